// Copyright (c) 2024, Jay Shah, Ganesh Bikshandi, Ying Zhang, Vijay Thakkar, Pradeep Ramani, Tri Dao.
// Splitting the different template instantiations to different files to speed up compilation.
// This file is auto-generated. See "generate_kernels.py"

#include "flash_bwd_launch_template.h"

#ifndef FLASHATTENTION_DISABLE_HDIM128
template<>
void run_mha_bwd_<90, cutlass::bfloat16_t, 128, true>(Flash_bwd_params &params, cudaStream_t stream) {
    run_mha_bwd_hdim128<90, cutlass::bfloat16_t, true>(params, stream);
}
#endif


// ===== COMPILED SASS (sm_90a) =====

	.target	sm_90a

	.elftype	@"ET_EXEC"


//--------------------- .note.nv.tkinfo           --------------------------
	.section	.note.nv.tkinfo,"",@"SHT_NOTE"
	.sectionflags	@"SHF_NOTE_NV_TKINFO"
	.tkinfo
        /*0018*/ 	.word	0x00000002
        /*0030*/ 	.string	""
        /*0030*/ 	.string	"ptxas"
        /*0030*/ 	.string	"Cuda compilation tools, release 13.0, V13.0.88"
        /*0030*/ 	.string	"Build cuda_13.0.r13.0/compiler.36424714_0"
        /*0030*/ 	.string	"-arch sm_90a -m 64 "



//--------------------- .note.nv.cuinfo           --------------------------
	.section	.note.nv.cuinfo,"",@"SHT_NOTE"
	.sectionflags	@"SHF_NOTE_NV_CUINFO"
        /*0018*/ 	.short	0x0002
        /*001a*/ 	.short	0x005a
        /*001c*/ 	.short	0x0082
	.zero		2


//--------------------- .nv.info                  --------------------------
	.section	.nv.info,"",@"SHT_CUDA_INFO"
	.align	4


	//----- nvinfo : EIATTR_REGCOUNT
	.align		4
        /*0000*/ 	.byte	0x04, 0x2f
        /*0002*/ 	.short	(.L_18 - .L_17)
	.align		4
.L_17:
        /*0004*/ 	.word	index@(_ZN7cutlass13device_kernelIN5flash22FlashAttnBwdPreprocessIN4cute5tupleIJNS3_1CILi64EEENS5_ILi128EEEEEENS_10bfloat16_tEfNS_4arch4Sm90ELb1ELb1EEEEEvNT_6ParamsE)
        /*0008*/ 	.word	0x00000040


	//----- nvinfo : EIATTR_FRAME_SIZE
	.align		4
.L_18:
        /*000c*/ 	.byte	0x04, 0x11
        /*000e*/ 	.short	(.L_20 - .L_19)
	.align		4
.L_19:
        /*0010*/ 	.word	index@(_ZN7cutlass13device_kernelIN5flash22FlashAttnBwdPreprocessIN4cute5tupleIJNS3_1CILi64EEENS5_ILi128EEEEEENS_10bfloat16_tEfNS_4arch4Sm90ELb1ELb1EEEEEvNT_6ParamsE)
        /*0014*/ 	.word	0x00000000


	//----- nvinfo : EIATTR_REGCOUNT
	.align		4
.L_20:
        /*0018*/ 	.byte	0x04, 0x2f
        /*001a*/ 	.short	(.L_22 - .L_21)
	.align		4
.L_21:
        /*001c*/ 	.word	index@(_ZN7cutlass13device_kernelIN5flash11enable_sm90INS1_16FlashAttnBwdSm90INS1_25CollectiveMainloopBwdSm90ILi2ELi2ELi2EN4cute5tupleIJNS5_1CILi1EEES8_S8_EEENS6_IJNS7_ILi64EEENS7_ILi128EEESB_EEENS_10bfloat16_tEfNS_4arch4Sm90ELb1ELb0ELb1ELb1ELb1ELb1ELb0ELb0ELi2ELi1ELi2ELi1ELb0EEENS1_24CollectiveEpilogueBwdGQAISC_fSF_Li256ELb1ELb1EEENS1_25SingleTileBwdLPTSchedulerILb1ELi128ELb1EEEEEEEEEvNT_6ParamsE)
        /*0020*/ 	.word	0x000000a8


	//----- nvinfo : EIATTR_FRAME_SIZE
	.align		4
.L_22:
        /*0024*/ 	.byte	0x04, 0x11
        /*0026*/ 	.short	(.L_24 - .L_23)
	.align		4
.L_23:
        /*0028*/ 	.word	index@(_ZN7cutlass13device_kernelIN5flash11enable_sm90INS1_16FlashAttnBwdSm90INS1_25CollectiveMainloopBwdSm90ILi2ELi2ELi2EN4cute5tupleIJNS5_1CILi1EEES8_S8_EEENS6_IJNS7_ILi64EEENS7_ILi128EEESB_EEENS_10bfloat16_tEfNS_4arch4Sm90ELb1ELb0ELb1ELb1ELb1ELb1ELb0ELb0ELi2ELi1ELi2ELi1ELb0EEENS1_24CollectiveEpilogueBwdGQAISC_fSF_Li256ELb1ELb1EEENS1_25SingleTileBwdLPTSchedulerILb1ELi128ELb1EEEEEEEEEvNT_6ParamsE)
        /*002c*/ 	.word	0x00000010


	//----- nvinfo : EIATTR_REGCOUNT
	.align		4
.L_24:
        /*0030*/ 	.byte	0x04, 0x2f
        /*0032*/ 	.short	(.L_26 - .L_25)
	.align		4
.L_25:
        /*0034*/ 	.word	index@(_ZN7cutlass13device_kernelIN5flash32FlashAttnBwdPostprocessConvertdQIN4cute5tupleIJNS3_1CILi64EEENS5_ILi128EEEEEENS_10bfloat16_tEfNS_4arch4Sm90ELi256ENS3_8TiledMMAINS3_8MMA_AtomIJNS3_4SM904GMMA27MMA_64x64x16_F32BF16BF16_SSILNSF_5MajorE0ELSH_1ELNSF_7ScaleInE1ELSI_1EEEEEENS3_6LayoutINS4_IJNS5_ILi1EEENS5_ILi2EEESM_EEENS4_IJNS5_ILi0EEESM_SP_EEEEENS4_IJNS3_10UnderscoreESS_SS_EEEEELb0EEEEEvNT_6ParamsE)
        /*0038*/ 	.word	0x00000038


	//----- nvinfo : EIATTR_FRAME_SIZE
	.align		4
.L_26:
        /*003c*/ 	.byte	0x04, 0x11
        /*003e*/ 	.short	(.L_28 - .L_27)
	.align		4
.L_27:
        /*0040*/ 	.word	index@(_ZN7cutlass13device_kernelIN5flash32FlashAttnBwdPostprocessConvertdQIN4cute5tupleIJNS3_1CILi64EEENS5_ILi128EEEEEENS_10bfloat16_tEfNS_4arch4Sm90ELi256ENS3_8TiledMMAINS3_8MMA_AtomIJNS3_4SM904GMMA27MMA_64x64x16_F32BF16BF16_SSILNSF_5MajorE0ELSH_1ELNSF_7ScaleInE1ELSI_1EEEEEENS3_6LayoutINS4_IJNS5_ILi1EEENS5_ILi2EEESM_EEENS4_IJNS5_ILi0EEESM_SP_EEEEENS4_IJNS3_10UnderscoreESS_SS_EEEEELb0EEEEEvNT_6ParamsE)
        /*0044*/ 	.word	0x00000000


	//----- nvinfo : EIATTR_REGCOUNT
	.align		4
.L_28:
        /*0048*/ 	.byte	0x04, 0x2f
        /*004a*/ 	.short	(.L_30 - .L_29)
	.align		4
.L_29:
        /*004c*/ 	.word	index@(_ZN7cutlass13device_kernelIN5flash32FlashAttnBwdPostprocessConvertdQIN4cute5tupleIJNS3_1CILi128EEES6_EEENS_10bfloat16_tEfNS_4arch4Sm90ELi256ENS3_8TiledMMAINS3_8MMA_AtomIJNS3_4SM904GMMA28MMA_64x128x16_F32BF16BF16_RSILNSE_5MajorE0ELSG_1ELNSE_7ScaleInE1ELSH_1EEEEEENS3_6LayoutINS4_IJNS5_ILi2EEENS5_ILi1EEESM_EEENS4_IJSM_NS5_ILi0EEESO_EEEEENS4_IJNS3_10UnderscoreESR_SR_EEEEELb0EEEEEvNT_6ParamsE)
        /*0050*/ 	.word	0x00000058


	//----- nvinfo : EIATTR_FRAME_SIZE
	.align		4
.L_30:
        /*0054*/ 	.byte	0x04, 0x11
        /*0056*/ 	.short	(.L_32 - .L_31)
	.align		4
.L_31:
        /*0058*/ 	.word	index@(_ZN7cutlass13device_kernelIN5flash32FlashAttnBwdPostprocessConvertdQIN4cute5tupleIJNS3_1CILi128EEES6_EEENS_10bfloat16_tEfNS_4arch4Sm90ELi256ENS3_8TiledMMAINS3_8MMA_AtomIJNS3_4SM904GMMA28MMA_64x128x16_F32BF16BF16_RSILNSE_5MajorE0ELSG_1ELNSE_7ScaleInE1ELSH_1EEEEEENS3_6LayoutINS4_IJNS5_ILi2EEENS5_ILi1EEESM_EEENS4_IJSM_NS5_ILi0EEESO_EEEEENS4_IJNS3_10UnderscoreESR_SR_EEEEELb0EEEEEvNT_6ParamsE)
        /*005c*/ 	.word	0x00000000


	//----- nvinfo : EIATTR_REGCOUNT
	.align		4
.L_32:
        /*0060*/ 	.byte	0x04, 0x2f
        /*0062*/ 	.short	(.L_34 - .L_33)
	.align		4
.L_33:
        /*0064*/ 	.word	index@(_ZN7cutlass13device_kernelIN5flash11enable_sm90INS1_16FlashAttnBwdSm90INS1_25CollectiveMainloopBwdSm90ILi2ELi2ELi2EN4cute5tupleIJNS5_1CILi1EEES8_S8_EEENS6_IJNS7_ILi64EEENS7_ILi128EEESB_EEENS_10bfloat16_tEfNS_4arch4Sm90ELb1ELb0ELb1ELb1ELb0ELb1ELb0ELb0ELi2ELi1ELi2ELi1ELb0EEENS1_24CollectiveEpilogueBwdGQAISC_fSF_Li256ELb1ELb0EEENS1_25SingleTileBwdLPTSchedulerILb1ELi128ELb0EEEEEEEEEvNT_6ParamsE)
        /*0068*/ 	.word	0x000000a8


	//----- nvinfo : EIATTR_FRAME_SIZE
	.align		4
.L_34:
        /*006c*/ 	.byte	0x04, 0x11
        /*006e*/ 	.short	(.L_36 - .L_35)
	.align		4
.L_35:
        /*0070*/ 	.word	index@(_ZN7cutlass13device_kernelIN5flash11enable_sm90INS1_16FlashAttnBwdSm90INS1_25CollectiveMainloopBwdSm90ILi2ELi2ELi2EN4cute5tupleIJNS5_1CILi1EEES8_S8_EEENS6_IJNS7_ILi64EEENS7_ILi128EEESB_EEENS_10bfloat16_tEfNS_4arch4Sm90ELb1ELb0ELb1ELb1ELb0ELb1ELb0ELb0ELi2ELi1ELi2ELi1ELb0EEENS1_24CollectiveEpilogueBwdGQAISC_fSF_Li256ELb1ELb0EEENS1_25SingleTileBwdLPTSchedulerILb1ELi128ELb0EEEEEEEEEvNT_6ParamsE)
        /*0074*/ 	.word	0x00000010


	//----- nvinfo : EIATTR_REGCOUNT
	.align		4
.L_36:
        /*0078*/ 	.byte	0x04, 0x2f
        /*007a*/ 	.short	(.L_38 - .L_37)
	.align		4
.L_37:
        /*007c*/ 	.word	index@(_ZN7cutlass13device_kernelIN5flash11enable_sm90INS1_16FlashAttnBwdSm90INS1_25CollectiveMainloopBwdSm90ILi2ELi2ELi2EN4cute5tupleIJNS5_1CILi1EEES8_S8_EEENS6_IJNS7_ILi64EEENS7_ILi128EEESB_EEENS_10bfloat16_tEfNS_4arch4Sm90ELb1ELb0ELb1ELb1ELb1ELb1ELb0ELb0ELi2ELi1ELi2ELi1ELb0EEENS1_21CollectiveEpilogueBwdISC_SD_SF_Li256ELb1ELb0ELi1EEENS1_25SingleTileBwdLPTSchedulerILb1ELi128ELb1EEEEEEEEEvNT_6ParamsE)
        /*0080*/ 	.word	0x000000a8


	//----- nvinfo : EIATTR_FRAME_SIZE
	.align		4
.L_38:
        /*0084*/ 	.byte	0x04, 0x11
        /*0086*/ 	.short	(.L_40 - .L_39)
	.align		4
.L_39:
        /*0088*/ 	.word	index@(_ZN7cutlass13device_kernelIN5flash11enable_sm90INS1_16FlashAttnBwdSm90INS1_25CollectiveMainloopBwdSm90ILi2ELi2ELi2EN4cute5tupleIJNS5_1CILi1EEES8_S8_EEENS6_IJNS7_ILi64EEENS7_ILi128EEESB_EEENS_10bfloat16_tEfNS_4arch4Sm90ELb1ELb0ELb1ELb1ELb1ELb1ELb0ELb0ELi2ELi1ELi2ELi1ELb0EEENS1_21CollectiveEpilogueBwdISC_SD_SF_Li256ELb1ELb0ELi1EEENS1_25SingleTileBwdLPTSchedulerILb1ELi128ELb1EEEEEEEEEvNT_6ParamsE)
        /*008c*/ 	.word	0x00000010


	//----- nvinfo : EIATTR_REGCOUNT
	.align		4
.L_40:
        /*0090*/ 	.byte	0x04, 0x2f
        /*0092*/ 	.short	(.L_42 - .L_41)
	.align		4
.L_41:
        /*0094*/ 	.word	index@(_ZN7cutlass13device_kernelIN5flash11enable_sm90INS1_16FlashAttnBwdSm90INS1_25CollectiveMainloopBwdSm90ILi2ELi2ELi2EN4cute5tupleIJNS5_1CILi1EEES8_S8_EEENS6_IJNS7_ILi64EEENS7_ILi128EEESB_EEENS_10bfloat16_tEfNS_4arch4Sm90ELb1ELb0ELb1ELb1ELb0ELb1ELb0ELb0ELi2ELi1ELi2ELi1ELb0EEENS1_21CollectiveEpilogueBwdISC_SD_SF_Li256ELb1ELb0ELi1EEENS1_25SingleTileBwdLPTSchedulerILb1ELi128ELb0EEEEEEEEEvNT_6ParamsE)
        /*0098*/ 	.word	0x000000a8


	//----- nvinfo : EIATTR_FRAME_SIZE
	.align		4
.L_42:
        /*009c*/ 	.byte	0x04, 0x11
        /*009e*/ 	.short	(.L_44 - .L_43)
	.align		4
.L_43:
        /*00a0*/ 	.word	index@(_ZN7cutlass13device_kernelIN5flash11enable_sm90INS1_16FlashAttnBwdSm90INS1_25CollectiveMainloopBwdSm90ILi2ELi2ELi2EN4cute5tupleIJNS5_1CILi1EEES8_S8_EEENS6_IJNS7_ILi64EEENS7_ILi128EEESB_EEENS_10bfloat16_tEfNS_4arch4Sm90ELb1ELb0ELb1ELb1ELb0ELb1ELb0ELb0ELi2ELi1ELi2ELi1ELb0EEENS1_21CollectiveEpilogueBwdISC_SD_SF_Li256ELb1ELb0ELi1EEENS1_25SingleTileBwdLPTSchedulerILb1ELi128ELb0EEEEEEEEEvNT_6ParamsE)
        /*00a4*/ 	.word	0x00000010


	//----- nvinfo : EIATTR_REGCOUNT
	.align		4
.L_44:
        /*00a8*/ 	.byte	0x04, 0x2f
        /*00aa*/ 	.short	(.L_46 - .L_45)
	.align		4
.L_45:
        /*00ac*/ 	.word	index@(_ZN7cutlass13device_kernelIN5flash22FlashAttnBwdPreprocessIN4cute5tupleIJNS3_1CILi64EEENS5_ILi128EEEEEENS_10bfloat16_tEfNS_4arch4Sm90ELb1ELb0EEEEEvNT_6ParamsE)
        /*00b0*/ 	.word	0x00000040


	//----- nvinfo : EIATTR_FRAME_SIZE
	.align		4
.L_46:
        /*00b4*/ 	.byte	0x04, 0x11
        /*00b6*/ 	.short	(.L_48 - .L_47)
	.align		4
.L_47:
        /*00b8*/ 	.word	index@(_ZN7cutlass13device_kernelIN5flash22FlashAttnBwdPreprocessIN4cute5tupleIJNS3_1CILi64EEENS5_ILi128EEEEEENS_10bfloat16_tEfNS_4arch4Sm90ELb1ELb0EEEEEvNT_6ParamsE)
        /*00bc*/ 	.word	0x00000000


	//----- nvinfo : EIATTR_REGCOUNT
	.align		4
.L_48:
        /*00c0*/ 	.byte	0x04, 0x2f
        /*00c2*/ 	.short	(.L_50 - .L_49)
	.align		4
.L_49:
        /*00c4*/ 	.word	index@(_ZN7cutlass13device_kernelIN5flash11enable_sm90INS1_16FlashAttnBwdSm90INS1_25CollectiveMainloopBwdSm90ILi2ELi2ELi2EN4cute5tupleIJNS5_1CILi1EEES8_S8_EEENS6_IJNS7_ILi64EEENS7_ILi128EEESB_EEENS_10bfloat16_tEfNS_4arch4Sm90ELb1ELb0ELb1ELb0ELb1ELb1ELb0ELb0ELi2ELi1ELi2ELi1ELb0EEENS1_24CollectiveEpilogueBwdGQAISC_fSF_Li256ELb0ELb1EEENS1_25SingleTileBwdLPTSchedulerILb0ELi128ELb1EEEEEEEEEvNT_6ParamsE)
        /*00c8*/ 	.word	0x000000a8


	//----- nvinfo : EIATTR_FRAME_SIZE
	.align		4
.L_50:
        /*00cc*/ 	.byte	0x04, 0x11
        /*00ce*/ 	.short	(.L_52 - .L_51)
	.align		4
.L_51:
        /*00d0*/ 	.word	index@(_ZN7cutlass13device_kernelIN5flash11enable_sm90INS1_16FlashAttnBwdSm90INS1_25CollectiveMainloopBwdSm90ILi2ELi2ELi2EN4cute5tupleIJNS5_1CILi1EEES8_S8_EEENS6_IJNS7_ILi64EEENS7_ILi128EEESB_EEENS_10bfloat16_tEfNS_4arch4Sm90ELb1ELb0ELb1ELb0ELb1ELb1ELb0ELb0ELi2ELi1ELi2ELi1ELb0EEENS1_24CollectiveEpilogueBwdGQAISC_fSF_Li256ELb0ELb1EEENS1_25SingleTileBwdLPTSchedulerILb0ELi128ELb1EEEEEEEEEvNT_6ParamsE)
        /*00d4*/ 	.word	0x00000008


	//----- nvinfo : EIATTR_REGCOUNT
	.align		4
.L_52:
        /*00d8*/ 	.byte	0x04, 0x2f
        /*00da*/ 	.short	(.L_54 - .L_53)
	.align		4
.L_53:
        /*00dc*/ 	.word	index@(_ZN7cutlass13device_kernelIN5flash11enable_sm90INS1_16FlashAttnBwdSm90INS1_25CollectiveMainloopBwdSm90ILi2ELi2ELi2EN4cute5tupleIJNS5_1CILi1EEES8_S8_EEENS6_IJNS7_ILi64EEENS7_ILi128EEESB_EEENS_10bfloat16_tEfNS_4arch4Sm90ELb1ELb0ELb1ELb0ELb0ELb1ELb0ELb0ELi2ELi1ELi2ELi1ELb0EEENS1_24CollectiveEpilogueBwdGQAISC_fSF_Li256ELb0ELb0EEENS1_25SingleTileBwdLPTSchedulerILb0ELi128ELb0EEEEEEEEEvNT_6ParamsE)
        /*00e0*/ 	.word	0x000000a8


	//----- nvinfo : EIATTR_FRAME_SIZE
	.align		4
.L_54:
        /*00e4*/ 	.byte	0x04, 0x11
        /*00e6*/ 	.short	(.L_56 - .L_55)
	.align		4
.L_55:
        /*00e8*/ 	.word	index@(_ZN7cutlass13device_kernelIN5flash11enable_sm90INS1_16FlashAttnBwdSm90INS1_25CollectiveMainloopBwdSm90ILi2ELi2ELi2EN4cute5tupleIJNS5_1CILi1EEES8_S8_EEENS6_IJNS7_ILi64EEENS7_ILi128EEESB_EEENS_10bfloat16_tEfNS_4arch4Sm90ELb1ELb0ELb1ELb0ELb0ELb1ELb0ELb0ELi2ELi1ELi2ELi1ELb0EEENS1_24CollectiveEpilogueBwdGQAISC_fSF_Li256ELb0ELb0EEENS1_25SingleTileBwdLPTSchedulerILb0ELi128ELb0EEEEEEEEEvNT_6ParamsE)
        /*00ec*/ 	.word	0x00000008


	//----- nvinfo : EIATTR_REGCOUNT
	.align		4
.L_56:
        /*00f0*/ 	.byte	0x04, 0x2f
        /*00f2*/ 	.short	(.L_58 - .L_57)
	.align		4
.L_57:
        /*00f4*/ 	.word	index@(_ZN7cutlass13device_kernelIN5flash11enable_sm90INS1_16FlashAttnBwdSm90INS1_25CollectiveMainloopBwdSm90ILi2ELi2ELi2EN4cute5tupleIJNS5_1CILi1EEES8_S8_EEENS6_IJNS7_ILi64EEENS7_ILi128EEESB_EEENS_10bfloat16_tEfNS_4arch4Sm90ELb1ELb0ELb1ELb0ELb1ELb1ELb0ELb0ELi2ELi1ELi2ELi1ELb0EEENS1_21CollectiveEpilogueBwdISC_SD_SF_Li256ELb0ELb0ELi1EEENS1_25SingleTileBwdLPTSchedulerILb0ELi128ELb1EEEEEEEEEvNT_6ParamsE)
        /*00f8*/ 	.word	0x000000a8


	//----- nvinfo : EIATTR_FRAME_SIZE
	.align		4
.L_58:
        /*00fc*/ 	.byte	0x04, 0x11
        /*00fe*/ 	.short	(.L_60 - .L_59)
	.align		4
.L_59:
        /*0100*/ 	.word	index@(_ZN7cutlass13device_kernelIN5flash11enable_sm90INS1_16FlashAttnBwdSm90INS1_25CollectiveMainloopBwdSm90ILi2ELi2ELi2EN4cute5tupleIJNS5_1CILi1EEES8_S8_EEENS6_IJNS7_ILi64EEENS7_ILi128EEESB_EEENS_10bfloat16_tEfNS_4arch4Sm90ELb1ELb0ELb1ELb0ELb1ELb1ELb0ELb0ELi2ELi1ELi2ELi1ELb0EEENS1_21CollectiveEpilogueBwdISC_SD_SF_Li256ELb0ELb0ELi1EEENS1_25SingleTileBwdLPTSchedulerILb0ELi128ELb1EEEEEEEEEvNT_6ParamsE)
        /*0104*/ 	.word	0x00000008


	//----- nvinfo : EIATTR_REGCOUNT
	.align		4
.L_60:
        /*0108*/ 	.byte	0x04, 0x2f
        /*010a*/ 	.short	(.L_62 - .L_61)
	.align		4
.L_61:
        /*010c*/ 	.word	index@(_ZN7cutlass13device_kernelIN5flash11enable_sm90INS1_16FlashAttnBwdSm90INS1_25CollectiveMainloopBwdSm90ILi2ELi2ELi2EN4cute5tupleIJNS5_1CILi1EEES8_S8_EEENS6_IJNS7_ILi64EEENS7_ILi128EEESB_EEENS_10bfloat16_tEfNS_4arch4Sm90ELb1ELb0ELb1ELb0ELb0ELb1ELb0ELb0ELi2ELi1ELi2ELi1ELb0EEENS1_21CollectiveEpilogueBwdISC_SD_SF_Li256ELb0ELb0ELi1EEENS1_25SingleTileBwdLPTSchedulerILb0ELi128ELb0EEEEEEEEEvNT_6ParamsE)
        /*0110*/ 	.word	0x000000a8


	//----- nvinfo : EIATTR_FRAME_SIZE
	.align		4
.L_62:
        /*0114*/ 	.byte	0x04, 0x11
        /*0116*/ 	.short	(.L_64 - .L_63)
	.align		4
.L_63:
        /*0118*/ 	.word	index@(_ZN7cutlass13device_kernelIN5flash11enable_sm90INS1_16FlashAttnBwdSm90INS1_25CollectiveMainloopBwdSm90ILi2ELi2ELi2EN4cute5tupleIJNS5_1CILi1EEES8_S8_EEENS6_IJNS7_ILi64EEENS7_ILi128EEESB_EEENS_10bfloat16_tEfNS_4arch4Sm90ELb1ELb0ELb1ELb0ELb0ELb1ELb0ELb0ELi2ELi1ELi2ELi1ELb0EEENS1_21CollectiveEpilogueBwdISC_SD_SF_Li256ELb0ELb0ELi1EEENS1_25SingleTileBwdLPTSchedulerILb0ELi128ELb0EEEEEEEEEvNT_6ParamsE)
        /*011c*/ 	.word	0x00000008


	//----- nvinfo : EIATTR_REGCOUNT
	.align		4
.L_64:
        /*0120*/ 	.byte	0x04, 0x2f
        /*0122*/ 	.short	(.L_66 - .L_65)
	.align		4
.L_65:
        /*0124*/ 	.word	index@(_ZN7cutlass13device_kernelIN5flash11enable_sm90INS1_16FlashAttnBwdSm90INS1_25CollectiveMainloopBwdSm90ILi2ELi2ELi2EN4cute5tupleIJNS5_1CILi1EEES8_S8_EEENS6_IJNS7_ILi64EEENS7_ILi128EEESB_EEENS_10bfloat16_tEfNS_4arch4Sm90ELb0ELb1ELb1ELb1ELb1ELb1ELb0ELb0ELi2ELi1ELi2ELi1ELb0EEENS1_24CollectiveEpilogueBwdGQAISC_fSF_Li256ELb1ELb1EEENS1_19SingleTileSchedulerILb1ELb0ELb0ELi128EEEEEEEEEvNT_6ParamsE)
        /*0128*/ 	.word	0x000000a8


	//----- nvinfo : EIATTR_FRAME_SIZE
	.align		4
.L_66:
        /*012c*/ 	.byte	0x04, 0x11
        /*012e*/ 	.short	(.L_68 - .L_67)
	.align		4
.L_67:
        /*0130*/ 	.word	index@(_ZN7cutlass13device_kernelIN5flash11enable_sm90INS1_16FlashAttnBwdSm90INS1_25CollectiveMainloopBwdSm90ILi2ELi2ELi2EN4cute5tupleIJNS5_1CILi1EEES8_S8_EEENS6_IJNS7_ILi64EEENS7_ILi128EEESB_EEENS_10bfloat16_tEfNS_4arch4Sm90ELb0ELb1ELb1ELb1ELb1ELb1ELb0ELb0ELi2ELi1ELi2ELi1ELb0EEENS1_24CollectiveEpilogueBwdGQAISC_fSF_Li256ELb1ELb1EEENS1_19SingleTileSchedulerILb1ELb0ELb0ELi128EEEEEEEEEvNT_6ParamsE)
        /*0134*/ 	.word	0x00000010


	//----- nvinfo : EIATTR_REGCOUNT
	.align		4
.L_68:
        /*0138*/ 	.byte	0x04, 0x2f
        /*013a*/ 	.short	(.L_70 - .L_69)
	.align		4
.L_69:
        /*013c*/ 	.word	index@(_ZN7cutlass13device_kernelIN5flash11enable_sm90INS1_16FlashAttnBwdSm90INS1_25CollectiveMainloopBwdSm90ILi2ELi2ELi2EN4cute5tupleIJNS5_1CILi1EEES8_S8_EEENS6_IJNS7_ILi64EEENS7_ILi128EEESB_EEENS_10bfloat16_tEfNS_4arch4Sm90ELb0ELb1ELb1ELb1ELb0ELb1ELb0ELb0ELi2ELi1ELi2ELi1ELb0EEENS1_24CollectiveEpilogueBwdGQAISC_fSF_Li256ELb1ELb0EEENS1_19SingleTileSchedulerILb1ELb0ELb0ELi128EEEEEEEEEvNT_6ParamsE)
        /*0140*/ 	.word	0x000000a8


	//----- nvinfo : EIATTR_FRAME_SIZE
	.align		4
.L_70:
        /*0144*/ 	.byte	0x04, 0x11
        /*0146*/ 	.short	(.L_72 - .L_71)
	.align		4
.L_71:
        /*0148*/ 	.word	index@(_ZN7cutlass13device_kernelIN5flash11enable_sm90INS1_16FlashAttnBwdSm90INS1_25CollectiveMainloopBwdSm90ILi2ELi2ELi2EN4cute5tupleIJNS5_1CILi1EEES8_S8_EEENS6_IJNS7_ILi64EEENS7_ILi128EEESB_EEENS_10bfloat16_tEfNS_4arch4Sm90ELb0ELb1ELb1ELb1ELb0ELb1ELb0ELb0ELi2ELi1ELi2ELi1ELb0EEENS1_24CollectiveEpilogueBwdGQAISC_fSF_Li256ELb1ELb0EEENS1_19SingleTileSchedulerILb1ELb0ELb0ELi128EEEEEEEEEvNT_6ParamsE)
        /*014c*/ 	.word	0x00000010


	//----- nvinfo : EIATTR_REGCOUNT
	.align		4
.L_72:
        /*0150*/ 	.byte	0x04, 0x2f
        /*0152*/ 	.short	(.L_74 - .L_73)
	.align		4
.L_73:
        /*0154*/ 	.word	index@(_ZN7cutlass13device_kernelIN5flash11enable_sm90INS1_16FlashAttnBwdSm90INS1_25CollectiveMainloopBwdSm90ILi2ELi2ELi2EN4cute5tupleIJNS5_1CILi1EEES8_S8_EEENS6_IJNS7_ILi64EEENS7_ILi128EEESB_EEENS_10bfloat16_tEfNS_4arch4Sm90ELb0ELb1ELb1ELb1ELb1ELb1ELb0ELb0ELi2ELi1ELi2ELi1ELb0EEENS1_21CollectiveEpilogueBwdISC_SD_SF_Li256ELb1ELb0ELi1EEENS1_19SingleTileSchedulerILb1ELb0ELb0ELi128EEEEEEEEEvNT_6ParamsE)
        /*0158*/ 	.word	0x000000a8


	//----- nvinfo : EIATTR_FRAME_SIZE
	.align		4
.L_74:
        /*015c*/ 	.byte	0x04, 0x11
        /*015e*/ 	.short	(.L_76 - .L_75)
	.align		4
.L_75:
        /*0160*/ 	.word	index@(_ZN7cutlass13device_kernelIN5flash11enable_sm90INS1_16FlashAttnBwdSm90INS1_25CollectiveMainloopBwdSm90ILi2ELi2ELi2EN4cute5tupleIJNS5_1CILi1EEES8_S8_EEENS6_IJNS7_ILi64EEENS7_ILi128EEESB_EEENS_10bfloat16_tEfNS_4arch4Sm90ELb0ELb1ELb1ELb1ELb1ELb1ELb0ELb0ELi2ELi1ELi2ELi1ELb0EEENS1_21CollectiveEpilogueBwdISC_SD_SF_Li256ELb1ELb0ELi1EEENS1_19SingleTileSchedulerILb1ELb0ELb0ELi128EEEEEEEEEvNT_6ParamsE)
        /*0164*/ 	.word	0x00000010


	//----- nvinfo : EIATTR_REGCOUNT
	.align		4
.L_76:
        /*0168*/ 	.byte	0x04, 0x2f
        /*016a*/ 	.short	(.L_78 - .L_77)
	.align		4
.L_77:
        /*016c*/ 	.word	index@(_ZN7cutlass13device_kernelIN5flash11enable_sm90INS1_16FlashAttnBwdSm90INS1_25CollectiveMainloopBwdSm90ILi2ELi2ELi2EN4cute5tupleIJNS5_1CILi1EEES8_S8_EEENS6_IJNS7_ILi64EEENS7_ILi128EEESB_EEENS_10bfloat16_tEfNS_4arch4Sm90ELb0ELb1ELb1ELb1ELb0ELb1ELb0ELb0ELi2ELi1ELi2ELi1ELb0EEENS1_21CollectiveEpilogueBwdISC_SD_SF_Li256ELb1ELb0ELi1EEENS1_19SingleTileSchedulerILb1ELb0ELb0ELi128EEEEEEEEEvNT_6ParamsE)
        /*0170*/ 	.word	0x000000a8


	//----- nvinfo : EIATTR_FRAME_SIZE
	.align		4
.L_78:
        /*0174*/ 	.byte	0x04, 0x11
        /*0176*/ 	.short	(.L_80 - .L_79)
	.align		4
.L_79:
        /*0178*/ 	.word	index@(_ZN7cutlass13device_kernelIN5flash11enable_sm90INS1_16FlashAttnBwdSm90INS1_25CollectiveMainloopBwdSm90ILi2ELi2ELi2EN4cute5tupleIJNS5_1CILi1EEES8_S8_EEENS6_IJNS7_ILi64EEENS7_ILi128EEESB_EEENS_10bfloat16_tEfNS_4arch4Sm90ELb0ELb1ELb1ELb1ELb0ELb1ELb0ELb0ELi2ELi1ELi2ELi1ELb0EEENS1_21CollectiveEpilogueBwdISC_SD_SF_Li256ELb1ELb0ELi1EEENS1_19SingleTileSchedulerILb1ELb0ELb0ELi128EEEEEEEEEvNT_6ParamsE)
        /*017c*/ 	.word	0x00000010


	//----- nvinfo : EIATTR_REGCOUNT
	.align		4
.L_80:
        /*0180*/ 	.byte	0x04, 0x2f
        /*0182*/ 	.short	(.L_82 - .L_81)
	.align		4
.L_81:
        /*0184*/ 	.word	index@(_ZN7cutlass13device_kernelIN5flash11enable_sm90INS1_16FlashAttnBwdSm90INS1_25CollectiveMainloopBwdSm90ILi2ELi2ELi2EN4cute5tupleIJNS5_1CILi1EEES8_S8_EEENS6_IJNS7_ILi64EEENS7_ILi128EEESB_EEENS_10bfloat16_tEfNS_4arch4Sm90ELb0ELb1ELb1ELb0ELb1ELb1ELb0ELb0ELi2ELi1ELi2ELi1ELb0EEENS1_24CollectiveEpilogueBwdGQAISC_fSF_Li256ELb0ELb1EEENS1_19SingleTileSchedulerILb0ELb0ELb0ELi128EEEEEEEEEvNT_6ParamsE)
        /*0188*/ 	.word	0x000000a8


	//----- nvinfo : EIATTR_FRAME_SIZE
	.align		4
.L_82:
        /*018c*/ 	.byte	0x04, 0x11
        /*018e*/ 	.short	(.L_84 - .L_83)
	.align		4
.L_83:
        /*0190*/ 	.word	index@(_ZN7cutlass13device_kernelIN5flash11enable_sm90INS1_16FlashAttnBwdSm90INS1_25CollectiveMainloopBwdSm90ILi2ELi2ELi2EN4cute5tupleIJNS5_1CILi1EEES8_S8_EEENS6_IJNS7_ILi64EEENS7_ILi128EEESB_EEENS_10bfloat16_tEfNS_4arch4Sm90ELb0ELb1ELb1ELb0ELb1ELb1ELb0ELb0ELi2ELi1ELi2ELi1ELb0EEENS1_24CollectiveEpilogueBwdGQAISC_fSF_Li256ELb0ELb1EEENS1_19SingleTileSchedulerILb0ELb0ELb0ELi128EEEEEEEEEvNT_6ParamsE)
        /*0194*/ 	.word	0x00000010


	//----- nvinfo : EIATTR_REGCOUNT
	.align		4
.L_84:
        /*0198*/ 	.byte	0x04, 0x2f
        /*019a*/ 	.short	(.L_86 - .L_85)
	.align		4
.L_85:
        /*019c*/ 	.word	index@(_ZN7cutlass13device_kernelIN5flash11enable_sm90INS1_16FlashAttnBwdSm90INS1_25CollectiveMainloopBwdSm90ILi2ELi2ELi2EN4cute5tupleIJNS5_1CILi1EEES8_S8_EEENS6_IJNS7_ILi64EEENS7_ILi128EEESB_EEENS_10bfloat16_tEfNS_4arch4Sm90ELb0ELb1ELb1ELb0ELb0ELb1ELb0ELb0ELi2ELi1ELi2ELi1ELb0EEENS1_24CollectiveEpilogueBwdGQAISC_fSF_Li256ELb0ELb0EEENS1_19SingleTileSchedulerILb0ELb0ELb0ELi128EEEEEEEEEvNT_6ParamsE)
        /*01a0*/ 	.word	0x000000a8


	//----- nvinfo : EIATTR_FRAME_SIZE
	.align		4
.L_86:
        /*01a4*/ 	.byte	0x04, 0x11
        /*01a6*/ 	.short	(.L_88 - .L_87)
	.align		4
.L_87:
        /*01a8*/ 	.word	index@(_ZN7cutlass13device_kernelIN5flash11enable_sm90INS1_16FlashAttnBwdSm90INS1_25CollectiveMainloopBwdSm90ILi2ELi2ELi2EN4cute5tupleIJNS5_1CILi1EEES8_S8_EEENS6_IJNS7_ILi64EEENS7_ILi128EEESB_EEENS_10bfloat16_tEfNS_4arch4Sm90ELb0ELb1ELb1ELb0ELb0ELb1ELb0ELb0ELi2ELi1ELi2ELi1ELb0EEENS1_24CollectiveEpilogueBwdGQAISC_fSF_Li256ELb0ELb0EEENS1_19SingleTileSchedulerILb0ELb0ELb0ELi128EEEEEEEEEvNT_6ParamsE)
        /*01ac*/ 	.word	0x00000010


	//----- nvinfo : EIATTR_REGCOUNT
	.align		4
.L_88:
        /*01b0*/ 	.byte	0x04, 0x2f
        /*01b2*/ 	.short	(.L_90 - .L_89)
	.align		4
.L_89:
        /*01b4*/ 	.word	index@(_ZN7cutlass13device_kernelIN5flash11enable_sm90INS1_16FlashAttnBwdSm90INS1_25CollectiveMainloopBwdSm90ILi2ELi2ELi2EN4cute5tupleIJNS5_1CILi1EEES8_S8_EEENS6_IJNS7_ILi64EEENS7_ILi128EEESB_EEENS_10bfloat16_tEfNS_4arch4Sm90ELb0ELb1ELb1ELb0ELb1ELb1ELb0ELb0ELi2ELi1ELi2ELi1ELb0EEENS1_21CollectiveEpilogueBwdISC_SD_SF_Li256ELb0ELb0ELi1EEENS1_19SingleTileSchedulerILb0ELb0ELb0ELi128EEEEEEEEEvNT_6ParamsE)
        /*01b8*/ 	.word	0x000000a8


	//----- nvinfo : EIATTR_FRAME_SIZE
	.align		4
.L_90:
        /*01bc*/ 	.byte	0x04, 0x11
        /*01be*/ 	.short	(.L_92 - .L_91)
	.align		4
.L_91:
        /*01c0*/ 	.word	index@(_ZN7cutlass13device_kernelIN5flash11enable_sm90INS1_16FlashAttnBwdSm90INS1_25CollectiveMainloopBwdSm90ILi2ELi2ELi2EN4cute5tupleIJNS5_1CILi1EEES8_S8_EEENS6_IJNS7_ILi64EEENS7_ILi128EEESB_EEENS_10bfloat16_tEfNS_4arch4Sm90ELb0ELb1ELb1ELb0ELb1ELb1ELb0ELb0ELi2ELi1ELi2ELi1ELb0EEENS1_21CollectiveEpilogueBwdISC_SD_SF_Li256ELb0ELb0ELi1EEENS1_19SingleTileSchedulerILb0ELb0ELb0ELi128EEEEEEEEEvNT_6ParamsE)
        /*01c4*/ 	.word	0x00000010


	//----- nvinfo : EIATTR_REGCOUNT
	.align		4
.L_92:
        /*01c8*/ 	.byte	0x04, 0x2f
        /*01ca*/ 	.short	(.L_94 - .L_93)
	.align		4
.L_93:
        /*01cc*/ 	.word	index@(_ZN7cutlass13device_kernelIN5flash11enable_sm90INS1_16FlashAttnBwdSm90INS1_25CollectiveMainloopBwdSm90ILi2ELi2ELi2EN4cute5tupleIJNS5_1CILi1EEES8_S8_EEENS6_IJNS7_ILi64EEENS7_ILi128EEESB_EEENS_10bfloat16_tEfNS_4arch4Sm90ELb0ELb1ELb1ELb0ELb0ELb1ELb0ELb0ELi2ELi1ELi2ELi1ELb0EEENS1_21CollectiveEpilogueBwdISC_SD_SF_Li256ELb0ELb0ELi1EEENS1_19SingleTileSchedulerILb0ELb0ELb0ELi128EEEEEEEEEvNT_6ParamsE)
        /*01d0*/ 	.word	0x000000a8


	//----- nvinfo : EIATTR_FRAME_SIZE
	.align		4
.L_94:
        /*01d4*/ 	.byte	0x04, 0x11
        /*01d6*/ 	.short	(.L_96 - .L_95)
	.align		4
.L_95:
        /*01d8*/ 	.word	index@(_ZN7cutlass13device_kernelIN5flash11enable_sm90INS1_16FlashAttnBwdSm90INS1_25CollectiveMainloopBwdSm90ILi2ELi2ELi2EN4cute5tupleIJNS5_1CILi1EEES8_S8_EEENS6_IJNS7_ILi64EEENS7_ILi128EEESB_EEENS_10bfloat16_tEfNS_4arch4Sm90ELb0ELb1ELb1ELb0ELb0ELb1ELb0ELb0ELi2ELi1ELi2ELi1ELb0EEENS1_21CollectiveEpilogueBwdISC_SD_SF_Li256ELb0ELb0ELi1EEENS1_19SingleTileSchedulerILb0ELb0ELb0ELi128EEEEEEEEEvNT_6ParamsE)
        /*01dc*/ 	.word	0x00000010


	//----- nvinfo : EIATTR_REGCOUNT
	.align		4
.L_96:
        /*01e0*/ 	.byte	0x04, 0x2f
        /*01e2*/ 	.short	(.L_98 - .L_97)
	.align		4
.L_97:
        /*01e4*/ 	.word	index@(_ZN7cutlass13device_kernelIN5flash11enable_sm90INS1_16FlashAttnBwdSm90INS1_25CollectiveMainloopBwdSm90ILi2ELi2ELi2EN4cute5tupleIJNS5_1CILi1EEES8_S8_EEENS6_IJNS7_ILi64EEENS7_ILi128EEESB_EEENS_10bfloat16_tEfNS_4arch4Sm90ELb0ELb0ELb1ELb1ELb1ELb1ELb0ELb0ELi2ELi1ELi2ELi1ELb0EEENS1_24CollectiveEpilogueBwdGQAISC_fSF_Li256ELb1ELb1EEENS1_19SingleTileSchedulerILb1ELb0ELb0ELi128EEEEEEEEEvNT_6ParamsE)
        /*01e8*/ 	.word	0x000000a8


	//----- nvinfo : EIATTR_FRAME_SIZE
	.align		4
.L_98:
        /*01ec*/ 	.byte	0x04, 0x11
        /*01ee*/ 	.short	(.L_100 - .L_99)
	.align		4
.L_99:
        /*01f0*/ 	.word	index@(_ZN7cutlass13device_kernelIN5flash11enable_sm90INS1_16FlashAttnBwdSm90INS1_25CollectiveMainloopBwdSm90ILi2ELi2ELi2EN4cute5tupleIJNS5_1CILi1EEES8_S8_EEENS6_IJNS7_ILi64EEENS7_ILi128EEESB_EEENS_10bfloat16_tEfNS_4arch4Sm90ELb0ELb0ELb1ELb1ELb1ELb1ELb0ELb0ELi2ELi1ELi2ELi1ELb0EEENS1_24CollectiveEpilogueBwdGQAISC_fSF_Li256ELb1ELb1EEENS1_19SingleTileSchedulerILb1ELb0ELb0ELi128EEEEEEEEEvNT_6ParamsE)
        /*01f4*/ 	.word	0x00000008


	//----- nvinfo : EIATTR_REGCOUNT
	.align		4
.L_100:
        /*01f8*/ 	.byte	0x04, 0x2f
        /*01fa*/ 	.short	(.L_102 - .L_101)
	.align		4
.L_101:
        /*01fc*/ 	.word	index@(_ZN7cutlass13device_kernelIN5flash11enable_sm90INS1_16FlashAttnBwdSm90INS1_25CollectiveMainloopBwdSm90ILi2ELi2ELi2EN4cute5tupleIJNS5_1CILi1EEES8_S8_EEENS6_IJNS7_ILi64EEENS7_ILi128EEESB_EEENS_10bfloat16_tEfNS_4arch4Sm90ELb0ELb0ELb1ELb1ELb0ELb1ELb0ELb0ELi2ELi1ELi2ELi1ELb0EEENS1_24CollectiveEpilogueBwdGQAISC_fSF_Li256ELb1ELb0EEENS1_19SingleTileSchedulerILb1ELb0ELb0ELi128EEEEEEEEEvNT_6ParamsE)
        /*0200*/ 	.word	0x000000a8


	//----- nvinfo : EIATTR_FRAME_SIZE
	.align		4
.L_102:
        /*0204*/ 	.byte	0x04, 0x11
        /*0206*/ 	.short	(.L_104 - .L_103)
	.align		4
.L_103:
        /*0208*/ 	.word	index@(_ZN7cutlass13device_kernelIN5flash11enable_sm90INS1_16FlashAttnBwdSm90INS1_25CollectiveMainloopBwdSm90ILi2ELi2ELi2EN4cute5tupleIJNS5_1CILi1EEES8_S8_EEENS6_IJNS7_ILi64EEENS7_ILi128EEESB_EEENS_10bfloat16_tEfNS_4arch4Sm90ELb0ELb0ELb1ELb1ELb0ELb1ELb0ELb0ELi2ELi1ELi2ELi1ELb0EEENS1_24CollectiveEpilogueBwdGQAISC_fSF_Li256ELb1ELb0EEENS1_19SingleTileSchedulerILb1ELb0ELb0ELi128EEEEEEEEEvNT_6ParamsE)
        /*020c*/ 	.word	0x00000008


	//----- nvinfo : EIATTR_REGCOUNT
	.align		4
.L_104:
        /*0210*/ 	.byte	0x04, 0x2f
        /*0212*/ 	.short	(.L_106 - .L_105)
	.align		4
.L_105:
        /*0214*/ 	.word	index@(_ZN7cutlass13device_kernelIN5flash11enable_sm90INS1_16FlashAttnBwdSm90INS1_25CollectiveMainloopBwdSm90ILi2ELi2ELi2EN4cute5tupleIJNS5_1CILi1EEES8_S8_EEENS6_IJNS7_ILi64EEENS7_ILi128EEESB_EEENS_10bfloat16_tEfNS_4arch4Sm90ELb0ELb0ELb1ELb1ELb1ELb1ELb0ELb0ELi2ELi1ELi2ELi1ELb0EEENS1_21CollectiveEpilogueBwdISC_SD_SF_Li256ELb1ELb0ELi1EEENS1_19SingleTileSchedulerILb1ELb0ELb0ELi128EEEEEEEEEvNT_6ParamsE)
        /*0218*/ 	.word	0x000000a8


	//----- nvinfo : EIATTR_FRAME_SIZE
	.align		4
.L_106:
        /*021c*/ 	.byte	0x04, 0x11
        /*021e*/ 	.short	(.L_108 - .L_107)
	.align		4
.L_107:
        /*0220*/ 	.word	index@(_ZN7cutlass13device_kernelIN5flash11enable_sm90INS1_16FlashAttnBwdSm90INS1_25CollectiveMainloopBwdSm90ILi2ELi2ELi2EN4cute5tupleIJNS5_1CILi1EEES8_S8_EEENS6_IJNS7_ILi64EEENS7_ILi128EEESB_EEENS_10bfloat16_tEfNS_4arch4Sm90ELb0ELb0ELb1ELb1ELb1ELb1ELb0ELb0ELi2ELi1ELi2ELi1ELb0EEENS1_21CollectiveEpilogueBwdISC_SD_SF_Li256ELb1ELb0ELi1EEENS1_19SingleTileSchedulerILb1ELb0ELb0ELi128EEEEEEEEEvNT_6ParamsE)
        /*0224*/ 	.word	0x00000008


	//----- nvinfo : EIATTR_REGCOUNT
	.align		4
.L_108:
        /*0228*/ 	.byte	0x04, 0x2f
        /*022a*/ 	.short	(.L_110 - .L_109)
	.align		4
.L_109:
        /*022c*/ 	.word	index@(_ZN7cutlass13device_kernelIN5flash11enable_sm90INS1_16FlashAttnBwdSm90INS1_25CollectiveMainloopBwdSm90ILi2ELi2ELi2EN4cute5tupleIJNS5_1CILi1EEES8_S8_EEENS6_IJNS7_ILi64EEENS7_ILi128EEESB_EEENS_10bfloat16_tEfNS_4arch4Sm90ELb0ELb0ELb1ELb1ELb0ELb1ELb0ELb0ELi2ELi1ELi2ELi1ELb0EEENS1_21CollectiveEpilogueBwdISC_SD_SF_Li256ELb1ELb0ELi1EEENS1_19SingleTileSchedulerILb1ELb0ELb0ELi128EEEEEEEEEvNT_6ParamsE)
        /*0230*/ 	.word	0x000000a8


	//----- nvinfo : EIATTR_FRAME_SIZE
	.align		4
.L_110:
        /*0234*/ 	.byte	0x04, 0x11
        /*0236*/ 	.short	(.L_112 - .L_111)
	.align		4
.L_111:
        /*0238*/ 	.word	index@(_ZN7cutlass13device_kernelIN5flash11enable_sm90INS1_16FlashAttnBwdSm90INS1_25CollectiveMainloopBwdSm90ILi2ELi2ELi2EN4cute5tupleIJNS5_1CILi1EEES8_S8_EEENS6_IJNS7_ILi64EEENS7_ILi128EEESB_EEENS_10bfloat16_tEfNS_4arch4Sm90ELb0ELb0ELb1ELb1ELb0ELb1ELb0ELb0ELi2ELi1ELi2ELi1ELb0EEENS1_21CollectiveEpilogueBwdISC_SD_SF_Li256ELb1ELb0ELi1EEENS1_19SingleTileSchedulerILb1ELb0ELb0ELi128EEEEEEEEEvNT_6ParamsE)
        /*023c*/ 	.word	0x00000008


	//----- nvinfo : EIATTR_REGCOUNT
	.align		4
.L_112:
        /*0240*/ 	.byte	0x04, 0x2f
        /*0242*/ 	.short	(.L_114 - .L_113)
	.align		4
.L_113:
        /*0244*/ 	.word	index@(_ZN7cutlass13device_kernelIN5flash11enable_sm90INS1_16FlashAttnBwdSm90INS1_25CollectiveMainloopBwdSm90ILi2ELi2ELi2EN4cute5tupleIJNS5_1CILi1EEES8_S8_EEENS6_IJNS7_ILi64EEENS7_ILi128EEESB_EEENS_10bfloat16_tEfNS_4arch4Sm90ELb0ELb0ELb1ELb0ELb1ELb1ELb0ELb0ELi2ELi1ELi2ELi1ELb0EEENS1_24CollectiveEpilogueBwdGQAISC_fSF_Li256ELb0ELb1EEENS1_19SingleTileSchedulerILb0ELb0ELb0ELi128EEEEEEEEEvNT_6ParamsE)
        /*0248*/ 	.word	0x000000a8


	//----- nvinfo : EIATTR_FRAME_SIZE
	.align		4
.L_114:
        /*024c*/ 	.byte	0x04, 0x11
        /*024e*/ 	.short	(.L_116 - .L_115)
	.align		4
.L_115:
        /*0250*/ 	.word	index@(_ZN7cutlass13device_kernelIN5flash11enable_sm90INS1_16FlashAttnBwdSm90INS1_25CollectiveMainloopBwdSm90ILi2ELi2ELi2EN4cute5tupleIJNS5_1CILi1EEES8_S8_EEENS6_IJNS7_ILi64EEENS7_ILi128EEESB_EEENS_10bfloat16_tEfNS_4arch4Sm90ELb0ELb0ELb1ELb0ELb1ELb1ELb0ELb0ELi2ELi1ELi2ELi1ELb0EEENS1_24CollectiveEpilogueBwdGQAISC_fSF_Li256ELb0ELb1EEENS1_19SingleTileSchedulerILb0ELb0ELb0ELi128EEEEEEEEEvNT_6ParamsE)
        /*0254*/ 	.word	0x00000000


	//----- nvinfo : EIATTR_REGCOUNT
	.align		4
.L_116:
        /*0258*/ 	.byte	0x04, 0x2f
        /*025a*/ 	.short	(.L_118 - .L_117)
	.align		4
.L_117:
        /*025c*/ 	.word	index@(_ZN7cutlass13device_kernelIN5flash11enable_sm90INS1_16FlashAttnBwdSm90INS1_25CollectiveMainloopBwdSm90ILi2ELi2ELi2EN4cute5tupleIJNS5_1CILi1EEES8_S8_EEENS6_IJNS7_ILi64EEENS7_ILi128EEESB_EEENS_10bfloat16_tEfNS_4arch4Sm90ELb0ELb0ELb1ELb0ELb0ELb1ELb0ELb0ELi2ELi1ELi2ELi1ELb0EEENS1_24CollectiveEpilogueBwdGQAISC_fSF_Li256ELb0ELb0EEENS1_19SingleTileSchedulerILb0ELb0ELb0ELi128EEEEEEEEEvNT_6ParamsE)
        /*0260*/ 	.word	0x000000a8


	//----- nvinfo : EIATTR_FRAME_SIZE
	.align		4
.L_118:
        /*0264*/ 	.byte	0x04, 0x11
        /*0266*/ 	.short	(.L_120 - .L_119)
	.align		4
.L_119:
        /*0268*/ 	.word	index@(_ZN7cutlass13device_kernelIN5flash11enable_sm90INS1_16FlashAttnBwdSm90INS1_25CollectiveMainloopBwdSm90ILi2ELi2ELi2EN4cute5tupleIJNS5_1CILi1EEES8_S8_EEENS6_IJNS7_ILi64EEENS7_ILi128EEESB_EEENS_10bfloat16_tEfNS_4arch4Sm90ELb0ELb0ELb1ELb0ELb0ELb1ELb0ELb0ELi2ELi1ELi2ELi1ELb0EEENS1_24CollectiveEpilogueBwdGQAISC_fSF_Li256ELb0ELb0EEENS1_19SingleTileSchedulerILb0ELb0ELb0ELi128EEEEEEEEEvNT_6ParamsE)
        /*026c*/ 	.word	0x00000000


	//----- nvinfo : EIATTR_REGCOUNT
	.align		4
.L_120:
        /*0270*/ 	.byte	0x04, 0x2f
        /*0272*/ 	.short	(.L_122 - .L_121)
	.align		4
.L_121:
        /*0274*/ 	.word	index@(_ZN7cutlass13device_kernelIN5flash11enable_sm90INS1_16FlashAttnBwdSm90INS1_25CollectiveMainloopBwdSm90ILi2ELi2ELi2EN4cute5tupleIJNS5_1CILi1EEES8_S8_EEENS6_IJNS7_ILi64EEENS7_ILi128EEESB_EEENS_10bfloat16_tEfNS_4arch4Sm90ELb0ELb0ELb1ELb0ELb1ELb1ELb0ELb0ELi2ELi1ELi2ELi1ELb0EEENS1_21CollectiveEpilogueBwdISC_SD_SF_Li256ELb0ELb0ELi1EEENS1_19SingleTileSchedulerILb0ELb0ELb0ELi128EEEEEEEEEvNT_6ParamsE)
        /*0278*/ 	.word	0x000000a8


	//----- nvinfo : EIATTR_FRAME_SIZE
	.align		4
.L_122:
        /*027c*/ 	.byte	0x04, 0x11
        /*027e*/ 	.short	(.L_124 - .L_123)
	.align		4
.L_123:
        /*0280*/ 	.word	index@(_ZN7cutlass13device_kernelIN5flash11enable_sm90INS1_16FlashAttnBwdSm90INS1_25CollectiveMainloopBwdSm90ILi2ELi2ELi2EN4cute5tupleIJNS5_1CILi1EEES8_S8_EEENS6_IJNS7_ILi64EEENS7_ILi128EEESB_EEENS_10bfloat16_tEfNS_4arch4Sm90ELb0ELb0ELb1ELb0ELb1ELb1ELb0ELb0ELi2ELi1ELi2ELi1ELb0EEENS1_21CollectiveEpilogueBwdISC_SD_SF_Li256ELb0ELb0ELi1EEENS1_19SingleTileSchedulerILb0ELb0ELb0ELi128EEEEEEEEEvNT_6ParamsE)
        /*0284*/ 	.word	0x00000000


	//----- nvinfo : EIATTR_REGCOUNT
	.align		4
.L_124:
        /*0288*/ 	.byte	0x04, 0x2f
        /*028a*/ 	.short	(.L_126 - .L_125)
	.align		4
.L_125:
        /*028c*/ 	.word	index@(_ZN7cutlass13device_kernelIN5flash11enable_sm90INS1_16FlashAttnBwdSm90INS1_25CollectiveMainloopBwdSm90ILi2ELi2ELi2EN4cute5tupleIJNS5_1CILi1EEES8_S8_EEENS6_IJNS7_ILi64EEENS7_ILi128EEESB_EEENS_10bfloat16_tEfNS_4arch4Sm90ELb0ELb0ELb1ELb0ELb0ELb1ELb0ELb0ELi2ELi1ELi2ELi1ELb0EEENS1_21CollectiveEpilogueBwdISC_SD_SF_Li256ELb0ELb0ELi1EEENS1_19SingleTileSchedulerILb0ELb0ELb0ELi128EEEEEEEEEvNT_6ParamsE)
        /*0290*/ 	.word	0x000000a8


	//----- nvinfo : EIATTR_FRAME_SIZE
	.align		4
.L_126:
        /*0294*/ 	.byte	0x04, 0x11
        /*0296*/ 	.short	(.L_128 - .L_127)
	.align		4
.L_127:
        /*0298*/ 	.word	index@(_ZN7cutlass13device_kernelIN5flash11enable_sm90INS1_16FlashAttnBwdSm90INS1_25CollectiveMainloopBwdSm90ILi2ELi2ELi2EN4cute5tupleIJNS5_1CILi1EEES8_S8_EEENS6_IJNS7_ILi64EEENS7_ILi128EEESB_EEENS_10bfloat16_tEfNS_4arch4Sm90ELb0ELb0ELb1ELb0ELb0ELb1ELb0ELb0ELi2ELi1ELi2ELi1ELb0EEENS1_21CollectiveEpilogueBwdISC_SD_SF_Li256ELb0ELb0ELi1EEENS1_19SingleTileSchedulerILb0ELb0ELb0ELi128EEEEEEEEEvNT_6ParamsE)
        /*029c*/ 	.word	0x00000000


	//----- nvinfo : EIATTR_MIN_STACK_SIZE
	.align		4
.L_128:
        /*02a0*/ 	.byte	0x04, 0x12
        /*02a2*/ 	.short	(.L_130 - .L_129)
	.align		4
.L_129:
        /*02a4*/ 	.word	index@(_ZN7cutlass13device_kernelIN5flash11enable_sm90INS1_16FlashAttnBwdSm90INS1_25CollectiveMainloopBwdSm90ILi2ELi2ELi2EN4cute5tupleIJNS5_1CILi1EEES8_S8_EEENS6_IJNS7_ILi64EEENS7_ILi128EEESB_EEENS_10bfloat16_tEfNS_4arch4Sm90ELb0ELb0ELb1ELb0ELb0ELb1ELb0ELb0ELi2ELi1ELi2ELi1ELb0EEENS1_21CollectiveEpilogueBwdISC_SD_SF_Li256ELb0ELb0ELi1EEENS1_19SingleTileSchedulerILb0ELb0ELb0ELi128EEEEEEEEEvNT_6ParamsE)
        /*02a8*/ 	.word	0x00000000


	//----- nvinfo : EIATTR_MIN_STACK_SIZE
	.align		4
.L_130:
        /*02ac*/ 	.byte	0x04, 0x12
        /*02ae*/ 	.short	(.L_132 - .L_131)
	.align		4
.L_131:
        /*02b0*/ 	.word	index@(_ZN7cutlass13device_kernelIN5flash11enable_sm90INS1_16FlashAttnBwdSm90INS1_25CollectiveMainloopBwdSm90ILi2ELi2ELi2EN4cute5tupleIJNS5_1CILi1EEES8_S8_EEENS6_IJNS7_ILi64EEENS7_ILi128EEESB_EEENS_10bfloat16_tEfNS_4arch4Sm90ELb0ELb0ELb1ELb0ELb1ELb1ELb0ELb0ELi2ELi1ELi2ELi1ELb0EEENS1_21CollectiveEpilogueBwdISC_SD_SF_Li256ELb0ELb0ELi1EEENS1_19SingleTileSchedulerILb0ELb0ELb0ELi128EEEEEEEEEvNT_6ParamsE)
        /*02b4*/ 	.word	0x00000000


	//----- nvinfo : EIATTR_MIN_STACK_SIZE
	.align		4
.L_132:
        /*02b8*/ 	.byte	0x04, 0x12
        /*02ba*/ 	.short	(.L_134 - .L_133)
	.align		4
.L_133:
        /*02bc*/ 	.word	index@(_ZN7cutlass13device_kernelIN5flash11enable_sm90INS1_16FlashAttnBwdSm90INS1_25CollectiveMainloopBwdSm90ILi2ELi2ELi2EN4cute5tupleIJNS5_1CILi1EEES8_S8_EEENS6_IJNS7_ILi64EEENS7_ILi128EEESB_EEENS_10bfloat16_tEfNS_4arch4Sm90ELb0ELb0ELb1ELb0ELb0ELb1ELb0ELb0ELi2ELi1ELi2ELi1ELb0EEENS1_24CollectiveEpilogueBwdGQAISC_fSF_Li256ELb0ELb0EEENS1_19SingleTileSchedulerILb0ELb0ELb0ELi128EEEEEEEEEvNT_6ParamsE)
        /*02c0*/ 	.word	0x00000000


	//----- nvinfo : EIATTR_MIN_STACK_SIZE
	.align		4
.L_134:
        /*02c4*/ 	.byte	0x04, 0x12
        /*02c6*/ 	.short	(.L_136 - .L_135)
	.align		4
.L_135:
        /*02c8*/ 	.word	index@(_ZN7cutlass13device_kernelIN5flash11enable_sm90INS1_16FlashAttnBwdSm90INS1_25CollectiveMainloopBwdSm90ILi2ELi2ELi2EN4cute5tupleIJNS5_1CILi1EEES8_S8_EEENS6_IJNS7_ILi64EEENS7_ILi128EEESB_EEENS_10bfloat16_tEfNS_4arch4Sm90ELb0ELb0ELb1ELb0ELb1ELb1ELb0ELb0ELi2ELi1ELi2ELi1ELb0EEENS1_24CollectiveEpilogueBwdGQAISC_fSF_Li256ELb0ELb1EEENS1_19SingleTileSchedulerILb0ELb0ELb0ELi128EEEEEEEEEvNT_6ParamsE)
        /*02cc*/ 	.word	0x00000000


	//----- nvinfo : EIATTR_MIN_STACK_SIZE
	.align		4
.L_136:
        /*02d0*/ 	.byte	0x04, 0x12
        /*02d2*/ 	.short	(.L_138 - .L_137)
	.align		4
.L_137:
        /*02d4*/ 	.word	index@(_ZN7cutlass13device_kernelIN5flash11enable_sm90INS1_16FlashAttnBwdSm90INS1_25CollectiveMainloopBwdSm90ILi2ELi2ELi2EN4cute5tupleIJNS5_1CILi1EEES8_S8_EEENS6_IJNS7_ILi64EEENS7_ILi128EEESB_EEENS_10bfloat16_tEfNS_4arch4Sm90ELb0ELb0ELb1ELb1ELb0ELb1ELb0ELb0ELi2ELi1ELi2ELi1ELb0EEENS1_21CollectiveEpilogueBwdISC_SD_SF_Li256ELb1ELb0ELi1EEENS1_19SingleTileSchedulerILb1ELb0ELb0ELi128EEEEEEEEEvNT_6ParamsE)
        /*02d8*/ 	.word	0x00000008


	//----- nvinfo : EIATTR_MIN_STACK_SIZE
	.align		4
.L_138:
        /*02dc*/ 	.byte	0x04, 0x12
        /*02de*/ 	.short	(.L_140 - .L_139)
	.align		4
.L_139:
        /*02e0*/ 	.word	index@(_ZN7cutlass13device_kernelIN5flash11enable_sm90INS1_16FlashAttnBwdSm90INS1_25CollectiveMainloopBwdSm90ILi2ELi2ELi2EN4cute5tupleIJNS5_1CILi1EEES8_S8_EEENS6_IJNS7_ILi64EEENS7_ILi128EEESB_EEENS_10bfloat16_tEfNS_4arch4Sm90ELb0ELb0ELb1ELb1ELb1ELb1ELb0ELb0ELi2ELi1ELi2ELi1ELb0EEENS1_21CollectiveEpilogueBwdISC_SD_SF_Li256ELb1ELb0ELi1EEENS1_19SingleTileSchedulerILb1ELb0ELb0ELi128EEEEEEEEEvNT_6ParamsE)
        /*02e4*/ 	.word	0x00000008


	//----- nvinfo : EIATTR_MIN_STACK_SIZE
	.align		4
.L_140:
        /*02e8*/ 	.byte	0x04, 0x12
        /*02ea*/ 	.short	(.L_142 - .L_141)
	.align		4
.L_141:
        /*02ec*/ 	.word	index@(_ZN7cutlass13device_kernelIN5flash11enable_sm90INS1_16FlashAttnBwdSm90INS1_25CollectiveMainloopBwdSm90ILi2ELi2ELi2EN4cute5tupleIJNS5_1CILi1EEES8_S8_EEENS6_IJNS7_ILi64EEENS7_ILi128EEESB_EEENS_10bfloat16_tEfNS_4arch4Sm90ELb0ELb0ELb1ELb1ELb0ELb1ELb0ELb0ELi2ELi1ELi2ELi1ELb0EEENS1_24CollectiveEpilogueBwdGQAISC_fSF_Li256ELb1ELb0EEENS1_19SingleTileSchedulerILb1ELb0ELb0ELi128EEEEEEEEEvNT_6ParamsE)
        /*02f0*/ 	.word	0x00000008


	//----- nvinfo : EIATTR_MIN_STACK_SIZE
	.align		4
.L_142:
        /*02f4*/ 	.byte	0x04, 0x12
        /*02f6*/ 	.short	(.L_144 - .L_143)
	.align		4
.L_143:
        /*02f8*/ 	.word	index@(_ZN7cutlass13device_kernelIN5flash11enable_sm90INS1_16FlashAttnBwdSm90INS1_25CollectiveMainloopBwdSm90ILi2ELi2ELi2EN4cute5tupleIJNS5_1CILi1EEES8_S8_EEENS6_IJNS7_ILi64EEENS7_ILi128EEESB_EEENS_10bfloat16_tEfNS_4arch4Sm90ELb0ELb0ELb1ELb1ELb1ELb1ELb0ELb0ELi2ELi1ELi2ELi1ELb0EEENS1_24CollectiveEpilogueBwdGQAISC_fSF_Li256ELb1ELb1EEENS1_19SingleTileSchedulerILb1ELb0ELb0ELi128EEEEEEEEEvNT_6ParamsE)
        /*02fc*/ 	.word	0x00000008


	//----- nvinfo : EIATTR_MIN_STACK_SIZE
	.align		4
.L_144:
        /*0300*/ 	.byte	0x04, 0x12
        /*0302*/ 	.short	(.L_146 - .L_145)
	.align		4
.L_145:
        /*0304*/ 	.word	index@(_ZN7cutlass13device_kernelIN5flash11enable_sm90INS1_16FlashAttnBwdSm90INS1_25CollectiveMainloopBwdSm90ILi2ELi2ELi2EN4cute5tupleIJNS5_1CILi1EEES8_S8_EEENS6_IJNS7_ILi64EEENS7_ILi128EEESB_EEENS_10bfloat16_tEfNS_4arch4Sm90ELb0ELb1ELb1ELb0ELb0ELb1ELb0ELb0ELi2ELi1ELi2ELi1ELb0EEENS1_21CollectiveEpilogueBwdISC_SD_SF_Li256ELb0ELb0ELi1EEENS1_19SingleTileSchedulerILb0ELb0ELb0ELi128EEEEEEEEEvNT_6ParamsE)
        /*0308*/ 	.word	0x00000010


	//----- nvinfo : EIATTR_MIN_STACK_SIZE
	.align		4
.L_146:
        /*030c*/ 	.byte	0x04, 0x12
        /*030e*/ 	.short	(.L_148 - .L_147)
	.align		4
.L_147:
        /*0310*/ 	.word	index@(_ZN7cutlass13device_kernelIN5flash11enable_sm90INS1_16FlashAttnBwdSm90INS1_25CollectiveMainloopBwdSm90ILi2ELi2ELi2EN4cute5tupleIJNS5_1CILi1EEES8_S8_EEENS6_IJNS7_ILi64EEENS7_ILi128EEESB_EEENS_10bfloat16_tEfNS_4arch4Sm90ELb0ELb1ELb1ELb0ELb1ELb1ELb0ELb0ELi2ELi1ELi2ELi1ELb0EEENS1_21CollectiveEpilogueBwdISC_SD_SF_Li256ELb0ELb0ELi1EEENS1_19SingleTileSchedulerILb0ELb0ELb0ELi128EEEEEEEEEvNT_6ParamsE)
        /*0314*/ 	.word	0x00000010


	//----- nvinfo : EIATTR_MIN_STACK_SIZE
	.align		4
.L_148:
        /*0318*/ 	.byte	0x04, 0x12
        /*031a*/ 	.short	(.L_150 - .L_149)
	.align		4
.L_149:
        /*031c*/ 	.word	index@(_ZN7cutlass13device_kernelIN5flash11enable_sm90INS1_16FlashAttnBwdSm90INS1_25CollectiveMainloopBwdSm90ILi2ELi2ELi2EN4cute5tupleIJNS5_1CILi1EEES8_S8_EEENS6_IJNS7_ILi64EEENS7_ILi128EEESB_EEENS_10bfloat16_tEfNS_4arch4Sm90ELb0ELb1ELb1ELb0ELb0ELb1ELb0ELb0ELi2ELi1ELi2ELi1ELb0EEENS1_24CollectiveEpilogueBwdGQAISC_fSF_Li256ELb0ELb0EEENS1_19SingleTileSchedulerILb0ELb0ELb0ELi128EEEEEEEEEvNT_6ParamsE)
        /*0320*/ 	.word	0x00000010


	//----- nvinfo : EIATTR_MIN_STACK_SIZE
	.align		4
.L_150:
        /*0324*/ 	.byte	0x04, 0x12
        /*0326*/ 	.short	(.L_152 - .L_151)
	.align		4
.L_151:
        /*0328*/ 	.word	index@(_ZN7cutlass13device_kernelIN5flash11enable_sm90INS1_16FlashAttnBwdSm90INS1_25CollectiveMainloopBwdSm90ILi2ELi2ELi2EN4cute5tupleIJNS5_1CILi1EEES8_S8_EEENS6_IJNS7_ILi64EEENS7_ILi128EEESB_EEENS_10bfloat16_tEfNS_4arch4Sm90ELb0ELb1ELb1ELb0ELb1ELb1ELb0ELb0ELi2ELi1ELi2ELi1ELb0EEENS1_24CollectiveEpilogueBwdGQAISC_fSF_Li256ELb0ELb1EEENS1_19SingleTileSchedulerILb0ELb0ELb0ELi128EEEEEEEEEvNT_6ParamsE)
        /*032c*/ 	.word	0x00000010


	//----- nvinfo : EIATTR_MIN_STACK_SIZE
	.align		4
.L_152:
        /*0330*/ 	.byte	0x04, 0x12
        /*0332*/ 	.short	(.L_154 - .L_153)
	.align		4
.L_153:
        /*0334*/ 	.word	index@(_ZN7cutlass13device_kernelIN5flash11enable_sm90INS1_16FlashAttnBwdSm90INS1_25CollectiveMainloopBwdSm90ILi2ELi2ELi2EN4cute5tupleIJNS5_1CILi1EEES8_S8_EEENS6_IJNS7_ILi64EEENS7_ILi128EEESB_EEENS_10bfloat16_tEfNS_4arch4Sm90ELb0ELb1ELb1ELb1ELb0ELb1ELb0ELb0ELi2ELi1ELi2ELi1ELb0EEENS1_21CollectiveEpilogueBwdISC_SD_SF_Li256ELb1ELb0ELi1EEENS1_19SingleTileSchedulerILb1ELb0ELb0ELi128EEEEEEEEEvNT_6ParamsE)
        /*0338*/ 	.word	0x00000010


	//----- nvinfo : EIATTR_MIN_STACK_SIZE
	.align		4
.L_154:
        /*033c*/ 	.byte	0x04, 0x12
        /*033e*/ 	.short	(.L_156 - .L_155)
	.align		4
.L_155:
        /*0340*/ 	.word	index@(_ZN7cutlass13device_kernelIN5flash11enable_sm90INS1_16FlashAttnBwdSm90INS1_25CollectiveMainloopBwdSm90ILi2ELi2ELi2EN4cute5tupleIJNS5_1CILi1EEES8_S8_EEENS6_IJNS7_ILi64EEENS7_ILi128EEESB_EEENS_10bfloat16_tEfNS_4arch4Sm90ELb0ELb1ELb1ELb1ELb1ELb1ELb0ELb0ELi2ELi1ELi2ELi1ELb0EEENS1_21CollectiveEpilogueBwdISC_SD_SF_Li256ELb1ELb0ELi1EEENS1_19SingleTileSchedulerILb1ELb0ELb0ELi128EEEEEEEEEvNT_6ParamsE)
        /*0344*/ 	.word	0x00000010


	//----- nvinfo : EIATTR_MIN_STACK_SIZE
	.align		4
.L_156:
        /*0348*/ 	.byte	0x04, 0x12
        /*034a*/ 	.short	(.L_158 - .L_157)
	.align		4
.L_157:
        /*034c*/ 	.word	index@(_ZN7cutlass13device_kernelIN5flash11enable_sm90INS1_16FlashAttnBwdSm90INS1_25CollectiveMainloopBwdSm90ILi2ELi2ELi2EN4cute5tupleIJNS5_1CILi1EEES8_S8_EEENS6_IJNS7_ILi64EEENS7_ILi128EEESB_EEENS_10bfloat16_tEfNS_4arch4Sm90ELb0ELb1ELb1ELb1ELb0ELb1ELb0ELb0ELi2ELi1ELi2ELi1ELb0EEENS1_24CollectiveEpilogueBwdGQAISC_fSF_Li256ELb1ELb0EEENS1_19SingleTileSchedulerILb1ELb0ELb0ELi128EEEEEEEEEvNT_6ParamsE)
        /*0350*/ 	.word	0x00000010


	//----- nvinfo : EIATTR_MIN_STACK_SIZE
	.align		4
.L_158:
        /*0354*/ 	.byte	0x04, 0x12
        /*0356*/ 	.short	(.L_160 - .L_159)
	.align		4
.L_159:
        /*0358*/ 	.word	index@(_ZN7cutlass13device_kernelIN5flash11enable_sm90INS1_16FlashAttnBwdSm90INS1_25CollectiveMainloopBwdSm90ILi2ELi2ELi2EN4cute5tupleIJNS5_1CILi1EEES8_S8_EEENS6_IJNS7_ILi64EEENS7_ILi128EEESB_EEENS_10bfloat16_tEfNS_4arch4Sm90ELb0ELb1ELb1ELb1ELb1ELb1ELb0ELb0ELi2ELi1ELi2ELi1ELb0EEENS1_24CollectiveEpilogueBwdGQAISC_fSF_Li256ELb1ELb1EEENS1_19SingleTileSchedulerILb1ELb0ELb0ELi128EEEEEEEEEvNT_6ParamsE)
        /*035c*/ 	.word	0x00000010


	//----- nvinfo : EIATTR_MIN_STACK_SIZE
	.align		4
.L_160:
        /*0360*/ 	.byte	0x04, 0x12
        /*0362*/ 	.short	(.L_162 - .L_161)
	.align		4
.L_161:
        /*0364*/ 	.word	index@(_ZN7cutlass13device_kernelIN5flash11enable_sm90INS1_16FlashAttnBwdSm90INS1_25CollectiveMainloopBwdSm90ILi2ELi2ELi2EN4cute5tupleIJNS5_1CILi1EEES8_S8_EEENS6_IJNS7_ILi64EEENS7_ILi128EEESB_EEENS_10bfloat16_tEfNS_4arch4Sm90ELb1ELb0ELb1ELb0ELb0ELb1ELb0ELb0ELi2ELi1ELi2ELi1ELb0EEENS1_21CollectiveEpilogueBwdISC_SD_SF_Li256ELb0ELb0ELi1EEENS1_25SingleTileBwdLPTSchedulerILb0ELi128ELb0EEEEEEEEEvNT_6ParamsE)
        /*0368*/ 	.word	0x00000008


	//----- nvinfo : EIATTR_MIN_STACK_SIZE
	.align		4
.L_162:
        /*036c*/ 	.byte	0x04, 0x12
        /*036e*/ 	.short	(.L_164 - .L_163)
	.align		4
.L_163:
        /*0370*/ 	.word	index@(_ZN7cutlass13device_kernelIN5flash11enable_sm90INS1_16FlashAttnBwdSm90INS1_25CollectiveMainloopBwdSm90ILi2ELi2ELi2EN4cute5tupleIJNS5_1CILi1EEES8_S8_EEENS6_IJNS7_ILi64EEENS7_ILi128EEESB_EEENS_10bfloat16_tEfNS_4arch4Sm90ELb1ELb0ELb1ELb0ELb1ELb1ELb0ELb0ELi2ELi1ELi2ELi1ELb0EEENS1_21CollectiveEpilogueBwdISC_SD_SF_Li256ELb0ELb0ELi1EEENS1_25SingleTileBwdLPTSchedulerILb0ELi128ELb1EEEEEEEEEvNT_6ParamsE)
        /*0374*/ 	.word	0x00000008


	//----- nvinfo : EIATTR_MIN_STACK_SIZE
	.align		4
.L_164:
        /*0378*/ 	.byte	0x04, 0x12
        /*037a*/ 	.short	(.L_166 - .L_165)
	.align		4
.L_165:
        /*037c*/ 	.word	index@(_ZN7cutlass13device_kernelIN5flash11enable_sm90INS1_16FlashAttnBwdSm90INS1_25CollectiveMainloopBwdSm90ILi2ELi2ELi2EN4cute5tupleIJNS5_1CILi1EEES8_S8_EEENS6_IJNS7_ILi64EEENS7_ILi128EEESB_EEENS_10bfloat16_tEfNS_4arch4Sm90ELb1ELb0ELb1ELb0ELb0ELb1ELb0ELb0ELi2ELi1ELi2ELi1ELb0EEENS1_24CollectiveEpilogueBwdGQAISC_fSF_Li256ELb0ELb0EEENS1_25SingleTileBwdLPTSchedulerILb0ELi128ELb0EEEEEEEEEvNT_6ParamsE)
        /*0380*/ 	.word	0x00000008


	//----- nvinfo : EIATTR_MIN_STACK_SIZE
	.align		4
.L_166:
        /*0384*/ 	.byte	0x04, 0x12
        /*0386*/ 	.short	(.L_168 - .L_167)
	.align		4
.L_167:
        /*0388*/ 	.word	index@(_ZN7cutlass13device_kernelIN5flash11enable_sm90INS1_16FlashAttnBwdSm90INS1_25CollectiveMainloopBwdSm90ILi2ELi2ELi2EN4cute5tupleIJNS5_1CILi1EEES8_S8_EEENS6_IJNS7_ILi64EEENS7_ILi128EEESB_EEENS_10bfloat16_tEfNS_4arch4Sm90ELb1ELb0ELb1ELb0ELb1ELb1ELb0ELb0ELi2ELi1ELi2ELi1ELb0EEENS1_24CollectiveEpilogueBwdGQAISC_fSF_Li256ELb0ELb1EEENS1_25SingleTileBwdLPTSchedulerILb0ELi128ELb1EEEEEEEEEvNT_6ParamsE)
        /*038c*/ 	.word	0x00000008


	//----- nvinfo : EIATTR_MIN_STACK_SIZE
	.align		4
.L_168:
        /*0390*/ 	.byte	0x04, 0x12
        /*0392*/ 	.short	(.L_170 - .L_169)
	.align		4
.L_169:
        /*0394*/ 	.word	index@(_ZN7cutlass13device_kernelIN5flash22FlashAttnBwdPreprocessIN4cute5tupleIJNS3_1CILi64EEENS5_ILi128EEEEEENS_10bfloat16_tEfNS_4arch4Sm90ELb1ELb0EEEEEvNT_6ParamsE)
        /*0398*/ 	.word	0x00000000


	//----- nvinfo : EIATTR_MIN_STACK_SIZE
	.align		4
.L_170:
        /*039c*/ 	.byte	0x04, 0x12
        /*039e*/ 	.short	(.L_172 - .L_171)
	.align		4
.L_171:
        /*03a0*/ 	.word	index@(_ZN7cutlass13device_kernelIN5flash11enable_sm90INS1_16FlashAttnBwdSm90INS1_25CollectiveMainloopBwdSm90ILi2ELi2ELi2EN4cute5tupleIJNS5_1CILi1EEES8_S8_EEENS6_IJNS7_ILi64EEENS7_ILi128EEESB_EEENS_10bfloat16_tEfNS_4arch4Sm90ELb1ELb0ELb1ELb1ELb0ELb1ELb0ELb0ELi2ELi1ELi2ELi1ELb0EEENS1_21CollectiveEpilogueBwdISC_SD_SF_Li256ELb1ELb0ELi1EEENS1_25SingleTileBwdLPTSchedulerILb1ELi128ELb0EEEEEEEEEvNT_6ParamsE)
        /*03a4*/ 	.word	0x00000010


	//----- nvinfo : EIATTR_MIN_STACK_SIZE
	.align		4
.L_172:
        /*03a8*/ 	.byte	0x04, 0x12
        /*03aa*/ 	.short	(.L_174 - .L_173)
	.align		4
.L_173:
        /*03ac*/ 	.word	index@(_ZN7cutlass13device_kernelIN5flash11enable_sm90INS1_16FlashAttnBwdSm90INS1_25CollectiveMainloopBwdSm90ILi2ELi2ELi2EN4cute5tupleIJNS5_1CILi1EEES8_S8_EEENS6_IJNS7_ILi64EEENS7_ILi128EEESB_EEENS_10bfloat16_tEfNS_4arch4Sm90ELb1ELb0ELb1ELb1ELb1ELb1ELb0ELb0ELi2ELi1ELi2ELi1ELb0EEENS1_21CollectiveEpilogueBwdISC_SD_SF_Li256ELb1ELb0ELi1EEENS1_25SingleTileBwdLPTSchedulerILb1ELi128ELb1EEEEEEEEEvNT_6ParamsE)
        /*03b0*/ 	.word	0x00000010


	//----- nvinfo : EIATTR_MIN_STACK_SIZE
	.align		4
.L_174:
        /*03b4*/ 	.byte	0x04, 0x12
        /*03b6*/ 	.short	(.L_176 - .L_175)
	.align		4
.L_175:
        /*03b8*/ 	.word	index@(_ZN7cutlass13device_kernelIN5flash11enable_sm90INS1_16FlashAttnBwdSm90INS1_25CollectiveMainloopBwdSm90ILi2ELi2ELi2EN4cute5tupleIJNS5_1CILi1EEES8_S8_EEENS6_IJNS7_ILi64EEENS7_ILi128EEESB_EEENS_10bfloat16_tEfNS_4arch4Sm90ELb1ELb0ELb1ELb1ELb0ELb1ELb0ELb0ELi2ELi1ELi2ELi1ELb0EEENS1_24CollectiveEpilogueBwdGQAISC_fSF_Li256ELb1ELb0EEENS1_25SingleTileBwdLPTSchedulerILb1ELi128ELb0EEEEEEEEEvNT_6ParamsE)
        /*03bc*/ 	.word	0x00000010


	//----- nvinfo : EIATTR_MIN_STACK_SIZE
	.align		4
.L_176:
        /*03c0*/ 	.byte	0x04, 0x12
        /*03c2*/ 	.short	(.L_178 - .L_177)
	.align		4
.L_177:
        /*03c4*/ 	.word	index@(_ZN7cutlass13device_kernelIN5flash32FlashAttnBwdPostprocessConvertdQIN4cute5tupleIJNS3_1CILi128EEES6_EEENS_10bfloat16_tEfNS_4arch4Sm90ELi256ENS3_8TiledMMAINS3_8MMA_AtomIJNS3_4SM904GMMA28MMA_64x128x16_F32BF16BF16_RSILNSE_5MajorE0ELSG_1ELNSE_7ScaleInE1ELSH_1EEEEEENS3_6LayoutINS4_IJNS5_ILi2EEENS5_ILi1EEESM_EEENS4_IJSM_NS5_ILi0EEESO_EEEEENS4_IJNS3_10UnderscoreESR_SR_EEEEELb0EEEEEvNT_6ParamsE)
        /*03c8*/ 	.word	0x00000000


	//----- nvinfo : EIATTR_MIN_STACK_SIZE
	.align		4
.L_178:
        /*03cc*/ 	.byte	0x04, 0x12
        /*03ce*/ 	.short	(.L_180 - .L_179)
	.align		4
.L_179:
        /*03d0*/ 	.word	index@(_ZN7cutlass13device_kernelIN5flash32FlashAttnBwdPostprocessConvertdQIN4cute5tupleIJNS3_1CILi64EEENS5_ILi128EEEEEENS_10bfloat16_tEfNS_4arch4Sm90ELi256ENS3_8TiledMMAINS3_8MMA_AtomIJNS3_4SM904GMMA27MMA_64x64x16_F32BF16BF16_SSILNSF_5MajorE0ELSH_1ELNSF_7ScaleInE1ELSI_1EEEEEENS3_6LayoutINS4_IJNS5_ILi1EEENS5_ILi2EEESM_EEENS4_IJNS5_ILi0EEESM_SP_EEEEENS4_IJNS3_10UnderscoreESS_SS_EEEEELb0EEEEEvNT_6ParamsE)
        /*03d4*/ 	.word	0x00000000


	//----- nvinfo : EIATTR_MIN_STACK_SIZE
	.align		4
.L_180:
        /*03d8*/ 	.byte	0x04, 0x12
        /*03da*/ 	.short	(.L_182 - .L_181)
	.align		4
.L_181:
        /*03dc*/ 	.word	index@(_ZN7cutlass13device_kernelIN5flash11enable_sm90INS1_16FlashAttnBwdSm90INS1_25CollectiveMainloopBwdSm90ILi2ELi2ELi2EN4cute5tupleIJNS5_1CILi1EEES8_S8_EEENS6_IJNS7_ILi64EEENS7_ILi128EEESB_EEENS_10bfloat16_tEfNS_4arch4Sm90ELb1ELb0ELb1ELb1ELb1ELb1ELb0ELb0ELi2ELi1ELi2ELi1ELb0EEENS1_24CollectiveEpilogueBwdGQAISC_fSF_Li256ELb1ELb1EEENS1_25SingleTileBwdLPTSchedulerILb1ELi128ELb1EEEEEEEEEvNT_6ParamsE)
        /*03e0*/ 	.word	0x00000010


	//----- nvinfo : EIATTR_MIN_STACK_SIZE
	.align		4
.L_182:
        /*03e4*/ 	.byte	0x04, 0x12
        /*03e6*/ 	.short	(.L_184 - .L_183)
	.align		4
.L_183:
        /*03e8*/ 	.word	index@(_ZN7cutlass13device_kernelIN5flash22FlashAttnBwdPreprocessIN4cute5tupleIJNS3_1CILi64EEENS5_ILi128EEEEEENS_10bfloat16_tEfNS_4arch4Sm90ELb1ELb1EEEEEvNT_6ParamsE)
        /*03ec*/ 	.word	0x00000000
.L_184:


//--------------------- .nv.compat                --------------------------
	.section	.nv.compat,"",@"SHT_CUDA_COMPAT_INFO"
	.align	4
        /*0000*/ 	.byte	0x02, 0x09, 0x01, 0x00, 0x02, 0x02, 0x04, 0x00, 0x02, 0x05, 0x05, 0x00, 0x03, 0x07, 0x01, 0x01
        /*0010*/ 	.byte	0x02, 0x03, 0x01, 0x00, 0x02, 0x06, 0x01, 0x00, 0x04, 0x0b, 0x08, 0x00, 0x00, 0x00, 0x00, 0x00
        /*0020*/ 	.byte	0x00, 0x00, 0x00, 0x00


//--------------------- .nv.info._ZN7cutlass13device_kernelIN5flash11enable_sm90INS1_16FlashAttnBwdSm90INS1_25CollectiveMainloopBwdSm90ILi2ELi2ELi2EN4cute5tupleIJNS5_1CILi1EEES8_S8_EEENS6_IJNS7_ILi64EEENS7_ILi128EEESB_EEENS_10bfloat16_tEfNS_4arch4Sm90ELb0ELb0ELb1ELb0ELb0ELb1ELb0ELb0ELi2ELi1ELi2ELi1ELb0EEENS1_21CollectiveEpilogueBwdISC_SD_SF_Li256ELb0ELb0ELi1EEENS1_19SingleTileSchedulerILb0ELb0ELb0ELi128EEEEEEEEEvNT_6ParamsE --------------------------
	.section	.nv.info._ZN7cutlass13device_kernelIN5flash11enable_sm90INS1_16FlashAttnBwdSm90INS1_25CollectiveMainloopBwdSm90ILi2ELi2ELi2EN4cute5tupleIJNS5_1CILi1EEES8_S8_EEENS6_IJNS7_ILi64EEENS7_ILi128EEESB_EEENS_10bfloat16_tEfNS_4arch4Sm90ELb0ELb0ELb1ELb0ELb0ELb1ELb0ELb0ELi2ELi1ELi2ELi1ELb0EEENS1_21CollectiveEpilogueBwdISC_SD_SF_Li256ELb0ELb0ELi1EEENS1_19SingleTileSchedulerILb0ELb0ELb0ELi128EEEEEEEEEvNT_6ParamsE,"",@"SHT_CUDA_INFO"
	.sectionflags	@""
	.align	4


	//----- nvinfo : EIATTR_CUDA_API_VERSION
	.align		4
        /*0000*/ 	.byte	0x04, 0x37
        /*0002*/ 	.short	(.L_186 - .L_185)
.L_185:
        /*0004*/ 	.word	0x00000082


	//----- nvinfo : EIATTR_KPARAM_INFO
	.align		4
.L_186:
        /*0008*/ 	.byte	0x04, 0x17
        /*000a*/ 	.short	(.L_188 - .L_187)
.L_187:
        /*000c*/ 	.word	0x00000000
        /*0010*/ 	.short	0x0000
        /*0012*/ 	.short	0x0070
        /*0014*/ 	.byte	0x00, 0xf0, 0x01, 0x24


	//----- nvinfo : EIATTR_SPARSE_MMA_MASK
	.align		4
.L_188:
        /*0018*/ 	.byte	0x03, 0x50
        /*001a*/ 	.short	0x0000


	//----- nvinfo : EIATTR_MAXREG_COUNT
	.align		4
        /*001c*/ 	.byte	0x03, 0x1b
        /*001e*/ 	.short	0x00a8


	//----- nvinfo : EIATTR_NUM_BARRIERS
	.align		4
        /*0020*/ 	.byte	0x02, 0x4c
        /*0022*/ 	.byte	0x10
	.zero		1


	//----- nvinfo : EIATTR_EXTERNS
	.align		4
        /*0024*/ 	.byte	0x04, 0x0f
        /*0026*/ 	.short	(.L_190 - .L_189)


	//   ....[0]....
	.align		4
.L_189:
        /*0028*/ 	.word	index@(__assertfail)


	//----- nvinfo : EIATTR_MERCURY_ISA_VERSION
	.align		4
.L_190:
        /*002c*/ 	.byte	0x03, 0x5f
        /*002e*/ 	.short	0x0101


	//----- nvinfo : EIATTR_INT_WARP_WIDE_INSTR_OFFSETS
	.align		4
        /*0030*/ 	.byte	0x04, 0x31
        /*0032*/ 	.short	(.L_192 - .L_191)


	//   ....[0]....
.L_191:
        /*0034*/ 	.word	0x000001d0


	//   ....[1]....
        /*0038*/ 	.word	0x00000290


	//----- nvinfo : EIATTR_COOP_GROUP_MASK_REGIDS
	.align		4
.L_192:
        /*003c*/ 	.byte	0x04, 0x29
        /*003e*/ 	.short	(.L_194 - .L_193)


	//   ....[0]....
.L_193:
        /*0040*/ 	.word	0xffffffff


	//   ....[1]....
        /*0044*/ 	.word	0xffffffff


	//   ....[2]....
        /*0048*/ 	.word	0xffffffff


	//   ....[3]....
        /*004c*/ 	.word	0xffffffff


	//   ....[4]....
        /*0050*/ 	.word	0xffffffff


	//   ....[5]....
        /*0054*/ 	.word	0xffffffff


	//   ....[6]....
        /*0058*/ 	.word	0xffffffff


	//   ....[7]....
        /*005c*/ 	.word	0xffffffff


	//   ....[8]....
        /*0060*/ 	.word	0x0500000f


	//----- nvinfo : EIATTR_COOP_GROUP_INSTR_OFFSETS
	.align		4
.L_194:
        /*0064*/ 	.byte	0x04, 0x28
        /*0066*/ 	.short	(.L_196 - .L_195)


	//   ....[0]....
.L_195:
        /*0068*/ 	.word	0x00000050


	//   ....[1]....
        /*006c*/ 	.word	0x000001e0


	//   ....[2]....
        /*0070*/ 	.word	0x00000270


	//   ....[3]....
        /*0074*/ 	.word	0x000003f0


	//   ....[4]....
        /*0078*/ 	.word	0x00000630


	//   ....[5]....
        /*007c*/ 	.word	0x00000b80


	//   ....[6]....
        /*0080*/ 	.word	0x00004860


	//   ....[7]....
        /*0084*/ 	.word	0x00004fb0


	//   ....[8]....
        /*0088*/ 	.word	0x00007840


	//----- nvinfo : EIATTR_REG_RECONFIG
	.align		4
.L_196:
        /*008c*/ 	.byte	0x01, 0x54
	.zero		2


	//----- nvinfo : EIATTR_SYSCALL_OFFSETS
	.align		4
        /*0090*/ 	.byte	0x04, 0x46
        /*0092*/ 	.short	(.L_198 - .L_197)


	//   ....[0]....
.L_197:
        /*0094*/ 	.word	0x000007c0


	//   ....[1]....
        /*0098*/ 	.word	0x000008b0


	//   ....[2]....
        /*009c*/ 	.word	0x00000a10


	//   ....[3]....
        /*00a0*/ 	.word	0x00000b00


	//   ....[4]....
        /*00a4*/ 	.word	0x000041b0


	//   ....[5]....
        /*00a8*/ 	.word	0x000042e0


	//   ....[6]....
        /*00ac*/ 	.word	0x00004400


	//   ....[7]....
        /*00b0*/ 	.word	0x00004520


	//----- nvinfo : EIATTR_MBARRIER_INSTR_OFFSETS
	.align		4
.L_198:
        /*00b4*/ 	.byte	0x04, 0x39
        /*00b6*/ 	.short	(.L_200 - .L_199)


	//   ....[0]....
.L_199:
        /*00b8*/ 	.word	0x000002b0
        /*00bc*/ 	.word	0x000000ff
        /*00c0*/ 	.word	0x00030800
        /*00c4*/ 	.short	0x0100
        /*00c6*/ 	.byte	0x06
	.zero		1


	//   ....[1]....
        /*00c8*/ 	.word	0x000003a0
        /*00cc*/ 	.word	0x000000ff
        /*00d0*/ 	.word	0x00030810
        /*00d4*/ 	.short	0x0100
        /*00d6*/ 	.byte	0x08
	.zero		1


	//   ....[2]....
        /*00d8*/ 	.word	0x000003b0
        /*00dc*/ 	.word	0x000000ff
        /*00e0*/ 	.word	0x00030820
        /*00e4*/ 	.short	0x0100
        /*00e6*/ 	.byte	0x08
	.zero		1


	//   ....[3]....
        /*00e8*/ 	.word	0x000003c0
        /*00ec*/ 	.word	0x000000ff
        /*00f0*/ 	.word	0x00030818
        /*00f4*/ 	.short	0x0100
        /*00f6*/ 	.byte	0x08
	.zero		1


	//   ....[4]....
        /*00f8*/ 	.word	0x000003d0
        /*00fc*/ 	.word	0x000000ff
        /*0100*/ 	.word	0x00030828
        /*0104*/ 	.short	0x0100
        /*0106*/ 	.byte	0x08
	.zero		1


	//   ....[5]....
        /*0108*/ 	.word	0x00000500
        /*010c*/ 	.word	0x000000ff
        /*0110*/ 	.word	0x00030830
        /*0114*/ 	.short	0x0100
        /*0116*/ 	.byte	0x08
	.zero		1


	//   ....[6]....
        /*0118*/ 	.word	0x00000510
        /*011c*/ 	.word	0x000000ff
        /*0120*/ 	.word	0x00030840
        /*0124*/ 	.short	0x0100
        /*0126*/ 	.byte	0x08
	.zero		1


	//   ....[7]....
        /*0128*/ 	.word	0x00000520
        /*012c*/ 	.word	0x000000ff
        /*0130*/ 	.word	0x00030838
        /*0134*/ 	.short	0x0100
        /*0136*/ 	.byte	0x08
	.zero		1


	//   ....[8]....
        /*0138*/ 	.word	0x00000530
        /*013c*/ 	.word	0x000000ff
        /*0140*/ 	.word	0x00030848
        /*0144*/ 	.short	0x0100
        /*0146*/ 	.byte	0x08
	.zero		1


	//   ....[9]....
        /*0148*/ 	.word	0x00000bb0
        /*014c*/ 	.word	0x00000010
        /*0150*/ 	.word	0x00030800
        /*0154*/ 	.short	0x010a
        /*0156*/ 	.byte	0x3f
	.zero		1


	//   ....[10]....
        /*0158*/ 	.word	0x00000c40
        /*015c*/ 	.word	0x00000010
        /*0160*/ 	.word	0x00030800
        /*0164*/ 	.short	0x010a
        /*0166*/ 	.byte	0x3f
	.zero		1


	//   ....[11]....
        /*0168*/ 	.word	0x000013b0
        /*016c*/ 	.word	0x00000002
        /*0170*/ 	.word	0x00030810
        /*0174*/ 	.short	0x010a
        /*0176*/ 	.byte	0x3f
	.zero		1


	//   ....[12]....
        /*0178*/ 	.word	0x000013f0
        /*017c*/ 	.word	0x00000002
        /*0180*/ 	.word	0x00030810
        /*0184*/ 	.short	0x010a
        /*0186*/ 	.byte	0x3f
	.zero		1


	//   ....[13]....
        /*0188*/ 	.word	0x00001920
        /*018c*/ 	.word	0x00000002
        /*0190*/ 	.word	0x00030830
        /*0194*/ 	.short	0x010a
        /*0196*/ 	.byte	0x3f
	.zero		1


	//   ....[14]....
        /*0198*/ 	.word	0x000019a0
        /*019c*/ 	.word	0x00000002
        /*01a0*/ 	.word	0x00030830
        /*01a4*/ 	.short	0x010a
        /*01a6*/ 	.byte	0x3f
	.zero		1


	//   ....[15]....
        /*01a8*/ 	.word	0x00003940
        /*01ac*/ 	.word	0x00000000
        /*01b0*/ 	.word	0x00000000
        /*01b4*/ 	.short	0x0101
        /*01b6*/ 	.byte	0x3f
	.zero		1


	//   ....[16]....
        /*01b8*/ 	.word	0x00003c50
        /*01bc*/ 	.word	0x00000002
        /*01c0*/ 	.word	0x00000000
        /*01c4*/ 	.short	0x0101
        /*01c6*/ 	.byte	0x3f
	.zero		1


	//   ....[17]....
        /*01c8*/ 	.word	0x00005df0
        /*01cc*/ 	.word	0x0000000b
        /*01d0*/ 	.word	0x00030820
        /*01d4*/ 	.short	0x010a
        /*01d6*/ 	.byte	0x3f
	.zero		1


	//   ....[18]....
        /*01d8*/ 	.word	0x000063f0
        /*01dc*/ 	.word	0x0000000b
        /*01e0*/ 	.word	0x00030840
        /*01e4*/ 	.short	0x010a
        /*01e6*/ 	.byte	0x3f
	.zero		1


	//   ....[19]....
        /*01e8*/ 	.word	0x00006690
        /*01ec*/ 	.word	0x0000000b
        /*01f0*/ 	.word	0x00030828
        /*01f4*/ 	.short	0x010a
        /*01f6*/ 	.byte	0x3f
	.zero		1


	//   ....[20]....
        /*01f8*/ 	.word	0x000068a0
        /*01fc*/ 	.word	0x0000000b
        /*0200*/ 	.word	0x00030848
        /*0204*/ 	.short	0x010a
        /*0206*/ 	.byte	0x3f
	.zero		1


	//   ....[21]....
        /*0208*/ 	.word	0x00006b20
        /*020c*/ 	.word	0x0000000b
        /*0210*/ 	.word	0x00030820
        /*0214*/ 	.short	0x010a
        /*0216*/ 	.byte	0x3f
	.zero		1


	//   ....[22]....
        /*0218*/ 	.word	0x00006da0
        /*021c*/ 	.word	0x0000000b
        /*0220*/ 	.word	0x00030840
        /*0224*/ 	.short	0x010a
        /*0226*/ 	.byte	0x3f
	.zero		1


	//   ....[23]....
        /*0228*/ 	.word	0x00007010
        /*022c*/ 	.word	0x0000000b
        /*0230*/ 	.word	0x00030828
        /*0234*/ 	.short	0x010a
        /*0236*/ 	.byte	0x3f
	.zero		1


	//   ....[24]....
        /*0238*/ 	.word	0x00007260
        /*023c*/ 	.word	0x00000004
        /*0240*/ 	.word	0x00030840
        /*0244*/ 	.short	0x010a
        /*0246*/ 	.byte	0x3f
	.zero		1


	//   ....[25]....
        /*0248*/ 	.word	0x000076b0
        /*024c*/ 	.word	0x00000006
        /*0250*/ 	.word	0x00000000
        /*0254*/ 	.short	0x010a
        /*0256*/ 	.byte	0x3f
	.zero		1


	//   ....[26]....
        /*0258*/ 	.word	0x00007710
        /*025c*/ 	.word	0x00000003
        /*0260*/ 	.word	0x00000000
        /*0264*/ 	.short	0x010a
        /*0266*/ 	.byte	0x3f
	.zero		1


	//   ....[27]....
        /*0268*/ 	.word	0x00007770
        /*026c*/ 	.word	0x00000000
        /*0270*/ 	.word	0x00000000
        /*0274*/ 	.short	0x010a
        /*0276*/ 	.byte	0x3f
	.zero		1


	//   ....[28]....
        /*0278*/ 	.word	0x000077a0
        /*027c*/ 	.word	0x00000003
        /*0280*/ 	.word	0x00000000
        /*0284*/ 	.short	0x010a
        /*0286*/ 	.byte	0x3f
	.zero		1


	//   ....[29]....
        /*0288*/ 	.word	0x00007870
        /*028c*/ 	.word	0x00000010
        /*0290*/ 	.word	0x00030800
        /*0294*/ 	.short	0x010a
        /*0296*/ 	.byte	0x3f
	.zero		1


	//   ....[30]....
        /*0298*/ 	.word	0x000078c0
        /*029c*/ 	.word	0x00000002
        /*02a0*/ 	.word	0x00030810
        /*02a4*/ 	.short	0x010a
        /*02a6*/ 	.byte	0x3f
	.zero		1


	//   ....[31]....
        /*02a8*/ 	.word	0x00007910
        /*02ac*/ 	.word	0x00000002
        /*02b0*/ 	.word	0x00030830
        /*02b4*/ 	.short	0x010a
        /*02b6*/ 	.byte	0x3f
	.zero		1


	//   ....[32]....
        /*02b8*/ 	.word	0x00007960
        /*02bc*/ 	.word	0x0000000b
        /*02c0*/ 	.word	0x00030820
        /*02c4*/ 	.short	0x010a
        /*02c6*/ 	.byte	0x3f
	.zero		1


	//   ....[33]....
        /*02c8*/ 	.word	0x000079b0
        /*02cc*/ 	.word	0x0000000b
        /*02d0*/ 	.word	0x00030840
        /*02d4*/ 	.short	0x010a
        /*02d6*/ 	.byte	0x3f
	.zero		1


	//   ....[34]....
        /*02d8*/ 	.word	0x00007a00
        /*02dc*/ 	.word	0x0000000b
        /*02e0*/ 	.word	0x00030828
        /*02e4*/ 	.short	0x010a
        /*02e6*/ 	.byte	0x3f
	.zero		1


	//   ....[35]....
        /*02e8*/ 	.word	0x00007a50
        /*02ec*/ 	.word	0x0000000b
        /*02f0*/ 	.word	0x00030848
        /*02f4*/ 	.short	0x010a
        /*02f6*/ 	.byte	0x3f
	.zero		1


	//   ....[36]....
        /*02f8*/ 	.word	0x00007ab0
        /*02fc*/ 	.word	0x0000000b
        /*0300*/ 	.word	0x00030820
        /*0304*/ 	.short	0x010a
        /*0306*/ 	.byte	0x3f
	.zero		1


	//   ....[37]....
        /*0308*/ 	.word	0x00007b00
        /*030c*/ 	.word	0x0000000b
        /*0310*/ 	.word	0x00030840
        /*0314*/ 	.short	0x010a
        /*0316*/ 	.byte	0x3f
	.zero		1


	//   ....[38]....
        /*0318*/ 	.word	0x00007b50
        /*031c*/ 	.word	0x0000000b
        /*0320*/ 	.word	0x00030828
        /*0324*/ 	.short	0x010a
        /*0326*/ 	.byte	0x3f
	.zero		1


	//   ....[39]....
        /*0328*/ 	.word	0x00007ba0
        /*032c*/ 	.word	0x00000004
        /*0330*/ 	.word	0x00030840
        /*0334*/ 	.short	0x010a
        /*0336*/ 	.byte	0x3f
	.zero		1


	//   ....[40]....
        /*0338*/ 	.word	0x00007c80
        /*033c*/ 	.word	0x00000006
        /*0340*/ 	.word	0x00000000
        /*0344*/ 	.short	0x010a
        /*0346*/ 	.byte	0x3f
	.zero		1


	//   ....[41]....
        /*0348*/ 	.word	0x00007cd0
        /*034c*/ 	.word	0x00000003
        /*0350*/ 	.word	0x00000000
        /*0354*/ 	.short	0x010a
        /*0356*/ 	.byte	0x3f
	.zero		1


	//   ....[42]....
        /*0358*/ 	.word	0x00007d20
        /*035c*/ 	.word	0x00000000
        /*0360*/ 	.word	0x00000000
        /*0364*/ 	.short	0x010a
        /*0366*/ 	.byte	0x3f
	.zero		1


	//----- nvinfo : EIATTR_NUM_MBARRIERS
	.align		4
.L_200:
        /*0368*/ 	.byte	0x03, 0x38
        /*036a*/ 	.short	0x0009


	//----- nvinfo : EIATTR_EXIT_INSTR_OFFSETS
	.align		4
        /*036c*/ 	.byte	0x04, 0x1c
        /*036e*/ 	.short	(.L_202 - .L_201)


	//   ....[0]....
.L_201:
        /*0370*/ 	.word	0x000077f0


	//----- nvinfo : EIATTR_MAX_THREADS
	.align		4
.L_202:
        /*0374*/ 	.byte	0x04, 0x05
        /*0376*/ 	.short	(.L_204 - .L_203)
.L_203:
        /*0378*/ 	.word	0x00000180
        /*037c*/ 	.word	0x00000001
        /*0380*/ 	.word	0x00000001


	//----- nvinfo : EIATTR_CRS_STACK_SIZE
	.align		4
.L_204:
        /*0384*/ 	.byte	0x04, 0x1e
        /*0386*/ 	.short	(.L_206 - .L_205)
.L_205:
        /*0388*/ 	.word	0x00000000


	//----- nvinfo : EIATTR_CBANK_PARAM_SIZE
	.align		4
.L_206:
        /*038c*/ 	.byte	0x03, 0x19
        /*038e*/ 	.short	0x0970


	//----- nvinfo : EIATTR_PARAM_CBANK
	.align		4
        /*0390*/ 	.byte	0x04, 0x0a
        /*0392*/ 	.short	(.L_208 - .L_207)
	.align		4
.L_207:
        /*0394*/ 	.word	index@(.nv.constant0._ZN7cutlass13device_kernelIN5flash11enable_sm90INS1_16FlashAttnBwdSm90INS1_25CollectiveMainloopBwdSm90ILi2ELi2ELi2EN4cute5tupleIJNS5_1CILi1EEES8_S8_EEENS6_IJNS7_ILi64EEENS7_ILi128EEESB_EEENS_10bfloat16_tEfNS_4arch4Sm90ELb0ELb0ELb1ELb0ELb0ELb1ELb0ELb0ELi2ELi1ELi2ELi1ELb0EEENS1_21CollectiveEpilogueBwdISC_SD_SF_Li256ELb0ELb0ELi1EEENS1_19SingleTileSchedulerILb0ELb0ELb0ELi128EEEEEEEEEvNT_6ParamsE)
        /*0398*/ 	.short	0x0210
        /*039a*/ 	.short	0x0970


	//----- nvinfo : EIATTR_SW_WAR
	.align		4
.L_208:
        /*039c*/ 	.byte	0x04, 0x36
        /*039e*/ 	.short	(.L_210 - .L_209)
.L_209:
        /*03a0*/ 	.word	0x00000008
.L_210:


//--------------------- .nv.info._ZN7cutlass13device_kernelIN5flash11enable_sm90INS1_16FlashAttnBwdSm90INS1_25CollectiveMainloopBwdSm90ILi2ELi2ELi2EN4cute5tupleIJNS5_1CILi1EEES8_S8_EEENS6_IJNS7_ILi64EEENS7_ILi128EEESB_EEENS_10bfloat16_tEfNS_4arch4Sm90ELb0ELb0ELb1ELb0ELb1ELb1ELb0ELb0ELi2ELi1ELi2ELi1ELb0EEENS1_21CollectiveEpilogueBwdISC_SD_SF_Li256ELb0ELb0ELi1EEENS1_19SingleTileSchedulerILb0ELb0ELb0ELi128EEEEEEEEEvNT_6ParamsE --------------------------
	.section	.nv.info._ZN7cutlass13device_kernelIN5flash11enable_sm90INS1_16FlashAttnBwdSm90INS1_25CollectiveMainloopBwdSm90ILi2ELi2ELi2EN4cute5tupleIJNS5_1CILi1EEES8_S8_EEENS6_IJNS7_ILi64EEENS7_ILi128EEESB_EEENS_10bfloat16_tEfNS_4arch4Sm90ELb0ELb0ELb1ELb0ELb1ELb1ELb0ELb0ELi2ELi1ELi2ELi1ELb0EEENS1_21CollectiveEpilogueBwdISC_SD_SF_Li256ELb0ELb0ELi1EEENS1_19SingleTileSchedulerILb0ELb0ELb0ELi128EEEEEEEEEvNT_6ParamsE,"",@"SHT_CUDA_INFO"
	.sectionflags	@""
	.align	4


	//----- nvinfo : EIATTR_CUDA_API_VERSION
	.align		4
        /*0000*/ 	.byte	0x04, 0x37
        /*0002*/ 	.short	(.L_212 - .L_211)
.L_211:
        /*0004*/ 	.word	0x00000082


	//----- nvinfo : EIATTR_KPARAM_INFO
	.align		4
.L_212:
        /*0008*/ 	.byte	0x04, 0x17
        /*000a*/ 	.short	(.L_214 - .L_213)
.L_213:
        /*000c*/ 	.word	0x00000000
        /*0010*/ 	.short	0x0000
        /*0012*/ 	.short	0x0070
        /*0014*/ 	.byte	0x00, 0xf0, 0x01, 0x24


	//----- nvinfo : EIATTR_SPARSE_MMA_MASK
	.align		4
.L_214:
        /*0018*/ 	.byte	0x03, 0x50
        /*001a*/ 	.short	0x0000


	//----- nvinfo : EIATTR_MAXREG_COUNT
	.align		4
        /*001c*/ 	.byte	0x03, 0x1b
        /*001e*/ 	.short	0x00a8


	//----- nvinfo : EIATTR_NUM_BARRIERS
	.align		4
        /*0020*/ 	.byte	0x02, 0x4c
        /*0022*/ 	.byte	0x10
	.zero		1


	//----- nvinfo : EIATTR_EXTERNS
	.align		4
        /*0024*/ 	.byte	0x04, 0x0f
        /*0026*/ 	.short	(.L_216 - .L_215)


	//   ....[0]....
	.align		4
.L_215:
        /*0028*/ 	.word	index@(__assertfail)


	//----- nvinfo : EIATTR_MERCURY_ISA_VERSION
	.align		4
.L_216:
        /*002c*/ 	.byte	0x03, 0x5f
        /*002e*/ 	.short	0x0101


	//----- nvinfo : EIATTR_INT_WARP_WIDE_INSTR_OFFSETS
	.align		4
        /*0030*/ 	.byte	0x04, 0x31
        /*0032*/ 	.short	(.L_218 - .L_217)


	//   ....[0]....
.L_217:
        /*0034*/ 	.word	0x000001d0


	//   ....[1]....
        /*0038*/ 	.word	0x00000290


	//   ....[2]....
        /*003c*/ 	.word	0x00005820


	//   ....[3]....
        /*0040*/ 	.word	0x00005c90


	//   ....[4]....
        /*0044*/ 	.word	0x00006260


	//----- nvinfo : EIATTR_COOP_GROUP_MASK_REGIDS
	.align		4
.L_218:
        /*0048*/ 	.byte	0x04, 0x29
        /*004a*/ 	.short	(.L_220 - .L_219)


	//   ....[0]....
.L_219:
        /*004c*/ 	.word	0xffffffff


	//   ....[1]....
        /*0050*/ 	.word	0xffffffff


	//   ....[2]....
        /*0054*/ 	.word	0xffffffff


	//   ....[3]....
        /*0058*/ 	.word	0xffffffff


	//   ....[4]....
        /*005c*/ 	.word	0xffffffff


	//   ....[5]....
        /*0060*/ 	.word	0xffffffff


	//   ....[6]....
        /*0064*/ 	.word	0xffffffff


	//   ....[7]....
        /*0068*/ 	.word	0xffffffff


	//   ....[8]....
        /*006c*/ 	.word	0xffffffff


	//   ....[9]....
        /*0070*/ 	.word	0xffffffff


	//   ....[10]....
        /*0074*/ 	.word	0xffffffff


	//   ....[11]....
        /*0078*/ 	.word	0xffffffff


	//   ....[12]....
        /*007c*/ 	.word	0xffffffff


	//   ....[13]....
        /*0080*/ 	.word	0xffffffff


	//   ....[14]....
        /*0084*/ 	.word	0x0500000f


	//   ....[15]....
        /*0088*/ 	.word	0x0500000f


	//   ....[16]....
        /*008c*/ 	.word	0x0500000f


	//   ....[17]....
        /*0090*/ 	.word	0x0500000f


	//----- nvinfo : EIATTR_COOP_GROUP_INSTR_OFFSETS
	.align		4
.L_220:
        /*0094*/ 	.byte	0x04, 0x28
        /*0096*/ 	.short	(.L_222 - .L_221)


	//   ....[0]....
.L_221:
        /*0098*/ 	.word	0x00000050


	//   ....[1]....
        /*009c*/ 	.word	0x000001e0


	//   ....[2]....
        /*00a0*/ 	.word	0x00000270


	//   ....[3]....
        /*00a4*/ 	.word	0x000003f0


	//   ....[4]....
        /*00a8*/ 	.word	0x00000630


	//   ....[5]....
        /*00ac*/ 	.word	0x00000b80


	//   ....[6]....
        /*00b0*/ 	.word	0x00004860


	//   ....[7]....
        /*00b4*/ 	.word	0x00004fb0


	//   ....[8]....
        /*00b8*/ 	.word	0x000054c0


	//   ....[9]....
        /*00bc*/ 	.word	0x00005750


	//   ....[10]....
        /*00c0*/ 	.word	0x00005990


	//   ....[11]....
        /*00c4*/ 	.word	0x00005bc0


	//   ....[12]....
        /*00c8*/ 	.word	0x00005e70


	//   ....[13]....
        /*00cc*/ 	.word	0x000061a0


	//   ....[14]....
        /*00d0*/ 	.word	0x00008060


	//   ....[15]....
        /*00d4*/ 	.word	0x000081b0


	//   ....[16]....
        /*00d8*/ 	.word	0x00008220


	//   ....[17]....
        /*00dc*/ 	.word	0x00008290


	//----- nvinfo : EIATTR_REG_RECONFIG
	.align		4
.L_222:
        /*00e0*/ 	.byte	0x01, 0x54
	.zero		2


	//----- nvinfo : EIATTR_SYSCALL_OFFSETS
	.align		4
        /*00e4*/ 	.byte	0x04, 0x46
        /*00e6*/ 	.short	(.L_224 - .L_223)


	//   ....[0]....
.L_223:
        /*00e8*/ 	.word	0x000007c0


	//   ....[1]....
        /*00ec*/ 	.word	0x000008b0


	//   ....[2]....
        /*00f0*/ 	.word	0x00000a10


	//   ....[3]....
        /*00f4*/ 	.word	0x00000b00


	//   ....[4]....
        /*00f8*/ 	.word	0x000041b0


	//   ....[5]....
        /*00fc*/ 	.word	0x000042e0


	//   ....[6]....
        /*0100*/ 	.word	0x00004400


	//   ....[7]....
        /*0104*/ 	.word	0x00004520


	//----- nvinfo : EIATTR_MBARRIER_INSTR_OFFSETS
	.align		4
.L_224:
        /*0108*/ 	.byte	0x04, 0x39
        /*010a*/ 	.short	(.L_226 - .L_225)


	//   ....[0]....
.L_225:
        /*010c*/ 	.word	0x000002b0
        /*0110*/ 	.word	0x000000ff
        /*0114*/ 	.word	0x00030800
        /*0118*/ 	.short	0x0100
        /*011a*/ 	.byte	0x06
	.zero		1


	//   ....[1]....
        /*011c*/ 	.word	0x000003a0
        /*0120*/ 	.word	0x000000ff
        /*0124*/ 	.word	0x00030810
        /*0128*/ 	.short	0x0100
        /*012a*/ 	.byte	0x08
	.zero		1


	//   ....[2]....
        /*012c*/ 	.word	0x000003b0
        /*0130*/ 	.word	0x000000ff
        /*0134*/ 	.word	0x00030820
        /*0138*/ 	.short	0x0100
        /*013a*/ 	.byte	0x08
	.zero		1


	//   ....[3]....
        /*013c*/ 	.word	0x000003c0
        /*0140*/ 	.word	0x000000ff
        /*0144*/ 	.word	0x00030818
        /*0148*/ 	.short	0x0100
        /*014a*/ 	.byte	0x08
	.zero		1


	//   ....[4]....
        /*014c*/ 	.word	0x000003d0
        /*0150*/ 	.word	0x000000ff
        /*0154*/ 	.word	0x00030828
        /*0158*/ 	.short	0x0100
        /*015a*/ 	.byte	0x08
	.zero		1


	//   ....[5]....
        /*015c*/ 	.word	0x00000500
        /*0160*/ 	.word	0x000000ff
        /*0164*/ 	.word	0x00030830
        /*0168*/ 	.short	0x0100
        /*016a*/ 	.byte	0x08
	.zero		1


	//   ....[6]....
        /*016c*/ 	.word	0x00000510
        /*0170*/ 	.word	0x000000ff
        /*0174*/ 	.word	0x00030840
        /*0178*/ 	.short	0x0100
        /*017a*/ 	.byte	0x08
	.zero		1


	//   ....[7]....
        /*017c*/ 	.word	0x00000520
        /*0180*/ 	.word	0x000000ff
        /*0184*/ 	.word	0x00030838
        /*0188*/ 	.short	0x0100
        /*018a*/ 	.byte	0x08
	.zero		1


	//   ....[8]....
        /*018c*/ 	.word	0x00000530
        /*0190*/ 	.word	0x000000ff
        /*0194*/ 	.word	0x00030848
        /*0198*/ 	.short	0x0100
        /*019a*/ 	.byte	0x08
	.zero		1


	//   ....[9]....
        /*019c*/ 	.word	0x00000bb0
        /*01a0*/ 	.word	0x00000010
        /*01a4*/ 	.word	0x00030800
        /*01a8*/ 	.short	0x010a
        /*01aa*/ 	.byte	0x3f
	.zero		1


	//   ....[10]....
        /*01ac*/ 	.word	0x00000c40
        /*01b0*/ 	.word	0x00000010
        /*01b4*/ 	.word	0x00030800
        /*01b8*/ 	.short	0x010a
        /*01ba*/ 	.byte	0x3f
	.zero		1


	//   ....[11]....
        /*01bc*/ 	.word	0x000013b0
        /*01c0*/ 	.word	0x00000002
        /*01c4*/ 	.word	0x00030810
        /*01c8*/ 	.short	0x010a
        /*01ca*/ 	.byte	0x3f
	.zero		1


	//   ....[12]....
        /*01cc*/ 	.word	0x000013f0
        /*01d0*/ 	.word	0x00000002
        /*01d4*/ 	.word	0x00030810
        /*01d8*/ 	.short	0x010a
        /*01da*/ 	.byte	0x3f
	.zero		1


	//   ....[13]....
        /*01dc*/ 	.word	0x00001920
        /*01e0*/ 	.word	0x00000002
        /*01e4*/ 	.word	0x00030830
        /*01e8*/ 	.short	0x010a
        /*01ea*/ 	.byte	0x3f
	.zero		1


	//   ....[14]....
        /*01ec*/ 	.word	0x000019a0
        /*01f0*/ 	.word	0x00000002
        /*01f4*/ 	.word	0x00030830
        /*01f8*/ 	.short	0x010a
        /*01fa*/ 	.byte	0x3f
	.zero		1


	//   ....[15]....
        /*01fc*/ 	.word	0x00003940
        /*0200*/ 	.word	0x00000000
        /*0204*/ 	.word	0x00000000
        /*0208*/ 	.short	0x0101
        /*020a*/ 	.byte	0x3f
	.zero		1


	//   ....[16]....
        /*020c*/ 	.word	0x00003c50
        /*0210*/ 	.word	0x00000002
        /*0214*/ 	.word	0x00000000
        /*0218*/ 	.short	0x0101
        /*021a*/ 	.byte	0x3f
	.zero		1


	//   ....[17]....
        /*021c*/ 	.word	0x00006610
        /*0220*/ 	.word	0x0000000b
        /*0224*/ 	.word	0x00030820
        /*0228*/ 	.short	0x010a
        /*022a*/ 	.byte	0x3f
	.zero		1


	//   ....[18]....
        /*022c*/ 	.word	0x00006c10
        /*0230*/ 	.word	0x0000000b
        /*0234*/ 	.word	0x00030840
        /*0238*/ 	.short	0x010a
        /*023a*/ 	.byte	0x3f
	.zero		1


	//   ....[19]....
        /*023c*/ 	.word	0x00006eb0
        /*0240*/ 	.word	0x0000000b
        /*0244*/ 	.word	0x00030828
        /*0248*/ 	.short	0x010a
        /*024a*/ 	.byte	0x3f
	.zero		1


	//   ....[20]....
        /*024c*/ 	.word	0x000070c0
        /*0250*/ 	.word	0x0000000b
        /*0254*/ 	.word	0x00030848
        /*0258*/ 	.short	0x010a
        /*025a*/ 	.byte	0x3f
	.zero		1


	//   ....[21]....
        /*025c*/ 	.word	0x00007340
        /*0260*/ 	.word	0x0000000b
        /*0264*/ 	.word	0x00030820
        /*0268*/ 	.short	0x010a
        /*026a*/ 	.byte	0x3f
	.zero		1


	//   ....[22]....
        /*026c*/ 	.word	0x000075c0
        /*0270*/ 	.word	0x0000000b
        /*0274*/ 	.word	0x00030840
        /*0278*/ 	.short	0x010a
        /*027a*/ 	.byte	0x3f
	.zero		1


	//   ....[23]....
        /*027c*/ 	.word	0x00007830
        /*0280*/ 	.word	0x0000000b
        /*0284*/ 	.word	0x00030828
        /*0288*/ 	.short	0x010a
        /*028a*/ 	.byte	0x3f
	.zero		1


	//   ....[24]....
        /*028c*/ 	.word	0x00007a80
        /*0290*/ 	.word	0x00000004
        /*0294*/ 	.word	0x00030840
        /*0298*/ 	.short	0x010a
        /*029a*/ 	.byte	0x3f
	.zero		1


	//   ....[25]....
        /*029c*/ 	.word	0x00007ed0
        /*02a0*/ 	.word	0x00000006
        /*02a4*/ 	.word	0x00000000
        /*02a8*/ 	.short	0x010a
        /*02aa*/ 	.byte	0x3f
	.zero		1


	//   ....[26]....
        /*02ac*/ 	.word	0x00007f30
        /*02b0*/ 	.word	0x00000003
        /*02b4*/ 	.word	0x00000000
        /*02b8*/ 	.short	0x010a
        /*02ba*/ 	.byte	0x3f
	.zero		1


	//   ....[27]....
        /*02bc*/ 	.word	0x00007f90
        /*02c0*/ 	.word	0x00000000
        /*02c4*/ 	.word	0x00000000
        /*02c8*/ 	.short	0x010a
        /*02ca*/ 	.byte	0x3f
	.zero		1


	//   ....[28]....
        /*02cc*/ 	.word	0x00007fc0
        /*02d0*/ 	.word	0x00000003
        /*02d4*/ 	.word	0x00000000
        /*02d8*/ 	.short	0x010a
        /*02da*/ 	.byte	0x3f
	.zero		1


	//   ....[29]....
        /*02dc*/ 	.word	0x00008090
        /*02e0*/ 	.word	0x00000010
        /*02e4*/ 	.word	0x00030800
        /*02e8*/ 	.short	0x010a
        /*02ea*/ 	.byte	0x3f
	.zero		1


	//   ....[30]....
        /*02ec*/ 	.word	0x000080e0
        /*02f0*/ 	.word	0x00000002
        /*02f4*/ 	.word	0x00030810
        /*02f8*/ 	.short	0x010a
        /*02fa*/ 	.byte	0x3f
	.zero		1


	//   ....[31]....
        /*02fc*/ 	.word	0x00008130
        /*0300*/ 	.word	0x00000002
        /*0304*/ 	.word	0x00030830
        /*0308*/ 	.short	0x010a
        /*030a*/ 	.byte	0x3f
	.zero		1


	//   ....[32]....
        /*030c*/ 	.word	0x000082d0
        /*0310*/ 	.word	0x0000000b
        /*0314*/ 	.word	0x00030820
        /*0318*/ 	.short	0x010a
        /*031a*/ 	.byte	0x3f
	.zero		1


	//   ....[33]....
        /*031c*/ 	.word	0x00008320
        /*0320*/ 	.word	0x0000000b
        /*0324*/ 	.word	0x00030840
        /*0328*/ 	.short	0x010a
        /*032a*/ 	.byte	0x3f
	.zero		1


	//   ....[34]....
        /*032c*/ 	.word	0x00008370
        /*0330*/ 	.word	0x0000000b
        /*0334*/ 	.word	0x00030828
        /*0338*/ 	.short	0x010a
        /*033a*/ 	.byte	0x3f
	.zero		1


	//   ....[35]....
        /*033c*/ 	.word	0x000083c0
        /*0340*/ 	.word	0x0000000b
        /*0344*/ 	.word	0x00030848
        /*0348*/ 	.short	0x010a
        /*034a*/ 	.byte	0x3f
	.zero		1


	//   ....[36]....
        /*034c*/ 	.word	0x00008420
        /*0350*/ 	.word	0x0000000b
        /*0354*/ 	.word	0x00030820
        /*0358*/ 	.short	0x010a
        /*035a*/ 	.byte	0x3f
	.zero		1


	//   ....[37]....
        /*035c*/ 	.word	0x00008470
        /*0360*/ 	.word	0x0000000b
        /*0364*/ 	.word	0x00030840
        /*0368*/ 	.short	0x010a
        /*036a*/ 	.byte	0x3f
	.zero		1


	//   ....[38]....
        /*036c*/ 	.word	0x000084c0
        /*0370*/ 	.word	0x0000000b
        /*0374*/ 	.word	0x00030828
        /*0378*/ 	.short	0x010a
        /*037a*/ 	.byte	0x3f
	.zero		1


	//   ....[39]....
        /*037c*/ 	.word	0x00008510
        /*0380*/ 	.word	0x00000004
        /*0384*/ 	.word	0x00030840
        /*0388*/ 	.short	0x010a
        /*038a*/ 	.byte	0x3f
	.zero		1


	//   ....[40]....
        /*038c*/ 	.word	0x000085f0
        /*0390*/ 	.word	0x00000006
        /*0394*/ 	.word	0x00000000
        /*0398*/ 	.short	0x010a
        /*039a*/ 	.byte	0x3f
	.zero		1


	//   ....[41]....
        /*039c*/ 	.word	0x00008640
        /*03a0*/ 	.word	0x00000003
        /*03a4*/ 	.word	0x00000000
        /*03a8*/ 	.short	0x010a
        /*03aa*/ 	.byte	0x3f
	.zero		1


	//   ....[42]....
        /*03ac*/ 	.word	0x00008690
        /*03b0*/ 	.word	0x00000000
        /*03b4*/ 	.word	0x00000000
        /*03b8*/ 	.short	0x010a
        /*03ba*/ 	.byte	0x3f
	.zero		1


	//----- nvinfo : EIATTR_NUM_MBARRIERS
	.align		4
.L_226:
        /*03bc*/ 	.byte	0x03, 0x38
        /*03be*/ 	.short	0x0009


	//----- nvinfo : EIATTR_EXIT_INSTR_OFFSETS
	.align		4
        /*03c0*/ 	.byte	0x04, 0x1c
        /*03c2*/ 	.short	(.L_228 - .L_227)


	//   ....[0]....
.L_227:
        /*03c4*/ 	.word	0x00008010


	//----- nvinfo : EIATTR_MAX_THREADS
	.align		4
.L_228:
        /*03c8*/ 	.byte	0x04, 0x05
        /*03ca*/ 	.short	(.L_230 - .L_229)
.L_229:
        /*03cc*/ 	.word	0x00000180
        /*03d0*/ 	.word	0x00000001
        /*03d4*/ 	.word	0x00000001


	//----- nvinfo : EIATTR_CRS_STACK_SIZE
	.align		4
.L_230:
        /*03d8*/ 	.byte	0x04, 0x1e
        /*03da*/ 	.short	(.L_232 - .L_231)
.L_231:
        /*03dc*/ 	.word	0x00000000


	//----- nvinfo : EIATTR_CBANK_PARAM_SIZE
	.align		4
.L_232:
        /*03e0*/ 	.byte	0x03, 0x19
        /*03e2*/ 	.short	0x0970


	//----- nvinfo : EIATTR_PARAM_CBANK
	.align		4
        /*03e4*/ 	.byte	0x04, 0x0a
        /*03e6*/ 	.short	(.L_234 - .L_233)
	.align		4
.L_233:
        /*03e8*/ 	.word	index@(.nv.constant0._ZN7cutlass13device_kernelIN5flash11enable_sm90INS1_16FlashAttnBwdSm90INS1_25CollectiveMainloopBwdSm90ILi2ELi2ELi2EN4cute5tupleIJNS5_1CILi1EEES8_S8_EEENS6_IJNS7_ILi64EEENS7_ILi128EEESB_EEENS_10bfloat16_tEfNS_4arch4Sm90ELb0ELb0ELb1ELb0ELb1ELb1ELb0ELb0ELi2ELi1ELi2ELi1ELb0EEENS1_21CollectiveEpilogueBwdISC_SD_SF_Li256ELb0ELb0ELi1EEENS1_19SingleTileSchedulerILb0ELb0ELb0ELi128EEEEEEEEEvNT_6ParamsE)
        /*03ec*/ 	.short	0x0210
        /*03ee*/ 	.short	0x0970


	//----- nvinfo : EIATTR_SW_WAR
	.align		4
.L_234:
        /*03f0*/ 	.byte	0x04, 0x36
        /*03f2*/ 	.short	(.L_236 - .L_235)
.L_235:
        /*03f4*/ 	.word	0x00000008
.L_236:


//--------------------- .nv.info._ZN7cutlass13device_kernelIN5flash11enable_sm90INS1_16FlashAttnBwdSm90INS1_25CollectiveMainloopBwdSm90ILi2ELi2ELi2EN4cute5tupleIJNS5_1CILi1EEES8_S8_EEENS6_IJNS7_ILi64EEENS7_ILi128EEESB_EEENS_10bfloat16_tEfNS_4arch4Sm90ELb0ELb0ELb1ELb0ELb0ELb1ELb0ELb0ELi2ELi1ELi2ELi1ELb0EEENS1_24CollectiveEpilogueBwdGQAISC_fSF_Li256ELb0ELb0EEENS1_19SingleTileSchedulerILb0ELb0ELb0ELi128EEEEEEEEEvNT_6ParamsE --------------------------
	.section	.nv.info._ZN7cutlass13device_kernelIN5flash11enable_sm90INS1_16FlashAttnBwdSm90INS1_25CollectiveMainloopBwdSm90ILi2ELi2ELi2EN4cute5tupleIJNS5_1CILi1EEES8_S8_EEENS6_IJNS7_ILi64EEENS7_ILi128EEESB_EEENS_10bfloat16_tEfNS_4arch4Sm90ELb0ELb0ELb1ELb0ELb0ELb1ELb0ELb0ELi2ELi1ELi2ELi1ELb0EEENS1_24CollectiveEpilogueBwdGQAISC_fSF_Li256ELb0ELb0EEENS1_19SingleTileSchedulerILb0ELb0ELb0ELi128EEEEEEEEEvNT_6ParamsE,"",@"SHT_CUDA_INFO"
	.sectionflags	@""
	.align	4


	//----- nvinfo : EIATTR_CUDA_API_VERSION
	.align		4
        /*0000*/ 	.byte	0x04, 0x37
        /*0002*/ 	.short	(.L_238 - .L_237)
.L_237:
        /*0004*/ 	.word	0x00000082


	//----- nvinfo : EIATTR_KPARAM_INFO
	.align		4
.L_238:
        /*0008*/ 	.byte	0x04, 0x17
        /*000a*/ 	.short	(.L_240 - .L_239)
.L_239:
        /*000c*/ 	.word	0x00000000
        /*0010*/ 	.short	0x0000
        /*0012*/ 	.short	0x0070
        /*0014*/ 	.byte	0x00, 0xf0, 0x01, 0x1a


	//----- nvinfo : EIATTR_SPARSE_MMA_MASK
	.align		4
.L_240:
        /*0018*/ 	.byte	0x03, 0x50
        /*001a*/ 	.short	0x0000


	//----- nvinfo : EIATTR_MAXREG_COUNT
	.align		4
        /*001c*/ 	.byte	0x03, 0x1b
        /*001e*/ 	.short	0x00a8


	//----- nvinfo : EIATTR_NUM_BARRIERS
	.align		4
        /*0020*/ 	.byte	0x02, 0x4c
        /*0022*/ 	.byte	0x10
	.zero		1


	//----- nvinfo : EIATTR_EXTERNS
	.align		4
        /*0024*/ 	.byte	0x04, 0x0f
        /*0026*/ 	.short	(.L_242 - .L_241)


	//   ....[0]....
	.align		4
.L_241:
        /*0028*/ 	.word	index@(__assertfail)


	//----- nvinfo : EIATTR_MERCURY_ISA_VERSION
	.align		4
.L_242:
        /*002c*/ 	.byte	0x03, 0x5f
        /*002e*/ 	.short	0x0101


	//----- nvinfo : EIATTR_INT_WARP_WIDE_INSTR_OFFSETS
	.align		4
        /*0030*/ 	.byte	0x04, 0x31
        /*0032*/ 	.short	(.L_244 - .L_243)


	//   ....[0]....
.L_243:
        /*0034*/ 	.word	0x00000170


	//   ....[1]....
        /*0038*/ 	.word	0x00000230


	//----- nvinfo : EIATTR_COOP_GROUP_MASK_REGIDS
	.align		4
.L_244:
        /*003c*/ 	.byte	0x04, 0x29
        /*003e*/ 	.short	(.L_246 - .L_245)


	//   ....[0]....
.L_245:
        /*0040*/ 	.word	0xffffffff


	//   ....[1]....
        /*0044*/ 	.word	0xffffffff


	//   ....[2]....
        /*0048*/ 	.word	0xffffffff


	//   ....[3]....
        /*004c*/ 	.word	0xffffffff


	//   ....[4]....
        /*0050*/ 	.word	0xffffffff


	//   ....[5]....
        /*0054*/ 	.word	0xffffffff


	//   ....[6]....
        /*0058*/ 	.word	0xffffffff


	//   ....[7]....
        /*005c*/ 	.word	0x0500000f


	//----- nvinfo : EIATTR_COOP_GROUP_INSTR_OFFSETS
	.align		4
.L_246:
        /*0060*/ 	.byte	0x04, 0x28
        /*0062*/ 	.short	(.L_248 - .L_247)


	//   ....[0]....
.L_247:
        /*0064*/ 	.word	0x00000050


	//   ....[1]....
        /*0068*/ 	.word	0x00000180


	//   ....[2]....
        /*006c*/ 	.word	0x00000210


	//   ....[3]....
        /*0070*/ 	.word	0x00000390


	//   ....[4]....
        /*0074*/ 	.word	0x000005d0


	//   ....[5]....
        /*0078*/ 	.word	0x00000b20


	//   ....[6]....
        /*007c*/ 	.word	0x00004ce0


	//   ....[7]....
        /*0080*/ 	.word	0x00007570


	//----- nvinfo : EIATTR_REG_RECONFIG
	.align		4
.L_248:
        /*0084*/ 	.byte	0x01, 0x54
	.zero		2


	//----- nvinfo : EIATTR_SYSCALL_OFFSETS
	.align		4
        /*0088*/ 	.byte	0x04, 0x46
        /*008a*/ 	.short	(.L_250 - .L_249)


	//   ....[0]....
.L_249:
        /*008c*/ 	.word	0x00000760


	//   ....[1]....
        /*0090*/ 	.word	0x00000850


	//   ....[2]....
        /*0094*/ 	.word	0x000009b0


	//   ....[3]....
        /*0098*/ 	.word	0x00000aa0


	//----- nvinfo : EIATTR_MBARRIER_INSTR_OFFSETS
	.align		4
.L_250:
        /*009c*/ 	.byte	0x04, 0x39
        /*009e*/ 	.short	(.L_252 - .L_251)


	//   ....[0]....
.L_251:
        /*00a0*/ 	.word	0x00000250
        /*00a4*/ 	.word	0x000000ff
        /*00a8*/ 	.word	0x00030800
        /*00ac*/ 	.short	0x0100
        /*00ae*/ 	.byte	0x06
	.zero		1


	//   ....[1]....
        /*00b0*/ 	.word	0x00000340
        /*00b4*/ 	.word	0x000000ff
        /*00b8*/ 	.word	0x00030810
        /*00bc*/ 	.short	0x0100
        /*00be*/ 	.byte	0x08
	.zero		1


	//   ....[2]....
        /*00c0*/ 	.word	0x00000350
        /*00c4*/ 	.word	0x000000ff
        /*00c8*/ 	.word	0x00030820
        /*00cc*/ 	.short	0x0100
        /*00ce*/ 	.byte	0x08
	.zero		1


	//   ....[3]....
        /*00d0*/ 	.word	0x00000360
        /*00d4*/ 	.word	0x000000ff
        /*00d8*/ 	.word	0x00030818
        /*00dc*/ 	.short	0x0100
        /*00de*/ 	.byte	0x08
	.zero		1


	//   ....[4]....
        /*00e0*/ 	.word	0x00000370
        /*00e4*/ 	.word	0x000000ff
        /*00e8*/ 	.word	0x00030828
        /*00ec*/ 	.short	0x0100
        /*00ee*/ 	.byte	0x08
	.zero		1


	//   ....[5]....
        /*00f0*/ 	.word	0x000004a0
        /*00f4*/ 	.word	0x000000ff
        /*00f8*/ 	.word	0x00030830
        /*00fc*/ 	.short	0x0100
        /*00fe*/ 	.byte	0x08
	.zero		1


	//   ....[6]....
        /*0100*/ 	.word	0x000004b0
        /*0104*/ 	.word	0x000000ff
        /*0108*/ 	.word	0x00030840
        /*010c*/ 	.short	0x0100
        /*010e*/ 	.byte	0x08
	.zero		1


	//   ....[7]....
        /*0110*/ 	.word	0x000004c0
        /*0114*/ 	.word	0x000000ff
        /*0118*/ 	.word	0x00030838
        /*011c*/ 	.short	0x0100
        /*011e*/ 	.byte	0x08
	.zero		1


	//   ....[8]....
        /*0120*/ 	.word	0x000004d0
        /*0124*/ 	.word	0x000000ff
        /*0128*/ 	.word	0x00030848
        /*012c*/ 	.short	0x0100
        /*012e*/ 	.byte	0x08
	.zero		1


	//   ....[9]....
        /*0130*/ 	.word	0x00000b70
        /*0134*/ 	.word	0x00000010
        /*0138*/ 	.word	0x00030800
        /*013c*/ 	.short	0x010a
        /*013e*/ 	.byte	0x3f
	.zero		1


	//   ....[10]....
        /*0140*/ 	.word	0x00000cc0
        /*0144*/ 	.word	0x00000010
        /*0148*/ 	.word	0x00030800
        /*014c*/ 	.short	0x010a
        /*014e*/ 	.byte	0x3f
	.zero		1


	//   ....[11]....
        /*0150*/ 	.word	0x00001720
        /*0154*/ 	.word	0x00000002
        /*0158*/ 	.word	0x00030810
        /*015c*/ 	.short	0x010a
        /*015e*/ 	.byte	0x3f
	.zero		1


	//   ....[12]....
        /*0160*/ 	.word	0x00001760
        /*0164*/ 	.word	0x00000002
        /*0168*/ 	.word	0x00030810
        /*016c*/ 	.short	0x010a
        /*016e*/ 	.byte	0x3f
	.zero		1


	//   ....[13]....
        /*0170*/ 	.word	0x00001c90
        /*0174*/ 	.word	0x00000002
        /*0178*/ 	.word	0x00030830
        /*017c*/ 	.short	0x010a
        /*017e*/ 	.byte	0x3f
	.zero		1


	//   ....[14]....
        /*0180*/ 	.word	0x00001d10
        /*0184*/ 	.word	0x00000002
        /*0188*/ 	.word	0x00030830
        /*018c*/ 	.short	0x010a
        /*018e*/ 	.byte	0x3f
	.zero		1


	//   ....[15]....
        /*0190*/ 	.word	0x00003cb0
        /*0194*/ 	.word	0x00000000
        /*0198*/ 	.word	0x00000000
        /*019c*/ 	.short	0x0101
        /*019e*/ 	.byte	0x3f
	.zero		1


	//   ....[16]....
        /*01a0*/ 	.word	0x00003fe0
        /*01a4*/ 	.word	0x00000002
        /*01a8*/ 	.word	0x00000000
        /*01ac*/ 	.short	0x0101
        /*01ae*/ 	.byte	0x3f
	.zero		1


	//   ....[17]....
        /*01b0*/ 	.word	0x00005b20
        /*01b4*/ 	.word	0x0000000b
        /*01b8*/ 	.word	0x00030820
        /*01bc*/ 	.short	0x010a
        /*01be*/ 	.byte	0x3f
	.zero		1


	//   ....[18]....
        /*01c0*/ 	.word	0x00006120
        /*01c4*/ 	.word	0x0000000b
        /*01c8*/ 	.word	0x00030840
        /*01cc*/ 	.short	0x010a
        /*01ce*/ 	.byte	0x3f
	.zero		1


	//   ....[19]....
        /*01d0*/ 	.word	0x000063c0
        /*01d4*/ 	.word	0x0000000b
        /*01d8*/ 	.word	0x00030828
        /*01dc*/ 	.short	0x010a
        /*01de*/ 	.byte	0x3f
	.zero		1


	//   ....[20]....
        /*01e0*/ 	.word	0x000065d0
        /*01e4*/ 	.word	0x0000000b
        /*01e8*/ 	.word	0x00030848
        /*01ec*/ 	.short	0x010a
        /*01ee*/ 	.byte	0x3f
	.zero		1


	//   ....[21]....
        /*01f0*/ 	.word	0x00006850
        /*01f4*/ 	.word	0x0000000b
        /*01f8*/ 	.word	0x00030820
        /*01fc*/ 	.short	0x010a
        /*01fe*/ 	.byte	0x3f
	.zero		1


	//   ....[22]....
        /*0200*/ 	.word	0x00006ad0
        /*0204*/ 	.word	0x0000000b
        /*0208*/ 	.word	0x00030840
        /*020c*/ 	.short	0x010a
        /*020e*/ 	.byte	0x3f
	.zero		1


	//   ....[23]....
        /*0210*/ 	.word	0x00006d40
        /*0214*/ 	.word	0x0000000b
        /*0218*/ 	.word	0x00030828
        /*021c*/ 	.short	0x010a
        /*021e*/ 	.byte	0x3f
	.zero		1


	//   ....[24]....
        /*0220*/ 	.word	0x00006f90
        /*0224*/ 	.word	0x00000004
        /*0228*/ 	.word	0x00030840
        /*022c*/ 	.short	0x010a
        /*022e*/ 	.byte	0x3f
	.zero		1


	//   ....[25]....
        /*0230*/ 	.word	0x000073e0
        /*0234*/ 	.word	0x00000006
        /*0238*/ 	.word	0x00000000
        /*023c*/ 	.short	0x010a
        /*023e*/ 	.byte	0x3f
	.zero		1


	//   ....[26]....
        /*0240*/ 	.word	0x00007440
        /*0244*/ 	.word	0x00000003
        /*0248*/ 	.word	0x00000000
        /*024c*/ 	.short	0x010a
        /*024e*/ 	.byte	0x3f
	.zero		1


	//   ....[27]....
        /*0250*/ 	.word	0x000074a0
        /*0254*/ 	.word	0x00000000
        /*0258*/ 	.word	0x00000000
        /*025c*/ 	.short	0x010a
        /*025e*/ 	.byte	0x3f
	.zero		1


	//   ....[28]....
        /*0260*/ 	.word	0x000074d0
        /*0264*/ 	.word	0x00000003
        /*0268*/ 	.word	0x00000000
        /*026c*/ 	.short	0x010a
        /*026e*/ 	.byte	0x3f
	.zero		1


	//   ....[29]....
        /*0270*/ 	.word	0x000075a0
        /*0274*/ 	.word	0x00000010
        /*0278*/ 	.word	0x00030800
        /*027c*/ 	.short	0x010a
        /*027e*/ 	.byte	0x3f
	.zero		1


	//   ....[30]....
        /*0280*/ 	.word	0x000075f0
        /*0284*/ 	.word	0x00000002
        /*0288*/ 	.word	0x00030810
        /*028c*/ 	.short	0x010a
        /*028e*/ 	.byte	0x3f
	.zero		1


	//   ....[31]....
        /*0290*/ 	.word	0x00007640
        /*0294*/ 	.word	0x00000002
        /*0298*/ 	.word	0x00030830
        /*029c*/ 	.short	0x010a
        /*029e*/ 	.byte	0x3f
	.zero		1


	//   ....[32]....
        /*02a0*/ 	.word	0x00007690
        /*02a4*/ 	.word	0x0000000b
        /*02a8*/ 	.word	0x00030820
        /*02ac*/ 	.short	0x010a
        /*02ae*/ 	.byte	0x3f
	.zero		1


	//   ....[33]....
        /*02b0*/ 	.word	0x000076e0
        /*02b4*/ 	.word	0x0000000b
        /*02b8*/ 	.word	0x00030840
        /*02bc*/ 	.short	0x010a
        /*02be*/ 	.byte	0x3f
	.zero		1


	//   ....[34]....
        /*02c0*/ 	.word	0x00007730
        /*02c4*/ 	.word	0x0000000b
        /*02c8*/ 	.word	0x00030828
        /*02cc*/ 	.short	0x010a
        /*02ce*/ 	.byte	0x3f
	.zero		1


	//   ....[35]....
        /*02d0*/ 	.word	0x00007780
        /*02d4*/ 	.word	0x0000000b
        /*02d8*/ 	.word	0x00030848
        /*02dc*/ 	.short	0x010a
        /*02de*/ 	.byte	0x3f
	.zero		1


	//   ....[36]....
        /*02e0*/ 	.word	0x000077e0
        /*02e4*/ 	.word	0x0000000b
        /*02e8*/ 	.word	0x00030820
        /*02ec*/ 	.short	0x010a
        /*02ee*/ 	.byte	0x3f
	.zero		1


	//   ....[37]....
        /*02f0*/ 	.word	0x00007830
        /*02f4*/ 	.word	0x0000000b
        /*02f8*/ 	.word	0x00030840
        /*02fc*/ 	.short	0x010a
        /*02fe*/ 	.byte	0x3f
	.zero		1


	//   ....[38]....
        /*0300*/ 	.word	0x00007880
        /*0304*/ 	.word	0x0000000b
        /*0308*/ 	.word	0x00030828
        /*030c*/ 	.short	0x010a
        /*030e*/ 	.byte	0x3f
	.zero		1


	//   ....[39]....
        /*0310*/ 	.word	0x000078d0
        /*0314*/ 	.word	0x00000004
        /*0318*/ 	.word	0x00030840
        /*031c*/ 	.short	0x010a
        /*031e*/ 	.byte	0x3f
	.zero		1


	//   ....[40]....
        /*0320*/ 	.word	0x000079b0
        /*0324*/ 	.word	0x00000006
        /*0328*/ 	.word	0x00000000
        /*032c*/ 	.short	0x010a
        /*032e*/ 	.byte	0x3f
	.zero		1


	//   ....[41]....
        /*0330*/ 	.word	0x00007a00
        /*0334*/ 	.word	0x00000003
        /*0338*/ 	.word	0x00000000
        /*033c*/ 	.short	0x010a
        /*033e*/ 	.byte	0x3f
	.zero		1


	//   ....[42]....
        /*0340*/ 	.word	0x00007a50
        /*0344*/ 	.word	0x00000000
        /*0348*/ 	.word	0x00000000
        /*034c*/ 	.short	0x010a
        /*034e*/ 	.byte	0x3f
	.zero		1


	//----- nvinfo : EIATTR_NUM_MBARRIERS
	.align		4
.L_252:
        /*0350*/ 	.byte	0x03, 0x38
        /*0352*/ 	.short	0x0009


	//----- nvinfo : EIATTR_EXIT_INSTR_OFFSETS
	.align		4
        /*0354*/ 	.byte	0x04, 0x1c
        /*0356*/ 	.short	(.L_254 - .L_253)


	//   ....[0]....
.L_253:
        /*0358*/ 	.word	0x00007520


	//----- nvinfo : EIATTR_MAX_THREADS
	.align		4
.L_254:
        /*035c*/ 	.byte	0x04, 0x05
        /*035e*/ 	.short	(.L_256 - .L_255)
.L_255:
        /*0360*/ 	.word	0x00000180
        /*0364*/ 	.word	0x00000001
        /*0368*/ 	.word	0x00000001


	//----- nvinfo : EIATTR_CRS_STACK_SIZE
	.align		4
.L_256:
        /*036c*/ 	.byte	0x04, 0x1e
        /*036e*/ 	.short	(.L_258 - .L_257)
.L_257:
        /*0370*/ 	.word	0x00000000


	//----- nvinfo : EIATTR_CBANK_PARAM_SIZE
	.align		4
.L_258:
        /*0374*/ 	.byte	0x03, 0x19
        /*0376*/ 	.short	0x06f0


	//----- nvinfo : EIATTR_PARAM_CBANK
	.align		4
        /*0378*/ 	.byte	0x04, 0x0a
        /*037a*/ 	.short	(.L_260 - .L_259)
	.align		4
.L_259:
        /*037c*/ 	.word	index@(.nv.constant0._ZN7cutlass13device_kernelIN5flash11enable_sm90INS1_16FlashAttnBwdSm90INS1_25CollectiveMainloopBwdSm90ILi2ELi2ELi2EN4cute5tupleIJNS5_1CILi1EEES8_S8_EEENS6_IJNS7_ILi64EEENS7_ILi128EEESB_EEENS_10bfloat16_tEfNS_4arch4Sm90ELb0ELb0ELb1ELb0ELb0ELb1ELb0ELb0ELi2ELi1ELi2ELi1ELb0EEENS1_24CollectiveEpilogueBwdGQAISC_fSF_Li256ELb0ELb0EEENS1_19SingleTileSchedulerILb0ELb0ELb0ELi128EEEEEEEEEvNT_6ParamsE)
        /*0380*/ 	.short	0x0210
        /*0382*/ 	.short	0x06f0


	//----- nvinfo : EIATTR_SW_WAR
	.align		4
.L_260:
        /*0384*/ 	.byte	0x04, 0x36
        /*0386*/ 	.short	(.L_262 - .L_261)
.L_261:
        /*0388*/ 	.word	0x00000008
.L_262:


//--------------------- .nv.info._ZN7cutlass13device_kernelIN5flash11enable_sm90INS1_16FlashAttnBwdSm90INS1_25CollectiveMainloopBwdSm90ILi2ELi2ELi2EN4cute5tupleIJNS5_1CILi1EEES8_S8_EEENS6_IJNS7_ILi64EEENS7_ILi128EEESB_EEENS_10bfloat16_tEfNS_4arch4Sm90ELb0ELb0ELb1ELb0ELb1ELb1ELb0ELb0ELi2ELi1ELi2ELi1ELb0EEENS1_24CollectiveEpilogueBwdGQAISC_fSF_Li256ELb0ELb1EEENS1_19SingleTileSchedulerILb0ELb0ELb0ELi128EEEEEEEEEvNT_6ParamsE --------------------------
	.section	.nv.info._ZN7cutlass13device_kernelIN5flash11enable_sm90INS1_16FlashAttnBwdSm90INS1_25CollectiveMainloopBwdSm90ILi2ELi2ELi2EN4cute5tupleIJNS5_1CILi1EEES8_S8_EEENS6_IJNS7_ILi64EEENS7_ILi128EEESB_EEENS_10bfloat16_tEfNS_4arch4Sm90ELb0ELb0ELb1ELb0ELb1ELb1ELb0ELb0ELi2ELi1ELi2ELi1ELb0EEENS1_24CollectiveEpilogueBwdGQAISC_fSF_Li256ELb0ELb1EEENS1_19SingleTileSchedulerILb0ELb0ELb0ELi128EEEEEEEEEvNT_6ParamsE,"",@"SHT_CUDA_INFO"
	.sectionflags	@""
	.align	4


	//----- nvinfo : EIATTR_CUDA_API_VERSION
	.align		4
        /*0000*/ 	.byte	0x04, 0x37
        /*0002*/ 	.short	(.L_264 - .L_263)
.L_263:
        /*0004*/ 	.word	0x00000082


	//----- nvinfo : EIATTR_KPARAM_INFO
	.align		4
.L_264:
        /*0008*/ 	.byte	0x04, 0x17
        /*000a*/ 	.short	(.L_266 - .L_265)
.L_265:
        /*000c*/ 	.word	0x00000000
        /*0010*/ 	.short	0x0000
        /*0012*/ 	.short	0x0070
        /*0014*/ 	.byte	0x00, 0xf0, 0x01, 0x1a


	//----- nvinfo : EIATTR_SPARSE_MMA_MASK
	.align		4
.L_266:
        /*0018*/ 	.byte	0x03, 0x50
        /*001a*/ 	.short	0x0000


	//----- nvinfo : EIATTR_MAXREG_COUNT
	.align		4
        /*001c*/ 	.byte	0x03, 0x1b
        /*001e*/ 	.short	0x00a8


	//----- nvinfo : EIATTR_NUM_BARRIERS
	.align		4
        /*0020*/ 	.byte	0x02, 0x4c
        /*0022*/ 	.byte	0x10
	.zero		1


	//----- nvinfo : EIATTR_EXTERNS
	.align		4
        /*0024*/ 	.byte	0x04, 0x0f
        /*0026*/ 	.short	(.L_268 - .L_267)


	//   ....[0]....
	.align		4
.L_267:
        /*0028*/ 	.word	index@(__assertfail)


	//----- nvinfo : EIATTR_MERCURY_ISA_VERSION
	.align		4
.L_268:
        /*002c*/ 	.byte	0x03, 0x5f
        /*002e*/ 	.short	0x0101


	//----- nvinfo : EIATTR_INT_WARP_WIDE_INSTR_OFFSETS
	.align		4
        /*0030*/ 	.byte	0x04, 0x31
        /*0032*/ 	.short	(.L_270 - .L_269)


	//   ....[0]....
.L_269:
        /*0034*/ 	.word	0x00000170


	//   ....[1]....
        /*0038*/ 	.word	0x00000230


	//   ....[2]....
        /*003c*/ 	.word	0x00005990


	//   ....[3]....
        /*0040*/ 	.word	0x00005e00


	//   ....[4]....
        /*0044*/ 	.word	0x000063d0


	//----- nvinfo : EIATTR_COOP_GROUP_MASK_REGIDS
	.align		4
.L_270:
        /*0048*/ 	.byte	0x04, 0x29
        /*004a*/ 	.short	(.L_272 - .L_271)


	//   ....[0]....
.L_271:
        /*004c*/ 	.word	0xffffffff


	//   ....[1]....
        /*0050*/ 	.word	0xffffffff


	//   ....[2]....
        /*0054*/ 	.word	0xffffffff


	//   ....[3]....
        /*0058*/ 	.word	0xffffffff


	//   ....[4]....
        /*005c*/ 	.word	0xffffffff


	//   ....[5]....
        /*0060*/ 	.word	0xffffffff


	//   ....[6]....
        /*0064*/ 	.word	0xffffffff


	//   ....[7]....
        /*0068*/ 	.word	0xffffffff


	//   ....[8]....
        /*006c*/ 	.word	0xffffffff


	//   ....[9]....
        /*0070*/ 	.word	0xffffffff


	//   ....[10]....
        /*0074*/ 	.word	0xffffffff


	//   ....[11]....
        /*0078*/ 	.word	0xffffffff


	//   ....[12]....
        /*007c*/ 	.word	0xffffffff


	//   ....[13]....
        /*0080*/ 	.word	0xffffffff


	//   ....[14]....
        /*0084*/ 	.word	0xffffffff


	//   ....[15]....
        /*0088*/ 	.word	0xffffffff


	//   ....[16]....
        /*008c*/ 	.word	0xffffffff


	//   ....[17]....
        /*0090*/ 	.word	0x0500000f


	//   ....[18]....
        /*0094*/ 	.word	0x0500000f


	//   ....[19]....
        /*0098*/ 	.word	0x0500000f


	//   ....[20]....
        /*009c*/ 	.word	0x0500000f


	//   ....[21]....
        /*00a0*/ 	.word	0x0500000f


	//   ....[22]....
        /*00a4*/ 	.word	0x0500000f


	//----- nvinfo : EIATTR_COOP_GROUP_INSTR_OFFSETS
	.align		4
.L_272:
        /*00a8*/ 	.byte	0x04, 0x28
        /*00aa*/ 	.short	(.L_274 - .L_273)


	//   ....[0]....
.L_273:
        /*00ac*/ 	.word	0x00000050


	//   ....[1]....
        /*00b0*/ 	.word	0x00000180


	//   ....[2]....
        /*00b4*/ 	.word	0x00000210


	//   ....[3]....
        /*00b8*/ 	.word	0x00000390


	//   ....[4]....
        /*00bc*/ 	.word	0x000005e0


	//   ....[5]....
        /*00c0*/ 	.word	0x00000b30


	//   ....[6]....
        /*00c4*/ 	.word	0x00004a00


	//   ....[7]....
        /*00c8*/ 	.word	0x00004ba0


	//   ....[8]....
        /*00cc*/ 	.word	0x00004e70


	//   ....[9]....
        /*00d0*/ 	.word	0x00005010


	//   ....[10]....
        /*00d4*/ 	.word	0x00005130


	//   ....[11]....
        /*00d8*/ 	.word	0x00005630


	//   ....[12]....
        /*00dc*/ 	.word	0x000058c0


	//   ....[13]....
        /*00e0*/ 	.word	0x00005b00


	//   ....[14]....
        /*00e4*/ 	.word	0x00005d30


	//   ....[15]....
        /*00e8*/ 	.word	0x00005fe0


	//   ....[16]....
        /*00ec*/ 	.word	0x00006310


	//   ....[17]....
        /*00f0*/ 	.word	0x000081d0


	//   ....[18]....
        /*00f4*/ 	.word	0x00008320


	//   ....[19]....
        /*00f8*/ 	.word	0x00008390


	//   ....[20]....
        /*00fc*/ 	.word	0x00008400


	//   ....[21]....
        /*0100*/ 	.word	0x00008470


	//   ....[22]....
        /*0104*/ 	.word	0x000084e0


	//----- nvinfo : EIATTR_REG_RECONFIG
	.align		4
.L_274:
        /*0108*/ 	.byte	0x01, 0x54
	.zero		2


	//----- nvinfo : EIATTR_SYSCALL_OFFSETS
	.align		4
        /*010c*/ 	.byte	0x04, 0x46
        /*010e*/ 	.short	(.L_276 - .L_275)


	//   ....[0]....
.L_275:
        /*0110*/ 	.word	0x00000770


	//   ....[1]....
        /*0114*/ 	.word	0x00000860


	//   ....[2]....
        /*0118*/ 	.word	0x000009c0


	//   ....[3]....
        /*011c*/ 	.word	0x00000ab0


	//----- nvinfo : EIATTR_MBARRIER_INSTR_OFFSETS
	.align		4
.L_276:
        /*0120*/ 	.byte	0x04, 0x39
        /*0122*/ 	.short	(.L_278 - .L_277)


	//   ....[0]....
.L_277:
        /*0124*/ 	.word	0x00000250
        /*0128*/ 	.word	0x000000ff
        /*012c*/ 	.word	0x00030800
        /*0130*/ 	.short	0x0100
        /*0132*/ 	.byte	0x06
	.zero		1


	//   ....[1]....
        /*0134*/ 	.word	0x00000340
        /*0138*/ 	.word	0x000000ff
        /*013c*/ 	.word	0x00030810
        /*0140*/ 	.short	0x0100
        /*0142*/ 	.byte	0x08
	.zero		1


	//   ....[2]....
        /*0144*/ 	.word	0x00000350
        /*0148*/ 	.word	0x000000ff
        /*014c*/ 	.word	0x00030820
        /*0150*/ 	.short	0x0100
        /*0152*/ 	.byte	0x08
	.zero		1


	//   ....[3]....
        /*0154*/ 	.word	0x00000360
        /*0158*/ 	.word	0x000000ff
        /*015c*/ 	.word	0x00030818
        /*0160*/ 	.short	0x0100
        /*0162*/ 	.byte	0x08
	.zero		1


	//   ....[4]....
        /*0164*/ 	.word	0x00000370
        /*0168*/ 	.word	0x000000ff
        /*016c*/ 	.word	0x00030828
        /*0170*/ 	.short	0x0100
        /*0172*/ 	.byte	0x08
	.zero		1


	//   ....[5]....
        /*0174*/ 	.word	0x000004a0
        /*0178*/ 	.word	0x000000ff
        /*017c*/ 	.word	0x00030830
        /*0180*/ 	.short	0x0100
        /*0182*/ 	.byte	0x08
	.zero		1


	//   ....[6]....
        /*0184*/ 	.word	0x000004b0
        /*0188*/ 	.word	0x000000ff
        /*018c*/ 	.word	0x00030840
        /*0190*/ 	.short	0x0100
        /*0192*/ 	.byte	0x08
	.zero		1


	//   ....[7]....
        /*0194*/ 	.word	0x000004c0
        /*0198*/ 	.word	0x000000ff
        /*019c*/ 	.word	0x00030838
        /*01a0*/ 	.short	0x0100
        /*01a2*/ 	.byte	0x08
	.zero		1


	//   ....[8]....
        /*01a4*/ 	.word	0x000004d0
        /*01a8*/ 	.word	0x000000ff
        /*01ac*/ 	.word	0x00030848
        /*01b0*/ 	.short	0x0100
        /*01b2*/ 	.byte	0x08
	.zero		1


	//   ....[9]....
        /*01b4*/ 	.word	0x00000b80
        /*01b8*/ 	.word	0x00000010
        /*01bc*/ 	.word	0x00030800
        /*01c0*/ 	.short	0x010a
        /*01c2*/ 	.byte	0x3f
	.zero		1


	//   ....[10]....
        /*01c4*/ 	.word	0x00000cd0
        /*01c8*/ 	.word	0x00000010
        /*01cc*/ 	.word	0x00030800
        /*01d0*/ 	.short	0x010a
        /*01d2*/ 	.byte	0x3f
	.zero		1


	//   ....[11]....
        /*01d4*/ 	.word	0x00001730
        /*01d8*/ 	.word	0x00000002
        /*01dc*/ 	.word	0x00030810
        /*01e0*/ 	.short	0x010a
        /*01e2*/ 	.byte	0x3f
	.zero		1


	//   ....[12]....
        /*01e4*/ 	.word	0x00001770
        /*01e8*/ 	.word	0x00000002
        /*01ec*/ 	.word	0x00030810
        /*01f0*/ 	.short	0x010a
        /*01f2*/ 	.byte	0x3f
	.zero		1


	//   ....[13]....
        /*01f4*/ 	.word	0x00001ca0
        /*01f8*/ 	.word	0x00000002
        /*01fc*/ 	.word	0x00030830
        /*0200*/ 	.short	0x010a
        /*0202*/ 	.byte	0x3f
	.zero		1


	//   ....[14]....
        /*0204*/ 	.word	0x00001d20
        /*0208*/ 	.word	0x00000002
        /*020c*/ 	.word	0x00030830
        /*0210*/ 	.short	0x010a
        /*0212*/ 	.byte	0x3f
	.zero		1


	//   ....[15]....
        /*0214*/ 	.word	0x00003cc0
        /*0218*/ 	.word	0x00000000
        /*021c*/ 	.word	0x00000000
        /*0220*/ 	.short	0x0101
        /*0222*/ 	.byte	0x3f
	.zero		1


	//   ....[16]....
        /*0224*/ 	.word	0x00003ff0
        /*0228*/ 	.word	0x00000002
        /*022c*/ 	.word	0x00000000
        /*0230*/ 	.short	0x0101
        /*0232*/ 	.byte	0x3f
	.zero		1


	//   ....[17]....
        /*0234*/ 	.word	0x00006780
        /*0238*/ 	.word	0x0000000b
        /*023c*/ 	.word	0x00030820
        /*0240*/ 	.short	0x010a
        /*0242*/ 	.byte	0x3f
	.zero		1


	//   ....[18]....
        /*0244*/ 	.word	0x00006d80
        /*0248*/ 	.word	0x0000000b
        /*024c*/ 	.word	0x00030840
        /*0250*/ 	.short	0x010a
        /*0252*/ 	.byte	0x3f
	.zero		1


	//   ....[19]....
        /*0254*/ 	.word	0x00007020
        /*0258*/ 	.word	0x0000000b
        /*025c*/ 	.word	0x00030828
        /*0260*/ 	.short	0x010a
        /*0262*/ 	.byte	0x3f
	.zero		1


	//   ....[20]....
        /*0264*/ 	.word	0x00007230
        /*0268*/ 	.word	0x0000000b
        /*026c*/ 	.word	0x00030848
        /*0270*/ 	.short	0x010a
        /*0272*/ 	.byte	0x3f
	.zero		1


	//   ....[21]....
        /*0274*/ 	.word	0x000074b0
        /*0278*/ 	.word	0x0000000b
        /*027c*/ 	.word	0x00030820
        /*0280*/ 	.short	0x010a
        /*0282*/ 	.byte	0x3f
	.zero		1


	//   ....[22]....
        /*0284*/ 	.word	0x00007730
        /*0288*/ 	.word	0x0000000b
        /*028c*/ 	.word	0x00030840
        /*0290*/ 	.short	0x010a
        /*0292*/ 	.byte	0x3f
	.zero		1


	//   ....[23]....
        /*0294*/ 	.word	0x000079a0
        /*0298*/ 	.word	0x0000000b
        /*029c*/ 	.word	0x00030828
        /*02a0*/ 	.short	0x010a
        /*02a2*/ 	.byte	0x3f
	.zero		1


	//   ....[24]....
        /*02a4*/ 	.word	0x00007bf0
        /*02a8*/ 	.word	0x00000004
        /*02ac*/ 	.word	0x00030840
        /*02b0*/ 	.short	0x010a
        /*02b2*/ 	.byte	0x3f
	.zero		1


	//   ....[25]....
        /*02b4*/ 	.word	0x00008040
        /*02b8*/ 	.word	0x00000006
        /*02bc*/ 	.word	0x00000000
        /*02c0*/ 	.short	0x010a
        /*02c2*/ 	.byte	0x3f
	.zero		1


	//   ....[26]....
        /*02c4*/ 	.word	0x000080a0
        /*02c8*/ 	.word	0x00000003
        /*02cc*/ 	.word	0x00000000
        /*02d0*/ 	.short	0x010a
        /*02d2*/ 	.byte	0x3f
	.zero		1


	//   ....[27]....
        /*02d4*/ 	.word	0x00008100
        /*02d8*/ 	.word	0x00000000
        /*02dc*/ 	.word	0x00000000
        /*02e0*/ 	.short	0x010a
        /*02e2*/ 	.byte	0x3f
	.zero		1


	//   ....[28]....
        /*02e4*/ 	.word	0x00008130
        /*02e8*/ 	.word	0x00000003
        /*02ec*/ 	.word	0x00000000
        /*02f0*/ 	.short	0x010a
        /*02f2*/ 	.byte	0x3f
	.zero		1


	//   ....[29]....
        /*02f4*/ 	.word	0x00008200
        /*02f8*/ 	.word	0x00000010
        /*02fc*/ 	.word	0x00030800
        /*0300*/ 	.short	0x010a
        /*0302*/ 	.byte	0x3f
	.zero		1


	//   ....[30]....
        /*0304*/ 	.word	0x00008250
        /*0308*/ 	.word	0x00000002
        /*030c*/ 	.word	0x00030810
        /*0310*/ 	.short	0x010a
        /*0312*/ 	.byte	0x3f
	.zero		1


	//   ....[31]....
        /*0314*/ 	.word	0x000082a0
        /*0318*/ 	.word	0x00000002
        /*031c*/ 	.word	0x00030830
        /*0320*/ 	.short	0x010a
        /*0322*/ 	.byte	0x3f
	.zero		1


	//   ....[32]....
        /*0324*/ 	.word	0x00008520
        /*0328*/ 	.word	0x0000000b
        /*032c*/ 	.word	0x00030820
        /*0330*/ 	.short	0x010a
        /*0332*/ 	.byte	0x3f
	.zero		1


	//   ....[33]....
        /*0334*/ 	.word	0x00008570
        /*0338*/ 	.word	0x0000000b
        /*033c*/ 	.word	0x00030840
        /*0340*/ 	.short	0x010a
        /*0342*/ 	.byte	0x3f
	.zero		1


	//   ....[34]....
        /*0344*/ 	.word	0x000085c0
        /*0348*/ 	.word	0x0000000b
        /*034c*/ 	.word	0x00030828
        /*0350*/ 	.short	0x010a
        /*0352*/ 	.byte	0x3f
	.zero		1


	//   ....[35]....
        /*0354*/ 	.word	0x00008610
        /*0358*/ 	.word	0x0000000b
        /*035c*/ 	.word	0x00030848
        /*0360*/ 	.short	0x010a
        /*0362*/ 	.byte	0x3f
	.zero		1


	//   ....[36]....
        /*0364*/ 	.word	0x00008670
        /*0368*/ 	.word	0x0000000b
        /*036c*/ 	.word	0x00030820
        /*0370*/ 	.short	0x010a
        /*0372*/ 	.byte	0x3f
	.zero		1


	//   ....[37]....
        /*0374*/ 	.word	0x000086c0
        /*0378*/ 	.word	0x0000000b
        /*037c*/ 	.word	0x00030840
        /*0380*/ 	.short	0x010a
        /*0382*/ 	.byte	0x3f
	.zero		1


	//   ....[38]....
        /*0384*/ 	.word	0x00008710
        /*0388*/ 	.word	0x0000000b
        /*038c*/ 	.word	0x00030828
        /*0390*/ 	.short	0x010a
        /*0392*/ 	.byte	0x3f
	.zero		1


	//   ....[39]....
        /*0394*/ 	.word	0x00008760
        /*0398*/ 	.word	0x00000004
        /*039c*/ 	.word	0x00030840
        /*03a0*/ 	.short	0x010a
        /*03a2*/ 	.byte	0x3f
	.zero		1


	//   ....[40]....
        /*03a4*/ 	.word	0x00008840
        /*03a8*/ 	.word	0x00000006
        /*03ac*/ 	.word	0x00000000
        /*03b0*/ 	.short	0x010a
        /*03b2*/ 	.byte	0x3f
	.zero		1


	//   ....[41]....
        /*03b4*/ 	.word	0x00008890
        /*03b8*/ 	.word	0x00000003
        /*03bc*/ 	.word	0x00000000
        /*03c0*/ 	.short	0x010a
        /*03c2*/ 	.byte	0x3f
	.zero		1


	//   ....[42]....
        /*03c4*/ 	.word	0x000088e0
        /*03c8*/ 	.word	0x00000000
        /*03cc*/ 	.word	0x00000000
        /*03d0*/ 	.short	0x010a
        /*03d2*/ 	.byte	0x3f
	.zero		1


	//----- nvinfo : EIATTR_NUM_MBARRIERS
	.align		4
.L_278:
        /*03d4*/ 	.byte	0x03, 0x38
        /*03d6*/ 	.short	0x0009


	//----- nvinfo : EIATTR_EXIT_INSTR_OFFSETS
	.align		4
        /*03d8*/ 	.byte	0x04, 0x1c
        /*03da*/ 	.short	(.L_280 - .L_279)


	//   ....[0]....
.L_279:
        /*03dc*/ 	.word	0x00008180


	//----- nvinfo : EIATTR_MAX_THREADS
	.align		4
.L_280:
        /*03e0*/ 	.byte	0x04, 0x05
        /*03e2*/ 	.short	(.L_282 - .L_281)
.L_281:
        /*03e4*/ 	.word	0x00000180
        /*03e8*/ 	.word	0x00000001
        /*03ec*/ 	.word	0x00000001


	//----- nvinfo : EIATTR_CRS_STACK_SIZE
	.align		4
.L_282:
        /*03f0*/ 	.byte	0x04, 0x1e
        /*03f2*/ 	.short	(.L_284 - .L_283)
.L_283:
        /*03f4*/ 	.word	0x00000000


	//----- nvinfo : EIATTR_CBANK_PARAM_SIZE
	.align		4
.L_284:
        /*03f8*/ 	.byte	0x03, 0x19
        /*03fa*/ 	.short	0x06f0


	//----- nvinfo : EIATTR_PARAM_CBANK
	.align		4
        /*03fc*/ 	.byte	0x04, 0x0a
        /*03fe*/ 	.short	(.L_286 - .L_285)
	.align		4
.L_285:
        /*0400*/ 	.word	index@(.nv.constant0._ZN7cutlass13device_kernelIN5flash11enable_sm90INS1_16FlashAttnBwdSm90INS1_25CollectiveMainloopBwdSm90ILi2ELi2ELi2EN4cute5tupleIJNS5_1CILi1EEES8_S8_EEENS6_IJNS7_ILi64EEENS7_ILi128EEESB_EEENS_10bfloat16_tEfNS_4arch4Sm90ELb0ELb0ELb1ELb0ELb1ELb1ELb0ELb0ELi2ELi1ELi2ELi1ELb0EEENS1_24CollectiveEpilogueBwdGQAISC_fSF_Li256ELb0ELb1EEENS1_19SingleTileSchedulerILb0ELb0ELb0ELi128EEEEEEEEEvNT_6ParamsE)
        /*0404*/ 	.short	0x0210
        /*0406*/ 	.short	0x06f0


	//----- nvinfo : EIATTR_SW_WAR
	.align		4
.L_286:
        /*0408*/ 	.byte	0x04, 0x36
        /*040a*/ 	.short	(.L_288 - .L_287)
.L_287:
        /*040c*/ 	.word	0x00000008
.L_288:


//--------------------- .nv.info._ZN7cutlass13device_kernelIN5flash11enable_sm90INS1_16FlashAttnBwdSm90INS1_25CollectiveMainloopBwdSm90ILi2ELi2ELi2EN4cute5tupleIJNS5_1CILi1EEES8_S8_EEENS6_IJNS7_ILi64EEENS7_ILi128EEESB_EEENS_10bfloat16_tEfNS_4arch4Sm90ELb0ELb0ELb1ELb1ELb0ELb1ELb0ELb0ELi2ELi1ELi2ELi1ELb0EEENS1_21CollectiveEpilogueBwdISC_SD_SF_Li256ELb1ELb0ELi1EEENS1_19SingleTileSchedulerILb1ELb0ELb0ELi128EEEEEEEEEvNT_6ParamsE --------------------------
	.section	.nv.info._ZN7cutlass13device_kernelIN5flash11enable_sm90INS1_16FlashAttnBwdSm90INS1_25CollectiveMainloopBwdSm90ILi2ELi2ELi2EN4cute5tupleIJNS5_1CILi1EEES8_S8_EEENS6_IJNS7_ILi64EEENS7_ILi128EEESB_EEENS_10bfloat16_tEfNS_4arch4Sm90ELb0ELb0ELb1ELb1ELb0ELb1ELb0ELb0ELi2ELi1ELi2ELi1ELb0EEENS1_21CollectiveEpilogueBwdISC_SD_SF_Li256ELb1ELb0ELi1EEENS1_19SingleTileSchedulerILb1ELb0ELb0ELi128EEEEEEEEEvNT_6ParamsE,"",@"SHT_CUDA_INFO"
	.sectionflags	@""
	.align	4


	//----- nvinfo : EIATTR_CUDA_API_VERSION
	.align		4
        /*0000*/ 	.byte	0x04, 0x37
        /*0002*/ 	.short	(.L_290 - .L_289)
.L_289:
        /*0004*/ 	.word	0x00000082


	//----- nvinfo : EIATTR_KPARAM_INFO
	.align		4
.L_290:
        /*0008*/ 	.byte	0x04, 0x17
        /*000a*/ 	.short	(.L_292 - .L_291)
.L_291:
        /*000c*/ 	.word	0x00000000
        /*0010*/ 	.short	0x0000
        /*0012*/ 	.short	0x0070
        /*0014*/ 	.byte	0x00, 0xf0, 0x01, 0x1a


	//----- nvinfo : EIATTR_SPARSE_MMA_MASK
	.align		4
.L_292:
        /*0018*/ 	.byte	0x03, 0x50
        /*001a*/ 	.short	0x0000


	//----- nvinfo : EIATTR_MAXREG_COUNT
	.align		4
        /*001c*/ 	.byte	0x03, 0x1b
        /*001e*/ 	.short	0x00a8


	//----- nvinfo : EIATTR_NUM_BARRIERS
	.align		4
        /*0020*/ 	.byte	0x02, 0x4c
        /*0022*/ 	.byte	0x10
	.zero		1


	//----- nvinfo : EIATTR_EXTERNS
	.align		4
        /*0024*/ 	.byte	0x04, 0x0f
        /*0026*/ 	.short	(.L_294 - .L_293)


	//   ....[0]....
	.align		4
.L_293:
        /*0028*/ 	.word	index@(__assertfail)


	//----- nvinfo : EIATTR_ANNOTATIONS
	.align		4
.L_294:
        /*002c*/ 	.byte	0x04, 0x55
        /*002e*/ 	.short	(.L_296 - .L_295)


	//   ....[0]....
.L_295:
        /*0030*/ 	.word	0x00000001
        /*0034*/ 	.byte	0x60, 0x05, 0x00, 0x00, 0x01, 0x00, 0x00, 0x00, 0x60, 0x16, 0x00, 0x00, 0x01, 0x00, 0x00, 0x00
        /*0044*/ 	.byte	0xb0, 0x9f, 0x00, 0x00, 0x01, 0x00, 0x00, 0x00, 0xe0, 0x9f, 0x00, 0x00, 0x01, 0x00, 0x00, 0x00
        /*0054*/ 	.byte	0xf0, 0xac, 0x00, 0x00


	//----- nvinfo : EIATTR_MERCURY_ISA_VERSION
	.align		4
.L_296:
        /*0058*/ 	.byte	0x03, 0x5f
        /*005a*/ 	.short	0x0101


	//----- nvinfo : EIATTR_INT_WARP_WIDE_INSTR_OFFSETS
	.align		4
        /*005c*/ 	.byte	0x04, 0x31
        /*005e*/ 	.short	(.L_298 - .L_297)


	//   ....[0]....
.L_297:
        /*0060*/ 	.word	0x00000180


	//   ....[1]....
        /*0064*/ 	.word	0x00000240


	//   ....[2]....
        /*0068*/ 	.word	0x00008fb0


	//----- nvinfo : EIATTR_COOP_GROUP_MASK_REGIDS
	.align		4
.L_298:
        /*006c*/ 	.byte	0x04, 0x29
        /*006e*/ 	.short	(.L_300 - .L_299)


	//   ....[0]....
.L_299:
        /*0070*/ 	.word	0xffffffff


	//   ....[1]....
        /*0074*/ 	.word	0xffffffff


	//   ....[2]....
        /*0078*/ 	.word	0xffffffff


	//   ....[3]....
        /*007c*/ 	.word	0xffffffff


	//   ....[4]....
        /*0080*/ 	.word	0xffffffff


	//   ....[5]....
        /*0084*/ 	.word	0xffffffff


	//   ....[6]....
        /*0088*/ 	.word	0xffffffff


	//   ....[7]....
        /*008c*/ 	.word	0x0500000f


	//----- nvinfo : EIATTR_COOP_GROUP_INSTR_OFFSETS
	.align		4
.L_300:
        /*0090*/ 	.byte	0x04, 0x28
        /*0092*/ 	.short	(.L_302 - .L_301)


	//   ....[0]....
.L_301:
        /*0094*/ 	.word	0x00000060


	//   ....[1]....
        /*0098*/ 	.word	0x00000190


	//   ....[2]....
        /*009c*/ 	.word	0x00000220


	//   ....[3]....
        /*00a0*/ 	.word	0x000003a0


	//   ....[4]....
        /*00a4*/ 	.word	0x00000610


	//   ....[5]....
        /*00a8*/ 	.word	0x00001380


	//   ....[6]....
        /*00ac*/ 	.word	0x00007d10


	//   ....[7]....
        /*00b0*/ 	.word	0x0000af60


	//----- nvinfo : EIATTR_REG_RECONFIG
	.align		4
.L_302:
        /*00b4*/ 	.byte	0x01, 0x54
	.zero		2


	//----- nvinfo : EIATTR_SYSCALL_OFFSETS
	.align		4
        /*00b8*/ 	.byte	0x04, 0x46
        /*00ba*/ 	.short	(.L_304 - .L_303)


	//   ....[0]....
.L_303:
        /*00bc*/ 	.word	0x00000fc0


	//   ....[1]....
        /*00c0*/ 	.word	0x000010b0


	//   ....[2]....
        /*00c4*/ 	.word	0x00001210


	//   ....[3]....
        /*00c8*/ 	.word	0x00001300


	//----- nvinfo : EIATTR_MBARRIER_INSTR_OFFSETS
	.align		4
.L_304:
        /*00cc*/ 	.byte	0x04, 0x39
        /*00ce*/ 	.short	(.L_306 - .L_305)


	//   ....[0]....
.L_305:
        /*00d0*/ 	.word	0x00000260
        /*00d4*/ 	.word	0x000000ff
        /*00d8*/ 	.word	0x00030800
        /*00dc*/ 	.short	0x0100
        /*00de*/ 	.byte	0x06
	.zero		1


	//   ....[1]....
        /*00e0*/ 	.word	0x00000350
        /*00e4*/ 	.word	0x000000ff
        /*00e8*/ 	.word	0x00030810
        /*00ec*/ 	.short	0x0100
        /*00ee*/ 	.byte	0x08
	.zero		1


	//   ....[2]....
        /*00f0*/ 	.word	0x00000360
        /*00f4*/ 	.word	0x000000ff
        /*00f8*/ 	.word	0x00030820
        /*00fc*/ 	.short	0x0100
        /*00fe*/ 	.byte	0x08
	.zero		1


	//   ....[3]....
        /*0100*/ 	.word	0x00000370
        /*0104*/ 	.word	0x000000ff
        /*0108*/ 	.word	0x00030818
        /*010c*/ 	.short	0x0100
        /*010e*/ 	.byte	0x08
	.zero		1


	//   ....[4]....
        /*0110*/ 	.word	0x00000380
        /*0114*/ 	.word	0x000000ff
        /*0118*/ 	.word	0x00030828
        /*011c*/ 	.short	0x0100
        /*011e*/ 	.byte	0x08
	.zero		1


	//   ....[5]....
        /*0120*/ 	.word	0x000004b0
        /*0124*/ 	.word	0x000000ff
        /*0128*/ 	.word	0x00030830
        /*012c*/ 	.short	0x0100
        /*012e*/ 	.byte	0x08
	.zero		1


	//   ....[6]....
        /*0130*/ 	.word	0x000004c0
        /*0134*/ 	.word	0x000000ff
        /*0138*/ 	.word	0x00030840
        /*013c*/ 	.short	0x0100
        /*013e*/ 	.byte	0x08
	.zero		1


	//   ....[7]....
        /*0140*/ 	.word	0x000004d0
        /*0144*/ 	.word	0x000000ff
        /*0148*/ 	.word	0x00030838
        /*014c*/ 	.short	0x0100
        /*014e*/ 	.byte	0x08
	.zero		1


	//   ....[8]....
        /*0150*/ 	.word	0x000004e0
        /*0154*/ 	.word	0x000000ff
        /*0158*/ 	.word	0x00030848
        /*015c*/ 	.short	0x0100
        /*015e*/ 	.byte	0x08
	.zero		1


	//   ....[9]....
        /*0160*/ 	.word	0x000013d0
        /*0164*/ 	.word	0x00000010
        /*0168*/ 	.word	0x00030800
        /*016c*/ 	.short	0x010a
        /*016e*/ 	.byte	0x3f
	.zero		1


	//   ....[10]....
        /*0170*/ 	.word	0x00001640
        /*0174*/ 	.word	0x00000010
        /*0178*/ 	.word	0x00030800
        /*017c*/ 	.short	0x010a
        /*017e*/ 	.byte	0x3f
	.zero		1


	//   ....[11]....
        /*0180*/ 	.word	0x00001b50
        /*0184*/ 	.word	0x00000002
        /*0188*/ 	.word	0x00030810
        /*018c*/ 	.short	0x010a
        /*018e*/ 	.byte	0x3f
	.zero		1


	//   ....[12]....
        /*0190*/ 	.word	0x00001b90
        /*0194*/ 	.word	0x00000002
        /*0198*/ 	.word	0x00030810
        /*019c*/ 	.short	0x010a
        /*019e*/ 	.byte	0x3f
	.zero		1


	//   ....[13]....
        /*01a0*/ 	.word	0x000020c0
        /*01a4*/ 	.word	0x00000002
        /*01a8*/ 	.word	0x00030830
        /*01ac*/ 	.short	0x010a
        /*01ae*/ 	.byte	0x3f
	.zero		1


	//   ....[14]....
        /*01b0*/ 	.word	0x00002140
        /*01b4*/ 	.word	0x00000002
        /*01b8*/ 	.word	0x00030830
        /*01bc*/ 	.short	0x010a
        /*01be*/ 	.byte	0x3f
	.zero		1


	//   ....[15]....
        /*01c0*/ 	.word	0x000040c0
        /*01c4*/ 	.word	0x00000000
        /*01c8*/ 	.word	0x00000000
        /*01cc*/ 	.short	0x0101
        /*01ce*/ 	.byte	0x3f
	.zero		1


	//   ....[16]....
        /*01d0*/ 	.word	0x000043d0
        /*01d4*/ 	.word	0x00000002
        /*01d8*/ 	.word	0x00000000
        /*01dc*/ 	.short	0x0101
        /*01de*/ 	.byte	0x3f
	.zero		1


	//   ....[17]....
        /*01e0*/ 	.word	0x000094b0
        /*01e4*/ 	.word	0x0000000c
        /*01e8*/ 	.word	0x00030820
        /*01ec*/ 	.short	0x010a
        /*01ee*/ 	.byte	0x3f
	.zero		1


	//   ....[18]....
        /*01f0*/ 	.word	0x00009a90
        /*01f4*/ 	.word	0x0000000c
        /*01f8*/ 	.word	0x00030840
        /*01fc*/ 	.short	0x010a
        /*01fe*/ 	.byte	0x3f
	.zero		1


	//   ....[19]....
        /*0200*/ 	.word	0x00009d40
        /*0204*/ 	.word	0x0000000c
        /*0208*/ 	.word	0x00030828
        /*020c*/ 	.short	0x010a
        /*020e*/ 	.byte	0x3f
	.zero		1


	//   ....[20]....
        /*0210*/ 	.word	0x00009f70
        /*0214*/ 	.word	0x0000000c
        /*0218*/ 	.word	0x00030848
        /*021c*/ 	.short	0x010a
        /*021e*/ 	.byte	0x3f
	.zero		1


	//   ....[21]....
        /*0220*/ 	.word	0x0000a1f0
        /*0224*/ 	.word	0x0000000c
        /*0228*/ 	.word	0x00030820
        /*022c*/ 	.short	0x010a
        /*022e*/ 	.byte	0x3f
	.zero		1


	//   ....[22]....
        /*0230*/ 	.word	0x0000a480
        /*0234*/ 	.word	0x0000000c
        /*0238*/ 	.word	0x00030840
        /*023c*/ 	.short	0x010a
        /*023e*/ 	.byte	0x3f
	.zero		1


	//   ....[23]....
        /*0240*/ 	.word	0x0000a700
        /*0244*/ 	.word	0x0000000c
        /*0248*/ 	.word	0x00030828
        /*024c*/ 	.short	0x010a
        /*024e*/ 	.byte	0x3f
	.zero		1


	//   ....[24]....
        /*0250*/ 	.word	0x0000a960
        /*0254*/ 	.word	0x00000004
        /*0258*/ 	.word	0x00030840
        /*025c*/ 	.short	0x010a
        /*025e*/ 	.byte	0x3f
	.zero		1


	//   ....[25]....
        /*0260*/ 	.word	0x0000ade0
        /*0264*/ 	.word	0x00000007
        /*0268*/ 	.word	0x00000000
        /*026c*/ 	.short	0x010a
        /*026e*/ 	.byte	0x3f
	.zero		1


	//   ....[26]....
        /*0270*/ 	.word	0x0000ae30
        /*0274*/ 	.word	0x0000000b
        /*0278*/ 	.word	0x00000000
        /*027c*/ 	.short	0x010a
        /*027e*/ 	.byte	0x3f
	.zero		1


	//   ....[27]....
        /*0280*/ 	.word	0x0000ae90
        /*0284*/ 	.word	0x00000009
        /*0288*/ 	.word	0x00000000
        /*028c*/ 	.short	0x010a
        /*028e*/ 	.byte	0x3f
	.zero		1


	//   ....[28]....
        /*0290*/ 	.word	0x0000aec0
        /*0294*/ 	.word	0x00000003
        /*0298*/ 	.word	0x00000000
        /*029c*/ 	.short	0x010a
        /*029e*/ 	.byte	0x3f
	.zero		1


	//   ....[29]....
        /*02a0*/ 	.word	0x0000af90
        /*02a4*/ 	.word	0x00000010
        /*02a8*/ 	.word	0x00030800
        /*02ac*/ 	.short	0x010a
        /*02ae*/ 	.byte	0x3f
	.zero		1


	//   ....[30]....
        /*02b0*/ 	.word	0x0000afe0
        /*02b4*/ 	.word	0x00000002
        /*02b8*/ 	.word	0x00030810
        /*02bc*/ 	.short	0x010a
        /*02be*/ 	.byte	0x3f
	.zero		1


	//   ....[31]....
        /*02c0*/ 	.word	0x0000b030
        /*02c4*/ 	.word	0x00000002
        /*02c8*/ 	.word	0x00030830
        /*02cc*/ 	.short	0x010a
        /*02ce*/ 	.byte	0x3f
	.zero		1


	//   ....[32]....
        /*02d0*/ 	.word	0x0000b080
        /*02d4*/ 	.word	0x0000000c
        /*02d8*/ 	.word	0x00030820
        /*02dc*/ 	.short	0x010a
        /*02de*/ 	.byte	0x3f
	.zero		1


	//   ....[33]....
        /*02e0*/ 	.word	0x0000b0d0
        /*02e4*/ 	.word	0x0000000c
        /*02e8*/ 	.word	0x00030840
        /*02ec*/ 	.short	0x010a
        /*02ee*/ 	.byte	0x3f
	.zero		1


	//   ....[34]....
        /*02f0*/ 	.word	0x0000b120
        /*02f4*/ 	.word	0x0000000c
        /*02f8*/ 	.word	0x00030828
        /*02fc*/ 	.short	0x010a
        /*02fe*/ 	.byte	0x3f
	.zero		1


	//   ....[35]....
        /*0300*/ 	.word	0x0000b170
        /*0304*/ 	.word	0x0000000c
        /*0308*/ 	.word	0x00030848
        /*030c*/ 	.short	0x010a
        /*030e*/ 	.byte	0x3f
	.zero		1


	//   ....[36]....
        /*0310*/ 	.word	0x0000b1d0
        /*0314*/ 	.word	0x0000000c
        /*0318*/ 	.word	0x00030820
        /*031c*/ 	.short	0x010a
        /*031e*/ 	.byte	0x3f
	.zero		1


	//   ....[37]....
        /*0320*/ 	.word	0x0000b220
        /*0324*/ 	.word	0x0000000c
        /*0328*/ 	.word	0x00030840
        /*032c*/ 	.short	0x010a
        /*032e*/ 	.byte	0x3f
	.zero		1


	//   ....[38]....
        /*0330*/ 	.word	0x0000b270
        /*0334*/ 	.word	0x0000000c
        /*0338*/ 	.word	0x00030828
        /*033c*/ 	.short	0x010a
        /*033e*/ 	.byte	0x3f
	.zero		1


	//   ....[39]....
        /*0340*/ 	.word	0x0000b2c0
        /*0344*/ 	.word	0x00000004
        /*0348*/ 	.word	0x00030840
        /*034c*/ 	.short	0x010a
        /*034e*/ 	.byte	0x3f
	.zero		1


	//   ....[40]....
        /*0350*/ 	.word	0x0000b390
        /*0354*/ 	.word	0x00000007
        /*0358*/ 	.word	0x00000000
        /*035c*/ 	.short	0x010a
        /*035e*/ 	.byte	0x3f
	.zero		1


	//   ....[41]....
        /*0360*/ 	.word	0x0000b3e0
        /*0364*/ 	.word	0x0000000b
        /*0368*/ 	.word	0x00000000
        /*036c*/ 	.short	0x010a
        /*036e*/ 	.byte	0x3f
	.zero		1


	//   ....[42]....
        /*0370*/ 	.word	0x0000b430
        /*0374*/ 	.word	0x00000009
        /*0378*/ 	.word	0x00000000
        /*037c*/ 	.short	0x010a
        /*037e*/ 	.byte	0x3f
	.zero		1


	//----- nvinfo : EIATTR_NUM_MBARRIERS
	.align		4
.L_306:
        /*0380*/ 	.byte	0x03, 0x38
        /*0382*/ 	.short	0x0009


	//----- nvinfo : EIATTR_EXIT_INSTR_OFFSETS
	.align		4
        /*0384*/ 	.byte	0x04, 0x1c
        /*0386*/ 	.short	(.L_308 - .L_307)


	//   ....[0]....
.L_307:
        /*0388*/ 	.word	0x0000af10


	//----- nvinfo : EIATTR_MAX_THREADS
	.align		4
.L_308:
        /*038c*/ 	.byte	0x04, 0x05
        /*038e*/ 	.short	(.L_310 - .L_309)
.L_309:
        /*0390*/ 	.word	0x00000180
        /*0394*/ 	.word	0x00000001
        /*0398*/ 	.word	0x00000001


	//----- nvinfo : EIATTR_CRS_STACK_SIZE
	.align		4
.L_310:
        /*039c*/ 	.byte	0x04, 0x1e
        /*039e*/ 	.short	(.L_312 - .L_311)
.L_311:
        /*03a0*/ 	.word	0x00000000


	//----- nvinfo : EIATTR_CBANK_PARAM_SIZE
	.align		4
.L_312:
        /*03a4*/ 	.byte	0x03, 0x19
        /*03a6*/ 	.short	0x06f0


	//----- nvinfo : EIATTR_PARAM_CBANK
	.align		4
        /*03a8*/ 	.byte	0x04, 0x0a
        /*03aa*/ 	.short	(.L_314 - .L_313)
	.align		4
.L_313:
        /*03ac*/ 	.word	index@(.nv.constant0._ZN7cutlass13device_kernelIN5flash11enable_sm90INS1_16FlashAttnBwdSm90INS1_25CollectiveMainloopBwdSm90ILi2ELi2ELi2EN4cute5tupleIJNS5_1CILi1EEES8_S8_EEENS6_IJNS7_ILi64EEENS7_ILi128EEESB_EEENS_10bfloat16_tEfNS_4arch4Sm90ELb0ELb0ELb1ELb1ELb0ELb1ELb0ELb0ELi2ELi1ELi2ELi1ELb0EEENS1_21CollectiveEpilogueBwdISC_SD_SF_Li256ELb1ELb0ELi1EEENS1_19SingleTileSchedulerILb1ELb0ELb0ELi128EEEEEEEEEvNT_6ParamsE)
        /*03b0*/ 	.short	0x0210
        /*03b2*/ 	.short	0x06f0


	//----- nvinfo : EIATTR_SW_WAR
	.align		4
.L_314:
        /*03b4*/ 	.byte	0x04, 0x36
        /*03b6*/ 	.short	(.L_316 - .L_315)
.L_315:
        /*03b8*/ 	.word	0x00000008
.L_316:


//--------------------- .nv.info._ZN7cutlass13device_kernelIN5flash11enable_sm90INS1_16FlashAttnBwdSm90INS1_25CollectiveMainloopBwdSm90ILi2ELi2ELi2EN4cute5tupleIJNS5_1CILi1EEES8_S8_EEENS6_IJNS7_ILi64EEENS7_ILi128EEESB_EEENS_10bfloat16_tEfNS_4arch4Sm90ELb0ELb0ELb1ELb1ELb1ELb1ELb0ELb0ELi2ELi1ELi2ELi1ELb0EEENS1_21CollectiveEpilogueBwdISC_SD_SF_Li256ELb1ELb0ELi1EEENS1_19SingleTileSchedulerILb1ELb0ELb0ELi128EEEEEEEEEvNT_6ParamsE --------------------------
	.section	.nv.info._ZN7cutlass13device_kernelIN5flash11enable_sm90INS1_16FlashAttnBwdSm90INS1_25CollectiveMainloopBwdSm90ILi2ELi2ELi2EN4cute5tupleIJNS5_1CILi1EEES8_S8_EEENS6_IJNS7_ILi64EEENS7_ILi128EEESB_EEENS_10bfloat16_tEfNS_4arch4Sm90ELb0ELb0ELb1ELb1ELb1ELb1ELb0ELb0ELi2ELi1ELi2ELi1ELb0EEENS1_21CollectiveEpilogueBwdISC_SD_SF_Li256ELb1ELb0ELi1EEENS1_19SingleTileSchedulerILb1ELb0ELb0ELi128EEEEEEEEEvNT_6ParamsE,"",@"SHT_CUDA_INFO"
	.sectionflags	@""
	.align	4


	//----- nvinfo : EIATTR_CUDA_API_VERSION
	.align		4
        /*0000*/ 	.byte	0x04, 0x37
        /*0002*/ 	.short	(.L_318 - .L_317)
.L_317:
        /*0004*/ 	.word	0x00000082


	//----- nvinfo : EIATTR_KPARAM_INFO
	.align		4
.L_318:
        /*0008*/ 	.byte	0x04, 0x17
        /*000a*/ 	.short	(.L_320 - .L_319)
.L_319:
        /*000c*/ 	.word	0x00000000
        /*0010*/ 	.short	0x0000
        /*0012*/ 	.short	0x0070
        /*0014*/ 	.byte	0x00, 0xf0, 0x01, 0x1a


	//----- nvinfo : EIATTR_SPARSE_MMA_MASK
	.align		4
.L_320:
        /*0018*/ 	.byte	0x03, 0x50
        /*001a*/ 	.short	0x0000


	//----- nvinfo : EIATTR_MAXREG_COUNT
	.align		4
        /*001c*/ 	.byte	0x03, 0x1b
        /*001e*/ 	.short	0x00a8


	//----- nvinfo : EIATTR_NUM_BARRIERS
	.align		4
        /*0020*/ 	.byte	0x02, 0x4c
        /*0022*/ 	.byte	0x10
	.zero		1


	//----- nvinfo : EIATTR_EXTERNS
	.align		4
        /*0024*/ 	.byte	0x04, 0x0f
        /*0026*/ 	.short	(.L_322 - .L_321)


	//   ....[0]....
	.align		4
.L_321:
        /*0028*/ 	.word	index@(__assertfail)


	//----- nvinfo : EIATTR_ANNOTATIONS
	.align		4
.L_322:
        /*002c*/ 	.byte	0x04, 0x55
        /*002e*/ 	.short	(.L_324 - .L_323)


	//   ....[0]....
.L_323:
        /*0030*/ 	.word	0x00000001
        /*0034*/ 	.byte	0x60, 0x05, 0x00, 0x00, 0x01, 0x00, 0x00, 0x00, 0x60, 0x16, 0x00, 0x00, 0x01, 0x00, 0x00, 0x00
        /*0044*/ 	.byte	0xb0, 0xa7, 0x00, 0x00, 0x01, 0x00, 0x00, 0x00, 0xe0, 0xa7, 0x00, 0x00, 0x01, 0x00, 0x00, 0x00
        /*0054*/ 	.byte	0xf0, 0xb4, 0x00, 0x00


	//----- nvinfo : EIATTR_MERCURY_ISA_VERSION
	.align		4
.L_324:
        /*0058*/ 	.byte	0x03, 0x5f
        /*005a*/ 	.short	0x0101


	//----- nvinfo : EIATTR_INT_WARP_WIDE_INSTR_OFFSETS
	.align		4
        /*005c*/ 	.byte	0x04, 0x31
        /*005e*/ 	.short	(.L_326 - .L_325)


	//   ....[0]....
.L_325:
        /*0060*/ 	.word	0x00000180


	//   ....[1]....
        /*0064*/ 	.word	0x00000240


	//   ....[2]....
        /*0068*/ 	.word	0x000089f0


	//   ....[3]....
        /*006c*/ 	.word	0x00008e60


	//   ....[4]....
        /*0070*/ 	.word	0x00009430


	//   ....[5]....
        /*0074*/ 	.word	0x000097b0


	//----- nvinfo : EIATTR_COOP_GROUP_MASK_REGIDS
	.align		4
.L_326:
        /*0078*/ 	.byte	0x04, 0x29
        /*007a*/ 	.short	(.L_328 - .L_327)


	//   ....[0]....
.L_327:
        /*007c*/ 	.word	0xffffffff


	//   ....[1]....
        /*0080*/ 	.word	0xffffffff


	//   ....[2]....
        /*0084*/ 	.word	0xffffffff


	//   ....[3]....
        /*0088*/ 	.word	0xffffffff


	//   ....[4]....
        /*008c*/ 	.word	0xffffffff


	//   ....[5]....
        /*0090*/ 	.word	0xffffffff


	//   ....[6]....
        /*0094*/ 	.word	0xffffffff


	//   ....[7]....
        /*0098*/ 	.word	0xffffffff


	//   ....[8]....
        /*009c*/ 	.word	0xffffffff


	//   ....[9]....
        /*00a0*/ 	.word	0xffffffff


	//   ....[10]....
        /*00a4*/ 	.word	0xffffffff


	//   ....[11]....
        /*00a8*/ 	.word	0xffffffff


	//   ....[12]....
        /*00ac*/ 	.word	0xffffffff


	//   ....[13]....
        /*00b0*/ 	.word	0x0500000f


	//   ....[14]....
        /*00b4*/ 	.word	0x0500000f


	//   ....[15]....
        /*00b8*/ 	.word	0x0500000f


	//   ....[16]....
        /*00bc*/ 	.word	0x0500000f


	//----- nvinfo : EIATTR_COOP_GROUP_INSTR_OFFSETS
	.align		4
.L_328:
        /*00c0*/ 	.byte	0x04, 0x28
        /*00c2*/ 	.short	(.L_330 - .L_329)


	//   ....[0]....
.L_329:
        /*00c4*/ 	.word	0x00000060


	//   ....[1]....
        /*00c8*/ 	.word	0x00000190


	//   ....[2]....
        /*00cc*/ 	.word	0x00000220


	//   ....[3]....
        /*00d0*/ 	.word	0x000003a0


	//   ....[4]....
        /*00d4*/ 	.word	0x00000610


	//   ....[5]....
        /*00d8*/ 	.word	0x00001380


	//   ....[6]....
        /*00dc*/ 	.word	0x00007d10


	//   ....[7]....
        /*00e0*/ 	.word	0x00008690


	//   ....[8]....
        /*00e4*/ 	.word	0x00008920


	//   ....[9]....
        /*00e8*/ 	.word	0x00008b60


	//   ....[10]....
        /*00ec*/ 	.word	0x00008d90


	//   ....[11]....
        /*00f0*/ 	.word	0x00009040


	//   ....[12]....
        /*00f4*/ 	.word	0x00009370


	//   ....[13]....
        /*00f8*/ 	.word	0x0000b760


	//   ....[14]....
        /*00fc*/ 	.word	0x0000b8b0


	//   ....[15]....
        /*0100*/ 	.word	0x0000b920


	//   ....[16]....
        /*0104*/ 	.word	0x0000b990


	//----- nvinfo : EIATTR_REG_RECONFIG
	.align		4
.L_330:
        /*0108*/ 	.byte	0x01, 0x54
	.zero		2


	//----- nvinfo : EIATTR_SYSCALL_OFFSETS
	.align		4
        /*010c*/ 	.byte	0x04, 0x46
        /*010e*/ 	.short	(.L_332 - .L_331)


	//   ....[0]....
.L_331:
        /*0110*/ 	.word	0x00000fc0


	//   ....[1]....
        /*0114*/ 	.word	0x000010b0


	//   ....[2]....
        /*0118*/ 	.word	0x00001210


	//   ....[3]....
        /*011c*/ 	.word	0x00001300


	//----- nvinfo : EIATTR_MBARRIER_INSTR_OFFSETS
	.align		4
.L_332:
        /*0120*/ 	.byte	0x04, 0x39
        /*0122*/ 	.short	(.L_334 - .L_333)


	//   ....[0]....
.L_333:
        /*0124*/ 	.word	0x00000260
        /*0128*/ 	.word	0x000000ff
        /*012c*/ 	.word	0x00030800
        /*0130*/ 	.short	0x0100
        /*0132*/ 	.byte	0x06
	.zero		1


	//   ....[1]....
        /*0134*/ 	.word	0x00000350
        /*0138*/ 	.word	0x000000ff
        /*013c*/ 	.word	0x00030810
        /*0140*/ 	.short	0x0100
        /*0142*/ 	.byte	0x08
	.zero		1


	//   ....[2]....
        /*0144*/ 	.word	0x00000360
        /*0148*/ 	.word	0x000000ff
        /*014c*/ 	.word	0x00030820
        /*0150*/ 	.short	0x0100
        /*0152*/ 	.byte	0x08
	.zero		1


	//   ....[3]....
        /*0154*/ 	.word	0x00000370
        /*0158*/ 	.word	0x000000ff
        /*015c*/ 	.word	0x00030818
        /*0160*/ 	.short	0x0100
        /*0162*/ 	.byte	0x08
	.zero		1


	//   ....[4]....
        /*0164*/ 	.word	0x00000380
        /*0168*/ 	.word	0x000000ff
        /*016c*/ 	.word	0x00030828
        /*0170*/ 	.short	0x0100
        /*0172*/ 	.byte	0x08
	.zero		1


	//   ....[5]....
        /*0174*/ 	.word	0x000004b0
        /*0178*/ 	.word	0x000000ff
        /*017c*/ 	.word	0x00030830
        /*0180*/ 	.short	0x0100
        /*0182*/ 	.byte	0x08
	.zero		1


	//   ....[6]....
        /*0184*/ 	.word	0x000004c0
        /*0188*/ 	.word	0x000000ff
        /*018c*/ 	.word	0x00030840
        /*0190*/ 	.short	0x0100
        /*0192*/ 	.byte	0x08
	.zero		1


	//   ....[7]....
        /*0194*/ 	.word	0x000004d0
        /*0198*/ 	.word	0x000000ff
        /*019c*/ 	.word	0x00030838
        /*01a0*/ 	.short	0x0100
        /*01a2*/ 	.byte	0x08
	.zero		1


	//   ....[8]....
        /*01a4*/ 	.word	0x000004e0
        /*01a8*/ 	.word	0x000000ff
        /*01ac*/ 	.word	0x00030848
        /*01b0*/ 	.short	0x0100
        /*01b2*/ 	.byte	0x08
	.zero		1


	//   ....[9]....
        /*01b4*/ 	.word	0x000013d0
        /*01b8*/ 	.word	0x00000010
        /*01bc*/ 	.word	0x00030800
        /*01c0*/ 	.short	0x010a
        /*01c2*/ 	.byte	0x3f
	.zero		1


	//   ....[10]....
        /*01c4*/ 	.word	0x00001640
        /*01c8*/ 	.word	0x00000010
        /*01cc*/ 	.word	0x00030800
        /*01d0*/ 	.short	0x010a
        /*01d2*/ 	.byte	0x3f
	.zero		1


	//   ....[11]....
        /*01d4*/ 	.word	0x00001b50
        /*01d8*/ 	.word	0x00000002
        /*01dc*/ 	.word	0x00030810
        /*01e0*/ 	.short	0x010a
        /*01e2*/ 	.byte	0x3f
	.zero		1


	//   ....[12]....
        /*01e4*/ 	.word	0x00001b90
        /*01e8*/ 	.word	0x00000002
        /*01ec*/ 	.word	0x00030810
        /*01f0*/ 	.short	0x010a
        /*01f2*/ 	.byte	0x3f
	.zero		1


	//   ....[13]....
        /*01f4*/ 	.word	0x000020c0
        /*01f8*/ 	.word	0x00000002
        /*01fc*/ 	.word	0x00030830
        /*0200*/ 	.short	0x010a
        /*0202*/ 	.byte	0x3f
	.zero		1


	//   ....[14]....
        /*0204*/ 	.word	0x00002140
        /*0208*/ 	.word	0x00000002
        /*020c*/ 	.word	0x00030830
        /*0210*/ 	.short	0x010a
        /*0212*/ 	.byte	0x3f
	.zero		1


	//   ....[15]....
        /*0214*/ 	.word	0x000040c0
        /*0218*/ 	.word	0x00000000
        /*021c*/ 	.word	0x00000000
        /*0220*/ 	.short	0x0101
        /*0222*/ 	.byte	0x3f
	.zero		1


	//   ....[16]....
        /*0224*/ 	.word	0x000043d0
        /*0228*/ 	.word	0x00000002
        /*022c*/ 	.word	0x00000000
        /*0230*/ 	.short	0x0101
        /*0232*/ 	.byte	0x3f
	.zero		1


	//   ....[17]....
        /*0234*/ 	.word	0x00009cb0
        /*0238*/ 	.word	0x0000000c
        /*023c*/ 	.word	0x00030820
        /*0240*/ 	.short	0x010a
        /*0242*/ 	.byte	0x3f
	.zero		1


	//   ....[18]....
        /*0244*/ 	.word	0x0000a290
        /*0248*/ 	.word	0x0000000c
        /*024c*/ 	.word	0x00030840
        /*0250*/ 	.short	0x010a
        /*0252*/ 	.byte	0x3f
	.zero		1


	//   ....[19]....
        /*0254*/ 	.word	0x0000a540
        /*0258*/ 	.word	0x0000000c
        /*025c*/ 	.word	0x00030828
        /*0260*/ 	.short	0x010a
        /*0262*/ 	.byte	0x3f
	.zero		1


	//   ....[20]....
        /*0264*/ 	.word	0x0000a770
        /*0268*/ 	.word	0x0000000c
        /*026c*/ 	.word	0x00030848
        /*0270*/ 	.short	0x010a
        /*0272*/ 	.byte	0x3f
	.zero		1


	//   ....[21]....
        /*0274*/ 	.word	0x0000a9f0
        /*0278*/ 	.word	0x0000000c
        /*027c*/ 	.word	0x00030820
        /*0280*/ 	.short	0x010a
        /*0282*/ 	.byte	0x3f
	.zero		1


	//   ....[22]....
        /*0284*/ 	.word	0x0000ac80
        /*0288*/ 	.word	0x0000000c
        /*028c*/ 	.word	0x00030840
        /*0290*/ 	.short	0x010a
        /*0292*/ 	.byte	0x3f
	.zero		1


	//   ....[23]....
        /*0294*/ 	.word	0x0000af00
        /*0298*/ 	.word	0x0000000c
        /*029c*/ 	.word	0x00030828
        /*02a0*/ 	.short	0x010a
        /*02a2*/ 	.byte	0x3f
	.zero		1


	//   ....[24]....
        /*02a4*/ 	.word	0x0000b160
        /*02a8*/ 	.word	0x00000004
        /*02ac*/ 	.word	0x00030840
        /*02b0*/ 	.short	0x010a
        /*02b2*/ 	.byte	0x3f
	.zero		1


	//   ....[25]....
        /*02b4*/ 	.word	0x0000b5e0
        /*02b8*/ 	.word	0x00000007
        /*02bc*/ 	.word	0x00000000
        /*02c0*/ 	.short	0x010a
        /*02c2*/ 	.byte	0x3f
	.zero		1


	//   ....[26]....
        /*02c4*/ 	.word	0x0000b630
        /*02c8*/ 	.word	0x0000000b
        /*02cc*/ 	.word	0x00000000
        /*02d0*/ 	.short	0x010a
        /*02d2*/ 	.byte	0x3f
	.zero		1


	//   ....[27]....
        /*02d4*/ 	.word	0x0000b690
        /*02d8*/ 	.word	0x00000009
        /*02dc*/ 	.word	0x00000000
        /*02e0*/ 	.short	0x010a
        /*02e2*/ 	.byte	0x3f
	.zero		1


	//   ....[28]....
        /*02e4*/ 	.word	0x0000b6c0
        /*02e8*/ 	.word	0x00000003
        /*02ec*/ 	.word	0x00000000
        /*02f0*/ 	.short	0x010a
        /*02f2*/ 	.byte	0x3f
	.zero		1


	//   ....[29]....
        /*02f4*/ 	.word	0x0000b790
        /*02f8*/ 	.word	0x00000010
        /*02fc*/ 	.word	0x00030800
        /*0300*/ 	.short	0x010a
        /*0302*/ 	.byte	0x3f
	.zero		1


	//   ....[30]....
        /*0304*/ 	.word	0x0000b7e0
        /*0308*/ 	.word	0x00000002
        /*030c*/ 	.word	0x00030810
        /*0310*/ 	.short	0x010a
        /*0312*/ 	.byte	0x3f
	.zero		1


	//   ....[31]....
        /*0314*/ 	.word	0x0000b830
        /*0318*/ 	.word	0x00000002
        /*031c*/ 	.word	0x00030830
        /*0320*/ 	.short	0x010a
        /*0322*/ 	.byte	0x3f
	.zero		1


	//   ....[32]....
        /*0324*/ 	.word	0x0000b9d0
        /*0328*/ 	.word	0x0000000c
        /*032c*/ 	.word	0x00030820
        /*0330*/ 	.short	0x010a
        /*0332*/ 	.byte	0x3f
	.zero		1


	//   ....[33]....
        /*0334*/ 	.word	0x0000ba20
        /*0338*/ 	.word	0x0000000c
        /*033c*/ 	.word	0x00030840
        /*0340*/ 	.short	0x010a
        /*0342*/ 	.byte	0x3f
	.zero		1


	//   ....[34]....
        /*0344*/ 	.word	0x0000ba70
        /*0348*/ 	.word	0x0000000c
        /*034c*/ 	.word	0x00030828
        /*0350*/ 	.short	0x010a
        /*0352*/ 	.byte	0x3f
	.zero		1


	//   ....[35]....
        /*0354*/ 	.word	0x0000bac0
        /*0358*/ 	.word	0x0000000c
        /*035c*/ 	.word	0x00030848
        /*0360*/ 	.short	0x010a
        /*0362*/ 	.byte	0x3f
	.zero		1


	//   ....[36]....
        /*0364*/ 	.word	0x0000bb20
        /*0368*/ 	.word	0x0000000c
        /*036c*/ 	.word	0x00030820
        /*0370*/ 	.short	0x010a
        /*0372*/ 	.byte	0x3f
	.zero		1


	//   ....[37]....
        /*0374*/ 	.word	0x0000bb70
        /*0378*/ 	.word	0x0000000c
        /*037c*/ 	.word	0x00030840
        /*0380*/ 	.short	0x010a
        /*0382*/ 	.byte	0x3f
	.zero		1


	//   ....[38]....
        /*0384*/ 	.word	0x0000bbc0
        /*0388*/ 	.word	0x0000000c
        /*038c*/ 	.word	0x00030828
        /*0390*/ 	.short	0x010a
        /*0392*/ 	.byte	0x3f
	.zero		1


	//   ....[39]....
        /*0394*/ 	.word	0x0000bc10
        /*0398*/ 	.word	0x00000004
        /*039c*/ 	.word	0x00030840
        /*03a0*/ 	.short	0x010a
        /*03a2*/ 	.byte	0x3f
	.zero		1


	//   ....[40]....
        /*03a4*/ 	.word	0x0000bce0
        /*03a8*/ 	.word	0x00000007
        /*03ac*/ 	.word	0x00000000
        /*03b0*/ 	.short	0x010a
        /*03b2*/ 	.byte	0x3f
	.zero		1


	//   ....[41]....
        /*03b4*/ 	.word	0x0000bd30
        /*03b8*/ 	.word	0x0000000b
        /*03bc*/ 	.word	0x00000000
        /*03c0*/ 	.short	0x010a
        /*03c2*/ 	.byte	0x3f
	.zero		1


	//   ....[42]....
        /*03c4*/ 	.word	0x0000bd80
        /*03c8*/ 	.word	0x00000009
        /*03cc*/ 	.word	0x00000000
        /*03d0*/ 	.short	0x010a
        /*03d2*/ 	.byte	0x3f
	.zero		1


	//----- nvinfo : EIATTR_NUM_MBARRIERS
	.align		4
.L_334:
        /*03d4*/ 	.byte	0x03, 0x38
        /*03d6*/ 	.short	0x0009


	//----- nvinfo : EIATTR_EXIT_INSTR_OFFSETS
	.align		4
        /*03d8*/ 	.byte	0x04, 0x1c
        /*03da*/ 	.short	(.L_336 - .L_335)


	//   ....[0]....
.L_335:
        /*03dc*/ 	.word	0x0000b710


	//----- nvinfo : EIATTR_MAX_THREADS
	.align		4
.L_336:
        /*03e0*/ 	.byte	0x04, 0x05
        /*03e2*/ 	.short	(.L_338 - .L_337)
.L_337:
        /*03e4*/ 	.word	0x00000180
        /*03e8*/ 	.word	0x00000001
        /*03ec*/ 	.word	0x00000001


	//----- nvinfo : EIATTR_CRS_STACK_SIZE
	.align		4
.L_338:
        /*03f0*/ 	.byte	0x04, 0x1e
        /*03f2*/ 	.short	(.L_340 - .L_339)
.L_339:
        /*03f4*/ 	.word	0x00000000


	//----- nvinfo : EIATTR_CBANK_PARAM_SIZE
	.align		4
.L_340:
        /*03f8*/ 	.byte	0x03, 0x19
        /*03fa*/ 	.short	0x06f0


	//----- nvinfo : EIATTR_PARAM_CBANK
	.align		4
        /*03fc*/ 	.byte	0x04, 0x0a
        /*03fe*/ 	.short	(.L_342 - .L_341)
	.align		4
.L_341:
        /*0400*/ 	.word	index@(.nv.constant0._ZN7cutlass13device_kernelIN5flash11enable_sm90INS1_16FlashAttnBwdSm90INS1_25CollectiveMainloopBwdSm90ILi2ELi2ELi2EN4cute5tupleIJNS5_1CILi1EEES8_S8_EEENS6_IJNS7_ILi64EEENS7_ILi128EEESB_EEENS_10bfloat16_tEfNS_4arch4Sm90ELb0ELb0ELb1ELb1ELb1ELb1ELb0ELb0ELi2ELi1ELi2ELi1ELb0EEENS1_21CollectiveEpilogueBwdISC_SD_SF_Li256ELb1ELb0ELi1EEENS1_19SingleTileSchedulerILb1ELb0ELb0ELi128EEEEEEEEEvNT_6ParamsE)
        /*0404*/ 	.short	0x0210
        /*0406*/ 	.short	0x06f0


	//----- nvinfo : EIATTR_SW_WAR
	.align		4
.L_342:
        /*0408*/ 	.byte	0x04, 0x36
        /*040a*/ 	.short	(.L_344 - .L_343)
.L_343:
        /*040c*/ 	.word	0x00000008
.L_344:


//--------------------- .nv.info._ZN7cutlass13device_kernelIN5flash11enable_sm90INS1_16FlashAttnBwdSm90INS1_25CollectiveMainloopBwdSm90ILi2ELi2ELi2EN4cute5tupleIJNS5_1CILi1EEES8_S8_EEENS6_IJNS7_ILi64EEENS7_ILi128EEESB_EEENS_10bfloat16_tEfNS_4arch4Sm90ELb0ELb0ELb1ELb1ELb0ELb1ELb0ELb0ELi2ELi1ELi2ELi1ELb0EEENS1_24CollectiveEpilogueBwdGQAISC_fSF_Li256ELb1ELb0EEENS1_19SingleTileSchedulerILb1ELb0ELb0ELi128EEEEEEEEEvNT_6ParamsE --------------------------
	.section	.nv.info._ZN7cutlass13device_kernelIN5flash11enable_sm90INS1_16FlashAttnBwdSm90INS1_25CollectiveMainloopBwdSm90ILi2ELi2ELi2EN4cute5tupleIJNS5_1CILi1EEES8_S8_EEENS6_IJNS7_ILi64EEENS7_ILi128EEESB_EEENS_10bfloat16_tEfNS_4arch4Sm90ELb0ELb0ELb1ELb1ELb0ELb1ELb0ELb0ELi2ELi1ELi2ELi1ELb0EEENS1_24CollectiveEpilogueBwdGQAISC_fSF_Li256ELb1ELb0EEENS1_19SingleTileSchedulerILb1ELb0ELb0ELi128EEEEEEEEEvNT_6ParamsE,"",@"SHT_CUDA_INFO"
	.sectionflags	@""
	.align	4


	//----- nvinfo : EIATTR_CUDA_API_VERSION
	.align		4
        /*0000*/ 	.byte	0x04, 0x37
        /*0002*/ 	.short	(.L_346 - .L_345)
.L_345:
        /*0004*/ 	.word	0x00000082


	//----- nvinfo : EIATTR_KPARAM_INFO
	.align		4
.L_346:
        /*0008*/ 	.byte	0x04, 0x17
        /*000a*/ 	.short	(.L_348 - .L_347)
.L_347:
        /*000c*/ 	.word	0x00000000
        /*0010*/ 	.short	0x0000
        /*0012*/ 	.short	0x0070
        /*0014*/ 	.byte	0x00, 0xf0, 0x01, 0x1a


	//----- nvinfo : EIATTR_SPARSE_MMA_MASK
	.align		4
.L_348:
        /*0018*/ 	.byte	0x03, 0x50
        /*001a*/ 	.short	0x0000


	//----- nvinfo : EIATTR_MAXREG_COUNT
	.align		4
        /*001c*/ 	.byte	0x03, 0x1b
        /*001e*/ 	.short	0x00a8


	//----- nvinfo : EIATTR_NUM_BARRIERS
	.align		4
        /*0020*/ 	.byte	0x02, 0x4c
        /*0022*/ 	.byte	0x10
	.zero		1


	//----- nvinfo : EIATTR_EXTERNS
	.align		4
        /*0024*/ 	.byte	0x04, 0x0f
        /*0026*/ 	.short	(.L_350 - .L_349)


	//   ....[0]....
	.align		4
.L_349:
        /*0028*/ 	.word	index@(__assertfail)


	//----- nvinfo : EIATTR_ANNOTATIONS
	.align		4
.L_350:
        /*002c*/ 	.byte	0x04, 0x55
        /*002e*/ 	.short	(.L_352 - .L_351)


	//   ....[0]....
.L_351:
        /*0030*/ 	.word	0x00000001
        /*0034*/ 	.byte	0x60, 0x05, 0x00, 0x00, 0x01, 0x00, 0x00, 0x00, 0x40, 0x16, 0x00, 0x00, 0x01, 0x00, 0x00, 0x00
        /*0044*/ 	.byte	0x30, 0x74, 0x00, 0x00, 0x01, 0x00, 0x00, 0x00, 0x60, 0x74, 0x00, 0x00, 0x01, 0x00, 0x00, 0x00
        /*0054*/ 	.byte	0x70, 0x81, 0x00, 0x00


	//----- nvinfo : EIATTR_MERCURY_ISA_VERSION
	.align		4
.L_352:
        /*0058*/ 	.byte	0x03, 0x5f
        /*005a*/ 	.short	0x0101


	//----- nvinfo : EIATTR_INT_WARP_WIDE_INSTR_OFFSETS
	.align		4
        /*005c*/ 	.byte	0x04, 0x31
        /*005e*/ 	.short	(.L_354 - .L_353)


	//   ....[0]....
.L_353:
        /*0060*/ 	.word	0x00000180


	//   ....[1]....
        /*0064*/ 	.word	0x00000240


	//   ....[2]....
        /*0068*/ 	.word	0x00006430


	//----- nvinfo : EIATTR_COOP_GROUP_MASK_REGIDS
	.align		4
.L_354:
        /*006c*/ 	.byte	0x04, 0x29
        /*006e*/ 	.short	(.L_356 - .L_355)


	//   ....[0]....
.L_355:
        /*0070*/ 	.word	0xffffffff


	//   ....[1]....
        /*0074*/ 	.word	0xffffffff


	//   ....[2]....
        /*0078*/ 	.word	0xffffffff


	//   ....[3]....
        /*007c*/ 	.word	0xffffffff


	//   ....[4]....
        /*0080*/ 	.word	0xffffffff


	//   ....[5]....
        /*0084*/ 	.word	0xffffffff


	//   ....[6]....
        /*0088*/ 	.word	0xffffffff


	//   ....[7]....
        /*008c*/ 	.word	0x0500000f


	//----- nvinfo : EIATTR_COOP_GROUP_INSTR_OFFSETS
	.align		4
.L_356:
        /*0090*/ 	.byte	0x04, 0x28
        /*0092*/ 	.short	(.L_358 - .L_357)


	//   ....[0]....
.L_357:
        /*0094*/ 	.word	0x00000060


	//   ....[1]....
        /*0098*/ 	.word	0x00000190


	//   ....[2]....
        /*009c*/ 	.word	0x00000220


	//   ....[3]....
        /*00a0*/ 	.word	0x000003a0


	//   ....[4]....
        /*00a4*/ 	.word	0x00000610


	//   ....[5]....
        /*00a8*/ 	.word	0x00001360


	//   ....[6]....
        /*00ac*/ 	.word	0x00005190


	//   ....[7]....
        /*00b0*/ 	.word	0x000083e0


	//----- nvinfo : EIATTR_REG_RECONFIG
	.align		4
.L_358:
        /*00b4*/ 	.byte	0x01, 0x54
	.zero		2


	//----- nvinfo : EIATTR_SYSCALL_OFFSETS
	.align		4
        /*00b8*/ 	.byte	0x04, 0x46
        /*00ba*/ 	.short	(.L_360 - .L_359)


	//   ....[0]....
.L_359:
        /*00bc*/ 	.word	0x00000fa0


	//   ....[1]....
        /*00c0*/ 	.word	0x00001090


	//   ....[2]....
        /*00c4*/ 	.word	0x000011f0


	//   ....[3]....
        /*00c8*/ 	.word	0x000012e0


	//----- nvinfo : EIATTR_MBARRIER_INSTR_OFFSETS
	.align		4
.L_360:
        /*00cc*/ 	.byte	0x04, 0x39
        /*00ce*/ 	.short	(.L_362 - .L_361)


	//   ....[0]....
.L_361:
        /*00d0*/ 	.word	0x00000260
        /*00d4*/ 	.word	0x000000ff
        /*00d8*/ 	.word	0x00030800
        /*00dc*/ 	.short	0x0100
        /*00de*/ 	.byte	0x06
	.zero		1


	//   ....[1]....
        /*00e0*/ 	.word	0x00000350
        /*00e4*/ 	.word	0x000000ff
        /*00e8*/ 	.word	0x00030810
        /*00ec*/ 	.short	0x0100
        /*00ee*/ 	.byte	0x08
	.zero		1


	//   ....[2]....
        /*00f0*/ 	.word	0x00000360
        /*00f4*/ 	.word	0x000000ff
        /*00f8*/ 	.word	0x00030820
        /*00fc*/ 	.short	0x0100
        /*00fe*/ 	.byte	0x08
	.zero		1


	//   ....[3]....
        /*0100*/ 	.word	0x00000370
        /*0104*/ 	.word	0x000000ff
        /*0108*/ 	.word	0x00030818
        /*010c*/ 	.short	0x0100
        /*010e*/ 	.byte	0x08
	.zero		1


	//   ....[4]....
        /*0110*/ 	.word	0x00000380
        /*0114*/ 	.word	0x000000ff
        /*0118*/ 	.word	0x00030828
        /*011c*/ 	.short	0x0100
        /*011e*/ 	.byte	0x08
	.zero		1


	//   ....[5]....
        /*0120*/ 	.word	0x000004b0
        /*0124*/ 	.word	0x000000ff
        /*0128*/ 	.word	0x00030830
        /*012c*/ 	.short	0x0100
        /*012e*/ 	.byte	0x08
	.zero		1


	//   ....[6]....
        /*0130*/ 	.word	0x000004c0
        /*0134*/ 	.word	0x000000ff
        /*0138*/ 	.word	0x00030840
        /*013c*/ 	.short	0x0100
        /*013e*/ 	.byte	0x08
	.zero		1


	//   ....[7]....
        /*0140*/ 	.word	0x000004d0
        /*0144*/ 	.word	0x000000ff
        /*0148*/ 	.word	0x00030838
        /*014c*/ 	.short	0x0100
        /*014e*/ 	.byte	0x08
	.zero		1


	//   ....[8]....
        /*0150*/ 	.word	0x000004e0
        /*0154*/ 	.word	0x000000ff
        /*0158*/ 	.word	0x00030848
        /*015c*/ 	.short	0x0100
        /*015e*/ 	.byte	0x08
	.zero		1


	//   ....[9]....
        /*0160*/ 	.word	0x000013b0
        /*0164*/ 	.word	0x00000010
        /*0168*/ 	.word	0x00030800
        /*016c*/ 	.short	0x010a
        /*016e*/ 	.byte	0x3f
	.zero		1


	//   ....[10]....
        /*0170*/ 	.word	0x00001620
        /*0174*/ 	.word	0x00000010
        /*0178*/ 	.word	0x00030800
        /*017c*/ 	.short	0x010a
        /*017e*/ 	.byte	0x3f
	.zero		1


	//   ....[11]....
        /*0180*/ 	.word	0x00001b30
        /*0184*/ 	.word	0x00000002
        /*0188*/ 	.word	0x00030810
        /*018c*/ 	.short	0x010a
        /*018e*/ 	.byte	0x3f
	.zero		1


	//   ....[12]....
        /*0190*/ 	.word	0x00001b70
        /*0194*/ 	.word	0x00000002
        /*0198*/ 	.word	0x00030810
        /*019c*/ 	.short	0x010a
        /*019e*/ 	.byte	0x3f
	.zero		1


	//   ....[13]....
        /*01a0*/ 	.word	0x000020a0
        /*01a4*/ 	.word	0x00000002
        /*01a8*/ 	.word	0x00030830
        /*01ac*/ 	.short	0x010a
        /*01ae*/ 	.byte	0x3f
	.zero		1


	//   ....[14]....
        /*01b0*/ 	.word	0x00002120
        /*01b4*/ 	.word	0x00000002
        /*01b8*/ 	.word	0x00030830
        /*01bc*/ 	.short	0x010a
        /*01be*/ 	.byte	0x3f
	.zero		1


	//   ....[15]....
        /*01c0*/ 	.word	0x000040a0
        /*01c4*/ 	.word	0x00000000
        /*01c8*/ 	.word	0x00000000
        /*01cc*/ 	.short	0x0101
        /*01ce*/ 	.byte	0x3f
	.zero		1


	//   ....[16]....
        /*01d0*/ 	.word	0x000043b0
        /*01d4*/ 	.word	0x00000002
        /*01d8*/ 	.word	0x00000000
        /*01dc*/ 	.short	0x0101
        /*01de*/ 	.byte	0x3f
	.zero		1


	//   ....[17]....
        /*01e0*/ 	.word	0x00006930
        /*01e4*/ 	.word	0x0000000c
        /*01e8*/ 	.word	0x00030820
        /*01ec*/ 	.short	0x010a
        /*01ee*/ 	.byte	0x3f
	.zero		1


	//   ....[18]....
        /*01f0*/ 	.word	0x00006f10
        /*01f4*/ 	.word	0x0000000c
        /*01f8*/ 	.word	0x00030840
        /*01fc*/ 	.short	0x010a
        /*01fe*/ 	.byte	0x3f
	.zero		1


	//   ....[19]....
        /*0200*/ 	.word	0x000071c0
        /*0204*/ 	.word	0x0000000c
        /*0208*/ 	.word	0x00030828
        /*020c*/ 	.short	0x010a
        /*020e*/ 	.byte	0x3f
	.zero		1


	//   ....[20]....
        /*0210*/ 	.word	0x000073f0
        /*0214*/ 	.word	0x0000000c
        /*0218*/ 	.word	0x00030848
        /*021c*/ 	.short	0x010a
        /*021e*/ 	.byte	0x3f
	.zero		1


	//   ....[21]....
        /*0220*/ 	.word	0x00007670
        /*0224*/ 	.word	0x0000000c
        /*0228*/ 	.word	0x00030820
        /*022c*/ 	.short	0x010a
        /*022e*/ 	.byte	0x3f
	.zero		1


	//   ....[22]....
        /*0230*/ 	.word	0x00007900
        /*0234*/ 	.word	0x0000000c
        /*0238*/ 	.word	0x00030840
        /*023c*/ 	.short	0x010a
        /*023e*/ 	.byte	0x3f
	.zero		1


	//   ....[23]....
        /*0240*/ 	.word	0x00007b80
        /*0244*/ 	.word	0x0000000c
        /*0248*/ 	.word	0x00030828
        /*024c*/ 	.short	0x010a
        /*024e*/ 	.byte	0x3f
	.zero		1


	//   ....[24]....
        /*0250*/ 	.word	0x00007de0
        /*0254*/ 	.word	0x00000004
        /*0258*/ 	.word	0x00030840
        /*025c*/ 	.short	0x010a
        /*025e*/ 	.byte	0x3f
	.zero		1


	//   ....[25]....
        /*0260*/ 	.word	0x00008260
        /*0264*/ 	.word	0x00000007
        /*0268*/ 	.word	0x00000000
        /*026c*/ 	.short	0x010a
        /*026e*/ 	.byte	0x3f
	.zero		1


	//   ....[26]....
        /*0270*/ 	.word	0x000082b0
        /*0274*/ 	.word	0x0000000b
        /*0278*/ 	.word	0x00000000
        /*027c*/ 	.short	0x010a
        /*027e*/ 	.byte	0x3f
	.zero		1


	//   ....[27]....
        /*0280*/ 	.word	0x00008310
        /*0284*/ 	.word	0x00000009
        /*0288*/ 	.word	0x00000000
        /*028c*/ 	.short	0x010a
        /*028e*/ 	.byte	0x3f
	.zero		1


	//   ....[28]....
        /*0290*/ 	.word	0x00008340
        /*0294*/ 	.word	0x00000003
        /*0298*/ 	.word	0x00000000
        /*029c*/ 	.short	0x010a
        /*029e*/ 	.byte	0x3f
	.zero		1


	//   ....[29]....
        /*02a0*/ 	.word	0x00008410
        /*02a4*/ 	.word	0x00000010
        /*02a8*/ 	.word	0x00030800
        /*02ac*/ 	.short	0x010a
        /*02ae*/ 	.byte	0x3f
	.zero		1


	//   ....[30]....
        /*02b0*/ 	.word	0x00008460
        /*02b4*/ 	.word	0x00000002
        /*02b8*/ 	.word	0x00030810
        /*02bc*/ 	.short	0x010a
        /*02be*/ 	.byte	0x3f
	.zero		1


	//   ....[31]....
        /*02c0*/ 	.word	0x000084b0
        /*02c4*/ 	.word	0x00000002
        /*02c8*/ 	.word	0x00030830
        /*02cc*/ 	.short	0x010a
        /*02ce*/ 	.byte	0x3f
	.zero		1


	//   ....[32]....
        /*02d0*/ 	.word	0x00008500
        /*02d4*/ 	.word	0x0000000c
        /*02d8*/ 	.word	0x00030820
        /*02dc*/ 	.short	0x010a
        /*02de*/ 	.byte	0x3f
	.zero		1


	//   ....[33]....
        /*02e0*/ 	.word	0x00008550
        /*02e4*/ 	.word	0x0000000c
        /*02e8*/ 	.word	0x00030840
        /*02ec*/ 	.short	0x010a
        /*02ee*/ 	.byte	0x3f
	.zero		1


	//   ....[34]....
        /*02f0*/ 	.word	0x000085a0
        /*02f4*/ 	.word	0x0000000c
        /*02f8*/ 	.word	0x00030828
        /*02fc*/ 	.short	0x010a
        /*02fe*/ 	.byte	0x3f
	.zero		1


	//   ....[35]....
        /*0300*/ 	.word	0x000085f0
        /*0304*/ 	.word	0x0000000c
        /*0308*/ 	.word	0x00030848
        /*030c*/ 	.short	0x010a
        /*030e*/ 	.byte	0x3f
	.zero		1


	//   ....[36]....
        /*0310*/ 	.word	0x00008650
        /*0314*/ 	.word	0x0000000c
        /*0318*/ 	.word	0x00030820
        /*031c*/ 	.short	0x010a
        /*031e*/ 	.byte	0x3f
	.zero		1


	//   ....[37]....
        /*0320*/ 	.word	0x000086a0
        /*0324*/ 	.word	0x0000000c
        /*0328*/ 	.word	0x00030840
        /*032c*/ 	.short	0x010a
        /*032e*/ 	.byte	0x3f
	.zero		1


	//   ....[38]....
        /*0330*/ 	.word	0x000086f0
        /*0334*/ 	.word	0x0000000c
        /*0338*/ 	.word	0x00030828
        /*033c*/ 	.short	0x010a
        /*033e*/ 	.byte	0x3f
	.zero		1


	//   ....[39]....
        /*0340*/ 	.word	0x00008740
        /*0344*/ 	.word	0x00000004
        /*0348*/ 	.word	0x00030840
        /*034c*/ 	.short	0x010a
        /*034e*/ 	.byte	0x3f
	.zero		1


	//   ....[40]....
        /*0350*/ 	.word	0x00008820
        /*0354*/ 	.word	0x00000007
        /*0358*/ 	.word	0x00000000
        /*035c*/ 	.short	0x010a
        /*035e*/ 	.byte	0x3f
	.zero		1


	//   ....[41]....
        /*0360*/ 	.word	0x00008870
        /*0364*/ 	.word	0x0000000b
        /*0368*/ 	.word	0x00000000
        /*036c*/ 	.short	0x010a
        /*036e*/ 	.byte	0x3f
	.zero		1


	//   ....[42]....
        /*0370*/ 	.word	0x000088c0
        /*0374*/ 	.word	0x00000009
        /*0378*/ 	.word	0x00000000
        /*037c*/ 	.short	0x010a
        /*037e*/ 	.byte	0x3f
	.zero		1


	//----- nvinfo : EIATTR_NUM_MBARRIERS
	.align		4
.L_362:
        /*0380*/ 	.byte	0x03, 0x38
        /*0382*/ 	.short	0x0009


	//----- nvinfo : EIATTR_EXIT_INSTR_OFFSETS
	.align		4
        /*0384*/ 	.byte	0x04, 0x1c
        /*0386*/ 	.short	(.L_364 - .L_363)


	//   ....[0]....
.L_363:
        /*0388*/ 	.word	0x00008390


	//----- nvinfo : EIATTR_MAX_THREADS
	.align		4
.L_364:
        /*038c*/ 	.byte	0x04, 0x05
        /*038e*/ 	.short	(.L_366 - .L_365)
.L_365:
        /*0390*/ 	.word	0x00000180
        /*0394*/ 	.word	0x00000001
        /*0398*/ 	.word	0x00000001


	//----- nvinfo : EIATTR_CRS_STACK_SIZE
	.align		4
.L_366:
        /*039c*/ 	.byte	0x04, 0x1e
        /*039e*/ 	.short	(.L_368 - .L_367)
.L_367:
        /*03a0*/ 	.word	0x00000000


	//----- nvinfo : EIATTR_CBANK_PARAM_SIZE
	.align		4
.L_368:
        /*03a4*/ 	.byte	0x03, 0x19
        /*03a6*/ 	.short	0x06f0


	//----- nvinfo : EIATTR_PARAM_CBANK
	.align		4
        /*03a8*/ 	.byte	0x04, 0x0a
        /*03aa*/ 	.short	(.L_370 - .L_369)
	.align		4
.L_369:
        /*03ac*/ 	.word	index@(.nv.constant0._ZN7cutlass13device_kernelIN5flash11enable_sm90INS1_16FlashAttnBwdSm90INS1_25CollectiveMainloopBwdSm90ILi2ELi2ELi2EN4cute5tupleIJNS5_1CILi1EEES8_S8_EEENS6_IJNS7_ILi64EEENS7_ILi128EEESB_EEENS_10bfloat16_tEfNS_4arch4Sm90ELb0ELb0ELb1ELb1ELb0ELb1ELb0ELb0ELi2ELi1ELi2ELi1ELb0EEENS1_24CollectiveEpilogueBwdGQAISC_fSF_Li256ELb1ELb0EEENS1_19SingleTileSchedulerILb1ELb0ELb0ELi128EEEEEEEEEvNT_6ParamsE)
        /*03b0*/ 	.short	0x0210
        /*03b2*/ 	.short	0x06f0


	//----- nvinfo : EIATTR_SW_WAR
	.align		4
.L_370:
        /*03b4*/ 	.byte	0x04, 0x36
        /*03b6*/ 	.short	(.L_372 - .L_371)
.L_371:
        /*03b8*/ 	.word	0x00000008
.L_372:


//--------------------- .nv.info._ZN7cutlass13device_kernelIN5flash11enable_sm90INS1_16FlashAttnBwdSm90INS1_25CollectiveMainloopBwdSm90ILi2ELi2ELi2EN4cute5tupleIJNS5_1CILi1EEES8_S8_EEENS6_IJNS7_ILi64EEENS7_ILi128EEESB_EEENS_10bfloat16_tEfNS_4arch4Sm90ELb0ELb0ELb1ELb1ELb1ELb1ELb0ELb0ELi2ELi1ELi2ELi1ELb0EEENS1_24CollectiveEpilogueBwdGQAISC_fSF_Li256ELb1ELb1EEENS1_19SingleTileSchedulerILb1ELb0ELb0ELi128EEEEEEEEEvNT_6ParamsE --------------------------
	.section	.nv.info._ZN7cutlass13device_kernelIN5flash11enable_sm90INS1_16FlashAttnBwdSm90INS1_25CollectiveMainloopBwdSm90ILi2ELi2ELi2EN4cute5tupleIJNS5_1CILi1EEES8_S8_EEENS6_IJNS7_ILi64EEENS7_ILi128EEESB_EEENS_10bfloat16_tEfNS_4arch4Sm90ELb0ELb0ELb1ELb1ELb1ELb1ELb0ELb0ELi2ELi1ELi2ELi1ELb0EEENS1_24CollectiveEpilogueBwdGQAISC_fSF_Li256ELb1ELb1EEENS1_19SingleTileSchedulerILb1ELb0ELb0ELi128EEEEEEEEEvNT_6ParamsE,"",@"SHT_CUDA_INFO"
	.sectionflags	@""
	.align	4


	//----- nvinfo : EIATTR_CUDA_API_VERSION
	.align		4
        /*0000*/ 	.byte	0x04, 0x37
        /*0002*/ 	.short	(.L_374 - .L_373)
.L_373:
        /*0004*/ 	.word	0x00000082


	//----- nvinfo : EIATTR_KPARAM_INFO
	.align		4
.L_374:
        /*0008*/ 	.byte	0x04, 0x17
        /*000a*/ 	.short	(.L_376 - .L_375)
.L_375:
        /*000c*/ 	.word	0x00000000
        /*0010*/ 	.short	0x0000
        /*0012*/ 	.short	0x0070
        /*0014*/ 	.byte	0x00, 0xf0, 0x01, 0x1a


	//----- nvinfo : EIATTR_SPARSE_MMA_MASK
	.align		4
.L_376:
        /*0018*/ 	.byte	0x03, 0x50
        /*001a*/ 	.short	0x0000


	//----- nvinfo : EIATTR_MAXREG_COUNT
	.align		4
        /*001c*/ 	.byte	0x03, 0x1b
        /*001e*/ 	.short	0x00a8


	//----- nvinfo : EIATTR_NUM_BARRIERS
	.align		4
        /*0020*/ 	.byte	0x02, 0x4c
        /*0022*/ 	.byte	0x10
	.zero		1


	//----- nvinfo : EIATTR_EXTERNS
	.align		4
        /*0024*/ 	.byte	0x04, 0x0f
        /*0026*/ 	.short	(.L_378 - .L_377)


	//   ....[0]....
	.align		4
.L_377:
        /*0028*/ 	.word	index@(__assertfail)


	//----- nvinfo : EIATTR_ANNOTATIONS
	.align		4
.L_378:
        /*002c*/ 	.byte	0x04, 0x55
        /*002e*/ 	.short	(.L_380 - .L_379)


	//   ....[0]....
.L_379:
        /*0030*/ 	.word	0x00000001
        /*0034*/ 	.byte	0x60, 0x05, 0x00, 0x00, 0x01, 0x00, 0x00, 0x00, 0x40, 0x16, 0x00, 0x00, 0x01, 0x00, 0x00, 0x00
        /*0044*/ 	.byte	0xd0, 0x80, 0x00, 0x00, 0x01, 0x00, 0x00, 0x00, 0x00, 0x81, 0x00, 0x00, 0x01, 0x00, 0x00, 0x00
        /*0054*/ 	.byte	0x10, 0x8e, 0x00, 0x00


	//----- nvinfo : EIATTR_MERCURY_ISA_VERSION
	.align		4
.L_380:
        /*0058*/ 	.byte	0x03, 0x5f
        /*005a*/ 	.short	0x0101


	//----- nvinfo : EIATTR_INT_WARP_WIDE_INSTR_OFFSETS
	.align		4
        /*005c*/ 	.byte	0x04, 0x31
        /*005e*/ 	.short	(.L_382 - .L_381)


	//   ....[0]....
.L_381:
        /*0060*/ 	.word	0x00000180


	//   ....[1]....
        /*0064*/ 	.word	0x00000240


	//   ....[2]....
        /*0068*/ 	.word	0x00006310


	//   ....[3]....
        /*006c*/ 	.word	0x00006780


	//   ....[4]....
        /*0070*/ 	.word	0x00006d50


	//   ....[5]....
        /*0074*/ 	.word	0x000070d0


	//----- nvinfo : EIATTR_COOP_GROUP_MASK_REGIDS
	.align		4
.L_382:
        /*0078*/ 	.byte	0x04, 0x29
        /*007a*/ 	.short	(.L_384 - .L_383)


	//   ....[0]....
.L_383:
        /*007c*/ 	.word	0xffffffff


	//   ....[1]....
        /*0080*/ 	.word	0xffffffff


	//   ....[2]....
        /*0084*/ 	.word	0xffffffff


	//   ....[3]....
        /*0088*/ 	.word	0xffffffff


	//   ....[4]....
        /*008c*/ 	.word	0xffffffff


	//   ....[5]....
        /*0090*/ 	.word	0xffffffff


	//   ....[6]....
        /*0094*/ 	.word	0xffffffff


	//   ....[7]....
        /*0098*/ 	.word	0xffffffff


	//   ....[8]....
        /*009c*/ 	.word	0xffffffff


	//   ....[9]....
        /*00a0*/ 	.word	0xffffffff


	//   ....[10]....
        /*00a4*/ 	.word	0xffffffff


	//   ....[11]....
        /*00a8*/ 	.word	0xffffffff


	//   ....[12]....
        /*00ac*/ 	.word	0xffffffff


	//   ....[13]....
        /*00b0*/ 	.word	0xffffffff


	//   ....[14]....
        /*00b4*/ 	.word	0xffffffff


	//   ....[15]....
        /*00b8*/ 	.word	0xffffffff


	//   ....[16]....
        /*00bc*/ 	.word	0xffffffff


	//   ....[17]....
        /*00c0*/ 	.word	0x0500000f


	//   ....[18]....
        /*00c4*/ 	.word	0x0500000f


	//   ....[19]....
        /*00c8*/ 	.word	0x0500000f


	//   ....[20]....
        /*00cc*/ 	.word	0x0500000f


	//   ....[21]....
        /*00d0*/ 	.word	0x0500000f


	//   ....[22]....
        /*00d4*/ 	.word	0x0500000f


	//----- nvinfo : EIATTR_COOP_GROUP_INSTR_OFFSETS
	.align		4
.L_384:
        /*00d8*/ 	.byte	0x04, 0x28
        /*00da*/ 	.short	(.L_386 - .L_385)


	//   ....[0]....
.L_385:
        /*00dc*/ 	.word	0x00000060


	//   ....[1]....
        /*00e0*/ 	.word	0x00000190


	//   ....[2]....
        /*00e4*/ 	.word	0x00000220


	//   ....[3]....
        /*00e8*/ 	.word	0x000003a0


	//   ....[4]....
        /*00ec*/ 	.word	0x00000610


	//   ....[5]....
        /*00f0*/ 	.word	0x00001360


	//   ....[6]....
        /*00f4*/ 	.word	0x00004f30


	//   ....[7]....
        /*00f8*/ 	.word	0x000050c0


	//   ....[8]....
        /*00fc*/ 	.word	0x00005390


	//   ....[9]....
        /*0100*/ 	.word	0x00005520


	//   ....[10]....
        /*0104*/ 	.word	0x00005630


	//   ....[11]....
        /*0108*/ 	.word	0x00005fb0


	//   ....[12]....
        /*010c*/ 	.word	0x00006240


	//   ....[13]....
        /*0110*/ 	.word	0x00006480


	//   ....[14]....
        /*0114*/ 	.word	0x000066b0


	//   ....[15]....
        /*0118*/ 	.word	0x00006960


	//   ....[16]....
        /*011c*/ 	.word	0x00006c90


	//   ....[17]....
        /*0120*/ 	.word	0x00009080


	//   ....[18]....
        /*0124*/ 	.word	0x000091d0


	//   ....[19]....
        /*0128*/ 	.word	0x00009240


	//   ....[20]....
        /*012c*/ 	.word	0x000092b0


	//   ....[21]....
        /*0130*/ 	.word	0x00009320


	//   ....[22]....
        /*0134*/ 	.word	0x00009390


	//----- nvinfo : EIATTR_REG_RECONFIG
	.align		4
.L_386:
        /*0138*/ 	.byte	0x01, 0x54
	.zero		2


	//----- nvinfo : EIATTR_SYSCALL_OFFSETS
	.align		4
        /*013c*/ 	.byte	0x04, 0x46
        /*013e*/ 	.short	(.L_388 - .L_387)


	//   ....[0]....
.L_387:
        /*0140*/ 	.word	0x00000fa0


	//   ....[1]....
        /*0144*/ 	.word	0x00001090


	//   ....[2]....
        /*0148*/ 	.word	0x000011f0


	//   ....[3]....
        /*014c*/ 	.word	0x000012e0


	//----- nvinfo : EIATTR_MBARRIER_INSTR_OFFSETS
	.align		4
.L_388:
        /*0150*/ 	.byte	0x04, 0x39
        /*0152*/ 	.short	(.L_390 - .L_389)


	//   ....[0]....
.L_389:
        /*0154*/ 	.word	0x00000260
        /*0158*/ 	.word	0x000000ff
        /*015c*/ 	.word	0x00030800
        /*0160*/ 	.short	0x0100
        /*0162*/ 	.byte	0x06
	.zero		1


	//   ....[1]....
        /*0164*/ 	.word	0x00000350
        /*0168*/ 	.word	0x000000ff
        /*016c*/ 	.word	0x00030810
        /*0170*/ 	.short	0x0100
        /*0172*/ 	.byte	0x08
	.zero		1


	//   ....[2]....
        /*0174*/ 	.word	0x00000360
        /*0178*/ 	.word	0x000000ff
        /*017c*/ 	.word	0x00030820
        /*0180*/ 	.short	0x0100
        /*0182*/ 	.byte	0x08
	.zero		1


	//   ....[3]....
        /*0184*/ 	.word	0x00000370
        /*0188*/ 	.word	0x000000ff
        /*018c*/ 	.word	0x00030818
        /*0190*/ 	.short	0x0100
        /*0192*/ 	.byte	0x08
	.zero		1


	//   ....[4]....
        /*0194*/ 	.word	0x00000380
        /*0198*/ 	.word	0x000000ff
        /*019c*/ 	.word	0x00030828
        /*01a0*/ 	.short	0x0100
        /*01a2*/ 	.byte	0x08
	.zero		1


	//   ....[5]....
        /*01a4*/ 	.word	0x000004b0
        /*01a8*/ 	.word	0x000000ff
        /*01ac*/ 	.word	0x00030830
        /*01b0*/ 	.short	0x0100
        /*01b2*/ 	.byte	0x08
	.zero		1


	//   ....[6]....
        /*01b4*/ 	.word	0x000004c0
        /*01b8*/ 	.word	0x000000ff
        /*01bc*/ 	.word	0x00030840
        /*01c0*/ 	.short	0x0100
        /*01c2*/ 	.byte	0x08
	.zero		1


	//   ....[7]....
        /*01c4*/ 	.word	0x000004d0
        /*01c8*/ 	.word	0x000000ff
        /*01cc*/ 	.word	0x00030838
        /*01d0*/ 	.short	0x0100
        /*01d2*/ 	.byte	0x08
	.zero		1


	//   ....[8]....
        /*01d4*/ 	.word	0x000004e0
        /*01d8*/ 	.word	0x000000ff
        /*01dc*/ 	.word	0x00030848
        /*01e0*/ 	.short	0x0100
        /*01e2*/ 	.byte	0x08
	.zero		1


	//   ....[9]....
        /*01e4*/ 	.word	0x000013b0
        /*01e8*/ 	.word	0x00000010
        /*01ec*/ 	.word	0x00030800
        /*01f0*/ 	.short	0x010a
        /*01f2*/ 	.byte	0x3f
	.zero		1


	//   ....[10]....
        /*01f4*/ 	.word	0x00001620
        /*01f8*/ 	.word	0x00000010
        /*01fc*/ 	.word	0x00030800
        /*0200*/ 	.short	0x010a
        /*0202*/ 	.byte	0x3f
	.zero		1


	//   ....[11]....
        /*0204*/ 	.word	0x00001b30
        /*0208*/ 	.word	0x00000002
        /*020c*/ 	.word	0x00030810
        /*0210*/ 	.short	0x010a
        /*0212*/ 	.byte	0x3f
	.zero		1


	//   ....[12]....
        /*0214*/ 	.word	0x00001b70
        /*0218*/ 	.word	0x00000002
        /*021c*/ 	.word	0x00030810
        /*0220*/ 	.short	0x010a
        /*0222*/ 	.byte	0x3f
	.zero		1


	//   ....[13]....
        /*0224*/ 	.word	0x000020a0
        /*0228*/ 	.word	0x00000002
        /*022c*/ 	.word	0x00030830
        /*0230*/ 	.short	0x010a
        /*0232*/ 	.byte	0x3f
	.zero		1


	//   ....[14]....
        /*0234*/ 	.word	0x00002120
        /*0238*/ 	.word	0x00000002
        /*023c*/ 	.word	0x00030830
        /*0240*/ 	.short	0x010a
        /*0242*/ 	.byte	0x3f
	.zero		1


	//   ....[15]....
        /*0244*/ 	.word	0x000040a0
        /*0248*/ 	.word	0x00000000
        /*024c*/ 	.word	0x00000000
        /*0250*/ 	.short	0x0101
        /*0252*/ 	.byte	0x3f
	.zero		1


	//   ....[16]....
        /*0254*/ 	.word	0x000043b0
        /*0258*/ 	.word	0x00000002
        /*025c*/ 	.word	0x00000000
        /*0260*/ 	.short	0x0101
        /*0262*/ 	.byte	0x3f
	.zero		1


	//   ....[17]....
        /*0264*/ 	.word	0x000075d0
        /*0268*/ 	.word	0x0000000c
        /*026c*/ 	.word	0x00030820
        /*0270*/ 	.short	0x010a
        /*0272*/ 	.byte	0x3f
	.zero		1


	//   ....[18]....
        /*0274*/ 	.word	0x00007bb0
        /*0278*/ 	.word	0x0000000c
        /*027c*/ 	.word	0x00030840
        /*0280*/ 	.short	0x010a
        /*0282*/ 	.byte	0x3f
	.zero		1


	//   ....[19]....
        /*0284*/ 	.word	0x00007e60
        /*0288*/ 	.word	0x0000000c
        /*028c*/ 	.word	0x00030828
        /*0290*/ 	.short	0x010a
        /*0292*/ 	.byte	0x3f
	.zero		1


	//   ....[20]....
        /*0294*/ 	.word	0x00008090
        /*0298*/ 	.word	0x0000000c
        /*029c*/ 	.word	0x00030848
        /*02a0*/ 	.short	0x010a
        /*02a2*/ 	.byte	0x3f
	.zero		1


	//   ....[21]....
        /*02a4*/ 	.word	0x00008310
        /*02a8*/ 	.word	0x0000000c
        /*02ac*/ 	.word	0x00030820
        /*02b0*/ 	.short	0x010a
        /*02b2*/ 	.byte	0x3f
	.zero		1


	//   ....[22]....
        /*02b4*/ 	.word	0x000085a0
        /*02b8*/ 	.word	0x0000000c
        /*02bc*/ 	.word	0x00030840
        /*02c0*/ 	.short	0x010a
        /*02c2*/ 	.byte	0x3f
	.zero		1


	//   ....[23]....
        /*02c4*/ 	.word	0x00008820
        /*02c8*/ 	.word	0x0000000c
        /*02cc*/ 	.word	0x00030828
        /*02d0*/ 	.short	0x010a
        /*02d2*/ 	.byte	0x3f
	.zero		1


	//   ....[24]....
        /*02d4*/ 	.word	0x00008a80
        /*02d8*/ 	.word	0x00000004
        /*02dc*/ 	.word	0x00030840
        /*02e0*/ 	.short	0x010a
        /*02e2*/ 	.byte	0x3f
	.zero		1


	//   ....[25]....
        /*02e4*/ 	.word	0x00008f00
        /*02e8*/ 	.word	0x00000007
        /*02ec*/ 	.word	0x00000000
        /*02f0*/ 	.short	0x010a
        /*02f2*/ 	.byte	0x3f
	.zero		1


	//   ....[26]....
        /*02f4*/ 	.word	0x00008f50
        /*02f8*/ 	.word	0x0000000b
        /*02fc*/ 	.word	0x00000000
        /*0300*/ 	.short	0x010a
        /*0302*/ 	.byte	0x3f
	.zero		1


	//   ....[27]....
        /*0304*/ 	.word	0x00008fb0
        /*0308*/ 	.word	0x00000009
        /*030c*/ 	.word	0x00000000
        /*0310*/ 	.short	0x010a
        /*0312*/ 	.byte	0x3f
	.zero		1


	//   ....[28]....
        /*0314*/ 	.word	0x00008fe0
        /*0318*/ 	.word	0x00000003
        /*031c*/ 	.word	0x00000000
        /*0320*/ 	.short	0x010a
        /*0322*/ 	.byte	0x3f
	.zero		1


	//   ....[29]....
        /*0324*/ 	.word	0x000090b0
        /*0328*/ 	.word	0x00000010
        /*032c*/ 	.word	0x00030800
        /*0330*/ 	.short	0x010a
        /*0332*/ 	.byte	0x3f
	.zero		1


	//   ....[30]....
        /*0334*/ 	.word	0x00009100
        /*0338*/ 	.word	0x00000002
        /*033c*/ 	.word	0x00030810
        /*0340*/ 	.short	0x010a
        /*0342*/ 	.byte	0x3f
	.zero		1


	//   ....[31]....
        /*0344*/ 	.word	0x00009150
        /*0348*/ 	.word	0x00000002
        /*034c*/ 	.word	0x00030830
        /*0350*/ 	.short	0x010a
        /*0352*/ 	.byte	0x3f
	.zero		1


	//   ....[32]....
        /*0354*/ 	.word	0x000093d0
        /*0358*/ 	.word	0x0000000c
        /*035c*/ 	.word	0x00030820
        /*0360*/ 	.short	0x010a
        /*0362*/ 	.byte	0x3f
	.zero		1


	//   ....[33]....
        /*0364*/ 	.word	0x00009420
        /*0368*/ 	.word	0x0000000c
        /*036c*/ 	.word	0x00030840
        /*0370*/ 	.short	0x010a
        /*0372*/ 	.byte	0x3f
	.zero		1


	//   ....[34]....
        /*0374*/ 	.word	0x00009470
        /*0378*/ 	.word	0x0000000c
        /*037c*/ 	.word	0x00030828
        /*0380*/ 	.short	0x010a
        /*0382*/ 	.byte	0x3f
	.zero		1


	//   ....[35]....
        /*0384*/ 	.word	0x000094c0
        /*0388*/ 	.word	0x0000000c
        /*038c*/ 	.word	0x00030848
        /*0390*/ 	.short	0x010a
        /*0392*/ 	.byte	0x3f
	.zero		1


	//   ....[36]....
        /*0394*/ 	.word	0x00009520
        /*0398*/ 	.word	0x0000000c
        /*039c*/ 	.word	0x00030820
        /*03a0*/ 	.short	0x010a
        /*03a2*/ 	.byte	0x3f
	.zero		1


	//   ....[37]....
        /*03a4*/ 	.word	0x00009570
        /*03a8*/ 	.word	0x0000000c
        /*03ac*/ 	.word	0x00030840
        /*03b0*/ 	.short	0x010a
        /*03b2*/ 	.byte	0x3f
	.zero		1


	//   ....[38]....
        /*03b4*/ 	.word	0x000095c0
        /*03b8*/ 	.word	0x0000000c
        /*03bc*/ 	.word	0x00030828
        /*03c0*/ 	.short	0x010a
        /*03c2*/ 	.byte	0x3f
	.zero		1


	//   ....[39]....
        /*03c4*/ 	.word	0x00009610
        /*03c8*/ 	.word	0x00000004
        /*03cc*/ 	.word	0x00030840
        /*03d0*/ 	.short	0x010a
        /*03d2*/ 	.byte	0x3f
	.zero		1


	//   ....[40]....
        /*03d4*/ 	.word	0x000096f0
        /*03d8*/ 	.word	0x00000007
        /*03dc*/ 	.word	0x00000000
        /*03e0*/ 	.short	0x010a
        /*03e2*/ 	.byte	0x3f
	.zero		1


	//   ....[41]....
        /*03e4*/ 	.word	0x00009740
        /*03e8*/ 	.word	0x0000000b
        /*03ec*/ 	.word	0x00000000
        /*03f0*/ 	.short	0x010a
        /*03f2*/ 	.byte	0x3f
	.zero		1


	//   ....[42]....
        /*03f4*/ 	.word	0x00009790
        /*03f8*/ 	.word	0x00000009
        /*03fc*/ 	.word	0x00000000
        /*0400*/ 	.short	0x010a
        /*0402*/ 	.byte	0x3f
	.zero		1


	//----- nvinfo : EIATTR_NUM_MBARRIERS
	.align		4
.L_390:
        /*0404*/ 	.byte	0x03, 0x38
        /*0406*/ 	.short	0x0009


	//----- nvinfo : EIATTR_EXIT_INSTR_OFFSETS
	.align		4
        /*0408*/ 	.byte	0x04, 0x1c
        /*040a*/ 	.short	(.L_392 - .L_391)


	//   ....[0]....
.L_391:
        /*040c*/ 	.word	0x00009030


	//----- nvinfo : EIATTR_MAX_THREADS
	.align		4
.L_392:
        /*0410*/ 	.byte	0x04, 0x05
        /*0412*/ 	.short	(.L_394 - .L_393)
.L_393:
        /*0414*/ 	.word	0x00000180
        /*0418*/ 	.word	0x00000001
        /*041c*/ 	.word	0x00000001


	//----- nvinfo : EIATTR_CRS_STACK_SIZE
	.align		4
.L_394:
        /*0420*/ 	.byte	0x04, 0x1e
        /*0422*/ 	.short	(.L_396 - .L_395)
.L_395:
        /*0424*/ 	.word	0x00000000


	//----- nvinfo : EIATTR_CBANK_PARAM_SIZE
	.align		4
.L_396:
        /*0428*/ 	.byte	0x03, 0x19
        /*042a*/ 	.short	0x06f0


	//----- nvinfo : EIATTR_PARAM_CBANK
	.align		4
        /*042c*/ 	.byte	0x04, 0x0a
        /*042e*/ 	.short	(.L_398 - .L_397)
	.align		4
.L_397:
        /*0430*/ 	.word	index@(.nv.constant0._ZN7cutlass13device_kernelIN5flash11enable_sm90INS1_16FlashAttnBwdSm90INS1_25CollectiveMainloopBwdSm90ILi2ELi2ELi2EN4cute5tupleIJNS5_1CILi1EEES8_S8_EEENS6_IJNS7_ILi64EEENS7_ILi128EEESB_EEENS_10bfloat16_tEfNS_4arch4Sm90ELb0ELb0ELb1ELb1ELb1ELb1ELb0ELb0ELi2ELi1ELi2ELi1ELb0EEENS1_24CollectiveEpilogueBwdGQAISC_fSF_Li256ELb1ELb1EEENS1_19SingleTileSchedulerILb1ELb0ELb0ELi128EEEEEEEEEvNT_6ParamsE)
        /*0434*/ 	.short	0x0210
        /*0436*/ 	.short	0x06f0


	//----- nvinfo : EIATTR_SW_WAR
	.align		4
.L_398:
        /*0438*/ 	.byte	0x04, 0x36
        /*043a*/ 	.short	(.L_400 - .L_399)
.L_399:
        /*043c*/ 	.word	0x00000008
.L_400:


//--------------------- .nv.info._ZN7cutlass13device_kernelIN5flash11enable_sm90INS1_16FlashAttnBwdSm90INS1_25CollectiveMainloopBwdSm90ILi2ELi2ELi2EN4cute5tupleIJNS5_1CILi1EEES8_S8_EEENS6_IJNS7_ILi64EEENS7_ILi128EEESB_EEENS_10bfloat16_tEfNS_4arch4Sm90ELb0ELb1ELb1ELb0ELb0ELb1ELb0ELb0ELi2ELi1ELi2ELi1ELb0EEENS1_21CollectiveEpilogueBwdISC_SD_SF_Li256ELb0ELb0ELi1EEENS1_19SingleTileSchedulerILb0ELb0ELb0ELi128EEEEEEEEEvNT_6ParamsE --------------------------
	.section	.nv.info._ZN7cutlass13device_kernelIN5flash11enable_sm90INS1_16FlashAttnBwdSm90INS1_25CollectiveMainloopBwdSm90ILi2ELi2ELi2EN4cute5tupleIJNS5_1CILi1EEES8_S8_EEENS6_IJNS7_ILi64EEENS7_ILi128EEESB_EEENS_10bfloat16_tEfNS_4arch4Sm90ELb0ELb1ELb1ELb0ELb0ELb1ELb0ELb0ELi2ELi1ELi2ELi1ELb0EEENS1_21CollectiveEpilogueBwdISC_SD_SF_Li256ELb0ELb0ELi1EEENS1_19SingleTileSchedulerILb0ELb0ELb0ELi128EEEEEEEEEvNT_6ParamsE,"",@"SHT_CUDA_INFO"
	.sectionflags	@""
	.align	4


	//----- nvinfo : EIATTR_CUDA_API_VERSION
	.align		4
        /*0000*/ 	.byte	0x04, 0x37
        /*0002*/ 	.short	(.L_402 - .L_401)
.L_401:
        /*0004*/ 	.word	0x00000082


	//----- nvinfo : EIATTR_KPARAM_INFO
	.align		4
.L_402:
        /*0008*/ 	.byte	0x04, 0x17
        /*000a*/ 	.short	(.L_404 - .L_403)
.L_403:
        /*000c*/ 	.word	0x00000000
        /*0010*/ 	.short	0x0000
        /*0012*/ 	.short	0x0070
        /*0014*/ 	.byte	0x00, 0xf0, 0x01, 0x24


	//----- nvinfo : EIATTR_SPARSE_MMA_MASK
	.align		4
.L_404:
        /*0018*/ 	.byte	0x03, 0x50
        /*001a*/ 	.short	0x0000


	//----- nvinfo : EIATTR_MAXREG_COUNT
	.align		4
        /*001c*/ 	.byte	0x03, 0x1b
        /*001e*/ 	.short	0x00a8


	//----- nvinfo : EIATTR_NUM_BARRIERS
	.align		4
        /*0020*/ 	.byte	0x02, 0x4c
        /*0022*/ 	.byte	0x10
	.zero		1


	//----- nvinfo : EIATTR_EXTERNS
	.align		4
        /*0024*/ 	.byte	0x04, 0x0f
        /*0026*/ 	.short	(.L_406 - .L_405)


	//   ....[0]....
	.align		4
.L_405:
        /*0028*/ 	.word	index@(__assertfail)


	//----- nvinfo : EIATTR_ANNOTATIONS
	.align		4
.L_406:
        /*002c*/ 	.byte	0x04, 0x55
        /*002e*/ 	.short	(.L_408 - .L_407)


	//   ....[0]....
.L_407:
        /*0030*/ 	.word	0x00000001
        /*0034*/ 	.byte	0x60, 0x15, 0x00, 0x00, 0x01, 0x00, 0x00, 0x00, 0x30, 0x24, 0x00, 0x00, 0x01, 0x00, 0x00, 0x00
        /*0044*/ 	.byte	0x00, 0x37, 0x00, 0x00, 0x01, 0x00, 0x00, 0x00, 0x90, 0x37, 0x00, 0x00, 0x01, 0x00, 0x00, 0x00
        /*0054*/ 	.byte	0x30, 0x86, 0x00, 0x00, 0x01, 0x00, 0x00, 0x00, 0x20, 0x88, 0x00, 0x00, 0x01, 0x00, 0x00, 0x00
        /*0064*/ 	.byte	0x10, 0x93, 0x00, 0x00, 0x01, 0x00, 0x00, 0x00, 0x30, 0x93, 0x00, 0x00, 0x01, 0x00, 0x00, 0x00
        /*0074*/ 	.byte	0xd0, 0x97, 0x00, 0x00


	//----- nvinfo : EIATTR_MERCURY_ISA_VERSION
	.align		4
.L_408:
        /*0078*/ 	.byte	0x03, 0x5f
        /*007a*/ 	.short	0x0101


	//----- nvinfo : EIATTR_INT_WARP_WIDE_INSTR_OFFSETS
	.align		4
        /*007c*/ 	.byte	0x04, 0x31
        /*007e*/ 	.short	(.L_410 - .L_409)


	//   ....[0]....
.L_409:
        /*0080*/ 	.word	0x000001f0


	//   ....[1]....
        /*0084*/ 	.word	0x00000220


	//----- nvinfo : EIATTR_COOP_GROUP_MASK_REGIDS
	.align		4
.L_410:
        /*0088*/ 	.byte	0x04, 0x29
        /*008a*/ 	.short	(.L_412 - .L_411)


	//   ....[0]....
.L_411:
        /*008c*/ 	.word	0xffffffff


	//   ....[1]....
        /*0090*/ 	.word	0xffffffff


	//   ....[2]....
        /*0094*/ 	.word	0xffffffff


	//   ....[3]....
        /*0098*/ 	.word	0xffffffff


	//   ....[4]....
        /*009c*/ 	.word	0xffffffff


	//   ....[5]....
        /*00a0*/ 	.word	0xffffffff


	//   ....[6]....
        /*00a4*/ 	.word	0xffffffff


	//   ....[7]....
        /*00a8*/ 	.word	0xffffffff


	//   ....[8]....
        /*00ac*/ 	.word	0x0500000f


	//----- nvinfo : EIATTR_COOP_GROUP_INSTR_OFFSETS
	.align		4
.L_412:
        /*00b0*/ 	.byte	0x04, 0x28
        /*00b2*/ 	.short	(.L_414 - .L_413)


	//   ....[0]....
.L_413:
        /*00b4*/ 	.word	0x00000070


	//   ....[1]....
        /*00b8*/ 	.word	0x00000200


	//   ....[2]....
        /*00bc*/ 	.word	0x00000250


	//   ....[3]....
        /*00c0*/ 	.word	0x00000440


	//   ....[4]....
        /*00c4*/ 	.word	0x00000660


	//   ....[5]....
        /*00c8*/ 	.word	0x000011e0


	//   ....[6]....
        /*00cc*/ 	.word	0x000054d0


	//   ....[7]....
        /*00d0*/ 	.word	0x00007020


	//   ....[8]....
        /*00d4*/ 	.word	0x00009e90


	//----- nvinfo : EIATTR_REG_RECONFIG
	.align		4
.L_414:
        /*00d8*/ 	.byte	0x01, 0x54
	.zero		2


	//----- nvinfo : EIATTR_SYSCALL_OFFSETS
	.align		4
        /*00dc*/ 	.byte	0x04, 0x46
        /*00de*/ 	.short	(.L_416 - .L_415)


	//   ....[0]....
.L_415:
        /*00e0*/ 	.word	0x00000e20


	//   ....[1]....
        /*00e4*/ 	.word	0x00000f10


	//   ....[2]....
        /*00e8*/ 	.word	0x00001070


	//   ....[3]....
        /*00ec*/ 	.word	0x00001160


	//   ....[4]....
        /*00f0*/ 	.word	0x00004e40


	//   ....[5]....
        /*00f4*/ 	.word	0x00004f80


	//   ....[6]....
        /*00f8*/ 	.word	0x000050a0


	//   ....[7]....
        /*00fc*/ 	.word	0x000051c0


	//----- nvinfo : EIATTR_MBARRIER_INSTR_OFFSETS
	.align		4
.L_416:
        /*0100*/ 	.byte	0x04, 0x39
        /*0102*/ 	.short	(.L_418 - .L_417)


	//   ....[0]....
.L_417:
        /*0104*/ 	.word	0x000002f0
        /*0108*/ 	.word	0x000000ff
        /*010c*/ 	.word	0x00030800
        /*0110*/ 	.short	0x0100
        /*0112*/ 	.byte	0x06
	.zero		1


	//   ....[1]....
        /*0114*/ 	.word	0x000003f0
        /*0118*/ 	.word	0x000000ff
        /*011c*/ 	.word	0x00030810
        /*0120*/ 	.short	0x0100
        /*0122*/ 	.byte	0x08
	.zero		1


	//   ....[2]....
        /*0124*/ 	.word	0x00000400
        /*0128*/ 	.word	0x000000ff
        /*012c*/ 	.word	0x00030820
        /*0130*/ 	.short	0x0100
        /*0132*/ 	.byte	0x08
	.zero		1


	//   ....[3]....
        /*0134*/ 	.word	0x00000410
        /*0138*/ 	.word	0x000000ff
        /*013c*/ 	.word	0x00030818
        /*0140*/ 	.short	0x0100
        /*0142*/ 	.byte	0x08
	.zero		1


	//   ....[4]....
        /*0144*/ 	.word	0x00000420
        /*0148*/ 	.word	0x000000ff
        /*014c*/ 	.word	0x00030828
        /*0150*/ 	.short	0x0100
        /*0152*/ 	.byte	0x08
	.zero		1


	//   ....[5]....
        /*0154*/ 	.word	0x00000550
        /*0158*/ 	.word	0x000000ff
        /*015c*/ 	.word	0x00030830
        /*0160*/ 	.short	0x0100
        /*0162*/ 	.byte	0x08
	.zero		1


	//   ....[6]....
        /*0164*/ 	.word	0x00000560
        /*0168*/ 	.word	0x000000ff
        /*016c*/ 	.word	0x00030840
        /*0170*/ 	.short	0x0100
        /*0172*/ 	.byte	0x08
	.zero		1


	//   ....[7]....
        /*0174*/ 	.word	0x00000570
        /*0178*/ 	.word	0x000000ff
        /*017c*/ 	.word	0x00030838
        /*0180*/ 	.short	0x0100
        /*0182*/ 	.byte	0x08
	.zero		1


	//   ....[8]....
        /*0184*/ 	.word	0x00000580
        /*0188*/ 	.word	0x000000ff
        /*018c*/ 	.word	0x00030848
        /*0190*/ 	.short	0x0100
        /*0192*/ 	.byte	0x08
	.zero		1


	//   ....[9]....
        /*0194*/ 	.word	0x00001210
        /*0198*/ 	.word	0x00000010
        /*019c*/ 	.word	0x00030800
        /*01a0*/ 	.short	0x010a
        /*01a2*/ 	.byte	0x3f
	.zero		1


	//   ....[10]....
        /*01a4*/ 	.word	0x00001340
        /*01a8*/ 	.word	0x00000010
        /*01ac*/ 	.word	0x00030800
        /*01b0*/ 	.short	0x010a
        /*01b2*/ 	.byte	0x3f
	.zero		1


	//   ....[11]....
        /*01b4*/ 	.word	0x00001a30
        /*01b8*/ 	.word	0x00000000
        /*01bc*/ 	.word	0x00030810
        /*01c0*/ 	.short	0x010a
        /*01c2*/ 	.byte	0x3f
	.zero		1


	//   ....[12]....
        /*01c4*/ 	.word	0x00001a70
        /*01c8*/ 	.word	0x00000000
        /*01cc*/ 	.word	0x00030810
        /*01d0*/ 	.short	0x010a
        /*01d2*/ 	.byte	0x3f
	.zero		1


	//   ....[13]....
        /*01d4*/ 	.word	0x00001fd0
        /*01d8*/ 	.word	0x00000000
        /*01dc*/ 	.word	0x00030830
        /*01e0*/ 	.short	0x010a
        /*01e2*/ 	.byte	0x3f
	.zero		1


	//   ....[14]....
        /*01e4*/ 	.word	0x00002320
        /*01e8*/ 	.word	0x00000000
        /*01ec*/ 	.word	0x00030830
        /*01f0*/ 	.short	0x010a
        /*01f2*/ 	.byte	0x3f
	.zero		1


	//   ....[15]....
        /*01f4*/ 	.word	0x00004550
        /*01f8*/ 	.word	0x00000006
        /*01fc*/ 	.word	0x00000000
        /*0200*/ 	.short	0x0101
        /*0202*/ 	.byte	0x3f
	.zero		1


	//   ....[16]....
        /*0204*/ 	.word	0x00004870
        /*0208*/ 	.word	0x00000000
        /*020c*/ 	.word	0x00000000
        /*0210*/ 	.short	0x0101
        /*0212*/ 	.byte	0x3f
	.zero		1


	//   ....[17]....
        /*0214*/ 	.word	0x00008170
        /*0218*/ 	.word	0x00000010
        /*021c*/ 	.word	0x00030820
        /*0220*/ 	.short	0x010a
        /*0222*/ 	.byte	0x3f
	.zero		1


	//   ....[18]....
        /*0224*/ 	.word	0x000088b0
        /*0228*/ 	.word	0x00000010
        /*022c*/ 	.word	0x00030840
        /*0230*/ 	.short	0x010a
        /*0232*/ 	.byte	0x3f
	.zero		1


	//   ....[19]....
        /*0234*/ 	.word	0x00008b50
        /*0238*/ 	.word	0x00000010
        /*023c*/ 	.word	0x00030828
        /*0240*/ 	.short	0x010a
        /*0242*/ 	.byte	0x3f
	.zero		1


	//   ....[20]....
        /*0244*/ 	.word	0x00008df0
        /*0248*/ 	.word	0x00000010
        /*024c*/ 	.word	0x00030848
        /*0250*/ 	.short	0x010a
        /*0252*/ 	.byte	0x3f
	.zero		1


	//   ....[21]....
        /*0254*/ 	.word	0x00009040
        /*0258*/ 	.word	0x00000010
        /*025c*/ 	.word	0x00030820
        /*0260*/ 	.short	0x010a
        /*0262*/ 	.byte	0x3f
	.zero		1


	//   ....[22]....
        /*0264*/ 	.word	0x00009360
        /*0268*/ 	.word	0x00000010
        /*026c*/ 	.word	0x00030840
        /*0270*/ 	.short	0x010a
        /*0272*/ 	.byte	0x3f
	.zero		1


	//   ....[23]....
        /*0274*/ 	.word	0x000095d0
        /*0278*/ 	.word	0x00000010
        /*027c*/ 	.word	0x00030828
        /*0280*/ 	.short	0x010a
        /*0282*/ 	.byte	0x3f
	.zero		1


	//   ....[24]....
        /*0284*/ 	.word	0x000098c0
        /*0288*/ 	.word	0x00000003
        /*028c*/ 	.word	0x00030840
        /*0290*/ 	.short	0x010a
        /*0292*/ 	.byte	0x3f
	.zero		1


	//   ....[25]....
        /*0294*/ 	.word	0x00009d00
        /*0298*/ 	.word	0x00000006
        /*029c*/ 	.word	0x00000000
        /*02a0*/ 	.short	0x010a
        /*02a2*/ 	.byte	0x3f
	.zero		1


	//   ....[26]....
        /*02a4*/ 	.word	0x00009d60
        /*02a8*/ 	.word	0x00000003
        /*02ac*/ 	.word	0x00000000
        /*02b0*/ 	.short	0x010a
        /*02b2*/ 	.byte	0x3f
	.zero		1


	//   ....[27]....
        /*02b4*/ 	.word	0x00009dc0
        /*02b8*/ 	.word	0x00000000
        /*02bc*/ 	.word	0x00000000
        /*02c0*/ 	.short	0x010a
        /*02c2*/ 	.byte	0x3f
	.zero		1


	//   ....[28]....
        /*02c4*/ 	.word	0x00009df0
        /*02c8*/ 	.word	0x00000003
        /*02cc*/ 	.word	0x00000000
        /*02d0*/ 	.short	0x010a
        /*02d2*/ 	.byte	0x3f
	.zero		1


	//   ....[29]....
        /*02d4*/ 	.word	0x00009ef0
        /*02d8*/ 	.word	0x0000000c
        /*02dc*/ 	.word	0x00030800
        /*02e0*/ 	.short	0x010a
        /*02e2*/ 	.byte	0x3f
	.zero		1


	//   ....[30]....
        /*02e4*/ 	.word	0x00009f40
        /*02e8*/ 	.word	0x00000000
        /*02ec*/ 	.word	0x00030810
        /*02f0*/ 	.short	0x010a
        /*02f2*/ 	.byte	0x3f
	.zero		1


	//   ....[31]....
        /*02f4*/ 	.word	0x00009f90
        /*02f8*/ 	.word	0x00000000
        /*02fc*/ 	.word	0x00030830
        /*0300*/ 	.short	0x010a
        /*0302*/ 	.byte	0x3f
	.zero		1


	//   ....[32]....
        /*0304*/ 	.word	0x00009fe0
        /*0308*/ 	.word	0x00000010
        /*030c*/ 	.word	0x00030820
        /*0310*/ 	.short	0x010a
        /*0312*/ 	.byte	0x3f
	.zero		1


	//   ....[33]....
        /*0314*/ 	.word	0x0000a030
        /*0318*/ 	.word	0x00000010
        /*031c*/ 	.word	0x00030840
        /*0320*/ 	.short	0x010a
        /*0322*/ 	.byte	0x3f
	.zero		1


	//   ....[34]....
        /*0324*/ 	.word	0x0000a080
        /*0328*/ 	.word	0x00000010
        /*032c*/ 	.word	0x00030828
        /*0330*/ 	.short	0x010a
        /*0332*/ 	.byte	0x3f
	.zero		1


	//   ....[35]....
        /*0334*/ 	.word	0x0000a0d0
        /*0338*/ 	.word	0x00000010
        /*033c*/ 	.word	0x00030848
        /*0340*/ 	.short	0x010a
        /*0342*/ 	.byte	0x3f
	.zero		1


	//   ....[36]....
        /*0344*/ 	.word	0x0000a130
        /*0348*/ 	.word	0x00000010
        /*034c*/ 	.word	0x00030820
        /*0350*/ 	.short	0x010a
        /*0352*/ 	.byte	0x3f
	.zero		1


	//   ....[37]....
        /*0354*/ 	.word	0x0000a180
        /*0358*/ 	.word	0x00000010
        /*035c*/ 	.word	0x00030840
        /*0360*/ 	.short	0x010a
        /*0362*/ 	.byte	0x3f
	.zero		1


	//   ....[38]....
        /*0364*/ 	.word	0x0000a1d0
        /*0368*/ 	.word	0x00000010
        /*036c*/ 	.word	0x00030828
        /*0370*/ 	.short	0x010a
        /*0372*/ 	.byte	0x3f
	.zero		1


	//   ....[39]....
        /*0374*/ 	.word	0x0000a220
        /*0378*/ 	.word	0x00000003
        /*037c*/ 	.word	0x00030840
        /*0380*/ 	.short	0x010a
        /*0382*/ 	.byte	0x3f
	.zero		1


	//   ....[40]....
        /*0384*/ 	.word	0x0000a2f0
        /*0388*/ 	.word	0x00000006
        /*038c*/ 	.word	0x00000000
        /*0390*/ 	.short	0x010a
        /*0392*/ 	.byte	0x3f
	.zero		1


	//   ....[41]....
        /*0394*/ 	.word	0x0000a340
        /*0398*/ 	.word	0x00000003
        /*039c*/ 	.word	0x00000000
        /*03a0*/ 	.short	0x010a
        /*03a2*/ 	.byte	0x3f
	.zero		1


	//   ....[42]....
        /*03a4*/ 	.word	0x0000a390
        /*03a8*/ 	.word	0x00000000
        /*03ac*/ 	.word	0x00000000
        /*03b0*/ 	.short	0x010a
        /*03b2*/ 	.byte	0x3f
	.zero		1


	//----- nvinfo : EIATTR_NUM_MBARRIERS
	.align		4
.L_418:
        /*03b4*/ 	.byte	0x03, 0x38
        /*03b6*/ 	.short	0x0009


	//----- nvinfo : EIATTR_EXIT_INSTR_OFFSETS
	.align		4
        /*03b8*/ 	.byte	0x04, 0x1c
        /*03ba*/ 	.short	(.L_420 - .L_419)


	//   ....[0]....
.L_419:
        /*03bc*/ 	.word	0x00009e40


	//----- nvinfo : EIATTR_MAX_THREADS
	.align		4
.L_420:
        /*03c0*/ 	.byte	0x04, 0x05
        /*03c2*/ 	.short	(.L_422 - .L_421)
.L_421:
        /*03c4*/ 	.word	0x00000180
        /*03c8*/ 	.word	0x00000001
        /*03cc*/ 	.word	0x00000001


	//----- nvinfo : EIATTR_CRS_STACK_SIZE
	.align		4
.L_422:
        /*03d0*/ 	.byte	0x04, 0x1e
        /*03d2*/ 	.short	(.L_424 - .L_423)
.L_423:
        /*03d4*/ 	.word	0x00000000


	//----- nvinfo : EIATTR_CBANK_PARAM_SIZE
	.align		4
.L_424:
        /*03d8*/ 	.byte	0x03, 0x19
        /*03da*/ 	.short	0x0970


	//----- nvinfo : EIATTR_PARAM_CBANK
	.align		4
        /*03dc*/ 	.byte	0x04, 0x0a
        /*03de*/ 	.short	(.L_426 - .L_425)
	.align		4
.L_425:
        /*03e0*/ 	.word	index@(.nv.constant0._ZN7cutlass13device_kernelIN5flash11enable_sm90INS1_16FlashAttnBwdSm90INS1_25CollectiveMainloopBwdSm90ILi2ELi2ELi2EN4cute5tupleIJNS5_1CILi1EEES8_S8_EEENS6_IJNS7_ILi64EEENS7_ILi128EEESB_EEENS_10bfloat16_tEfNS_4arch4Sm90ELb0ELb1ELb1ELb0ELb0ELb1ELb0ELb0ELi2ELi1ELi2ELi1ELb0EEENS1_21CollectiveEpilogueBwdISC_SD_SF_Li256ELb0ELb0ELi1EEENS1_19SingleTileSchedulerILb0ELb0ELb0ELi128EEEEEEEEEvNT_6ParamsE)
        /*03e4*/ 	.short	0x0210
        /*03e6*/ 	.short	0x0970


	//----- nvinfo : EIATTR_SW_WAR
	.align		4
.L_426:
        /*03e8*/ 	.byte	0x04, 0x36
        /*03ea*/ 	.short	(.L_428 - .L_427)
.L_427:
        /*03ec*/ 	.word	0x00000008
.L_428:


//--------------------- .nv.info._ZN7cutlass13device_kernelIN5flash11enable_sm90INS1_16FlashAttnBwdSm90INS1_25CollectiveMainloopBwdSm90ILi2ELi2ELi2EN4cute5tupleIJNS5_1CILi1EEES8_S8_EEENS6_IJNS7_ILi64EEENS7_ILi128EEESB_EEENS_10bfloat16_tEfNS_4arch4Sm90ELb0ELb1ELb1ELb0ELb1ELb1ELb0ELb0ELi2ELi1ELi2ELi1ELb0EEENS1_21CollectiveEpilogueBwdISC_SD_SF_Li256ELb0ELb0ELi1EEENS1_19SingleTileSchedulerILb0ELb0ELb0ELi128EEEEEEEEEvNT_6ParamsE --------------------------
	.section	.nv.info._ZN7cutlass13device_kernelIN5flash11enable_sm90INS1_16FlashAttnBwdSm90INS1_25CollectiveMainloopBwdSm90ILi2ELi2ELi2EN4cute5tupleIJNS5_1CILi1EEES8_S8_EEENS6_IJNS7_ILi64EEENS7_ILi128EEESB_EEENS_10bfloat16_tEfNS_4arch4Sm90ELb0ELb1ELb1ELb0ELb1ELb1ELb0ELb0ELi2ELi1ELi2ELi1ELb0EEENS1_21CollectiveEpilogueBwdISC_SD_SF_Li256ELb0ELb0ELi1EEENS1_19SingleTileSchedulerILb0ELb0ELb0ELi128EEEEEEEEEvNT_6ParamsE,"",@"SHT_CUDA_INFO"
	.sectionflags	@""
	.align	4


	//----- nvinfo : EIATTR_CUDA_API_VERSION
	.align		4
        /*0000*/ 	.byte	0x04, 0x37
        /*0002*/ 	.short	(.L_430 - .L_429)
.L_429:
        /*0004*/ 	.word	0x00000082


	//----- nvinfo : EIATTR_KPARAM_INFO
	.align		4
.L_430:
        /*0008*/ 	.byte	0x04, 0x17
        /*000a*/ 	.short	(.L_432 - .L_431)
.L_431:
        /*000c*/ 	.word	0x00000000
        /*0010*/ 	.short	0x0000
        /*0012*/ 	.short	0x0070
        /*0014*/ 	.byte	0x00, 0xf0, 0x01, 0x24


	//----- nvinfo : EIATTR_SPARSE_MMA_MASK
	.align		4
.L_432:
        /*0018*/ 	.byte	0x03, 0x50
        /*001a*/ 	.short	0x0000


	//----- nvinfo : EIATTR_MAXREG_COUNT
	.align		4
        /*001c*/ 	.byte	0x03, 0x1b
        /*001e*/ 	.short	0x00a8


	//----- nvinfo : EIATTR_NUM_BARRIERS
	.align		4
        /*0020*/ 	.byte	0x02, 0x4c
        /*0022*/ 	.byte	0x10
	.zero		1


	//----- nvinfo : EIATTR_EXTERNS
	.align		4
        /*0024*/ 	.byte	0x04, 0x0f
        /*0026*/ 	.short	(.L_434 - .L_433)


	//   ....[0]....
	.align		4
.L_433:
        /*0028*/ 	.word	index@(__assertfail)


	//----- nvinfo : EIATTR_ANNOTATIONS
	.align		4
.L_434:
        /*002c*/ 	.byte	0x04, 0x55
        /*002e*/ 	.short	(.L_436 - .L_435)


	//   ....[0]....
.L_435:
        /*0030*/ 	.word	0x00000001
        /*0034*/ 	.byte	0x70, 0x15, 0x00, 0x00, 0x01, 0x00, 0x00, 0x00, 0x40, 0x24, 0x00, 0x00, 0x01, 0x00, 0x00, 0x00
        /*0044*/ 	.byte	0x10, 0x37, 0x00, 0x00, 0x01, 0x00, 0x00, 0x00, 0xa0, 0x37, 0x00, 0x00, 0x01, 0x00, 0x00, 0x00
        /*0054*/ 	.byte	0x30, 0x95, 0x00, 0x00, 0x01, 0x00, 0x00, 0x00, 0x20, 0x97, 0x00, 0x00, 0x01, 0x00, 0x00, 0x00
        /*0064*/ 	.byte	0x10, 0xa2, 0x00, 0x00, 0x01, 0x00, 0x00, 0x00, 0x30, 0xa2, 0x00, 0x00, 0x01, 0x00, 0x00, 0x00
        /*0074*/ 	.byte	0xd0, 0xa6, 0x00, 0x00


	//----- nvinfo : EIATTR_MERCURY_ISA_VERSION
	.align		4
.L_436:
        /*0078*/ 	.byte	0x03, 0x5f
        /*007a*/ 	.short	0x0101


	//----- nvinfo : EIATTR_INT_WARP_WIDE_INSTR_OFFSETS
	.align		4
        /*007c*/ 	.byte	0x04, 0x31
        /*007e*/ 	.short	(.L_438 - .L_437)


	//   ....[0]....
.L_437:
        /*0080*/ 	.word	0x000001f0


	//   ....[1]....
        /*0084*/ 	.word	0x00000220


	//   ....[2]....
        /*0088*/ 	.word	0x00007980


	//   ....[3]....
        /*008c*/ 	.word	0x00007f80


	//   ....[4]....
        /*0090*/ 	.word	0x00008430


	//   ....[5]....
        /*0094*/ 	.word	0x00008700


	//   ....[6]....
        /*0098*/ 	.word	0x00008960


	//   ....[7]....
        /*009c*/ 	.word	0x00008af0


	//----- nvinfo : EIATTR_COOP_GROUP_MASK_REGIDS
	.align		4
.L_438:
        /*00a0*/ 	.byte	0x04, 0x29
        /*00a2*/ 	.short	(.L_440 - .L_439)


	//   ....[0]....
.L_439:
        /*00a4*/ 	.word	0xffffffff


	//   ....[1]....
        /*00a8*/ 	.word	0xffffffff


	//   ....[2]....
        /*00ac*/ 	.word	0xffffffff


	//   ....[3]....
        /*00b0*/ 	.word	0xffffffff


	//   ....[4]....
        /*00b4*/ 	.word	0xffffffff


	//   ....[5]....
        /*00b8*/ 	.word	0xffffffff


	//   ....[6]....
        /*00bc*/ 	.word	0xffffffff


	//   ....[7]....
        /*00c0*/ 	.word	0xffffffff


	//   ....[8]....
        /*00c4*/ 	.word	0xffffffff


	//   ....[9]....
        /*00c8*/ 	.word	0xffffffff


	//   ....[10]....
        /*00cc*/ 	.word	0xffffffff


	//   ....[11]....
        /*00d0*/ 	.word	0xffffffff


	//   ....[12]....
        /*00d4*/ 	.word	0xffffffff


	//   ....[13]....
        /*00d8*/ 	.word	0xffffffff


	//   ....[14]....
        /*00dc*/ 	.word	0xffffffff


	//   ....[15]....
        /*00e0*/ 	.word	0xffffffff


	//   ....[16]....
        /*00e4*/ 	.word	0xffffffff


	//   ....[17]....
        /*00e8*/ 	.word	0x0500000f


	//   ....[18]....
        /*00ec*/ 	.word	0x0500000f


	//   ....[19]....
        /*00f0*/ 	.word	0x0500000f


	//   ....[20]....
        /*00f4*/ 	.word	0x0500000f


	//----- nvinfo : EIATTR_COOP_GROUP_INSTR_OFFSETS
	.align		4
.L_440:
        /*00f8*/ 	.byte	0x04, 0x28
        /*00fa*/ 	.short	(.L_442 - .L_441)


	//   ....[0]....
.L_441:
        /*00fc*/ 	.word	0x00000070


	//   ....[1]....
        /*0100*/ 	.word	0x00000200


	//   ....[2]....
        /*0104*/ 	.word	0x00000250


	//   ....[3]....
        /*0108*/ 	.word	0x00000440


	//   ....[4]....
        /*010c*/ 	.word	0x00000670


	//   ....[5]....
        /*0110*/ 	.word	0x000011f0


	//   ....[6]....
        /*0114*/ 	.word	0x000054e0


	//   ....[7]....
        /*0118*/ 	.word	0x00007020


	//   ....[8]....
        /*011c*/ 	.word	0x00007580


	//   ....[9]....
        /*0120*/ 	.word	0x000078b0


	//   ....[10]....
        /*0124*/ 	.word	0x00007c00


	//   ....[11]....
        /*0128*/ 	.word	0x00007eb0


	//   ....[12]....
        /*012c*/ 	.word	0x000080f0


	//   ....[13]....
        /*0130*/ 	.word	0x00008360


	//   ....[14]....
        /*0134*/ 	.word	0x00008640


	//   ....[15]....
        /*0138*/ 	.word	0x00008860


	//   ....[16]....
        /*013c*/ 	.word	0x000089f0


	//   ....[17]....
        /*0140*/ 	.word	0x0000ad90


	//   ....[18]....
        /*0144*/ 	.word	0x0000af10


	//   ....[19]....
        /*0148*/ 	.word	0x0000af80


	//   ....[20]....
        /*014c*/ 	.word	0x0000aff0


	//----- nvinfo : EIATTR_REG_RECONFIG
	.align		4
.L_442:
        /*0150*/ 	.byte	0x01, 0x54
	.zero		2


	//----- nvinfo : EIATTR_SYSCALL_OFFSETS
	.align		4
        /*0154*/ 	.byte	0x04, 0x46
        /*0156*/ 	.short	(.L_444 - .L_443)


	//   ....[0]....
.L_443:
        /*0158*/ 	.word	0x00000e30


	//   ....[1]....
        /*015c*/ 	.word	0x00000f20


	//   ....[2]....
        /*0160*/ 	.word	0x00001080


	//   ....[3]....
        /*0164*/ 	.word	0x00001170


	//   ....[4]....
        /*0168*/ 	.word	0x00004e50


	//   ....[5]....
        /*016c*/ 	.word	0x00004f90


	//   ....[6]....
        /*0170*/ 	.word	0x000050b0


	//   ....[7]....
        /*0174*/ 	.word	0x000051d0


	//----- nvinfo : EIATTR_MBARRIER_INSTR_OFFSETS
	.align		4
.L_444:
        /*0178*/ 	.byte	0x04, 0x39
        /*017a*/ 	.short	(.L_446 - .L_445)


	//   ....[0]....
.L_445:
        /*017c*/ 	.word	0x000002f0
        /*0180*/ 	.word	0x000000ff
        /*0184*/ 	.word	0x00030800
        /*0188*/ 	.short	0x0100
        /*018a*/ 	.byte	0x06
	.zero		1


	//   ....[1]....
        /*018c*/ 	.word	0x000003f0
        /*0190*/ 	.word	0x000000ff
        /*0194*/ 	.word	0x00030810
        /*0198*/ 	.short	0x0100
        /*019a*/ 	.byte	0x08
	.zero		1


	//   ....[2]....
        /*019c*/ 	.word	0x00000400
        /*01a0*/ 	.word	0x000000ff
        /*01a4*/ 	.word	0x00030820
        /*01a8*/ 	.short	0x0100
        /*01aa*/ 	.byte	0x08
	.zero		1


	//   ....[3]....
        /*01ac*/ 	.word	0x00000410
        /*01b0*/ 	.word	0x000000ff
        /*01b4*/ 	.word	0x00030818
        /*01b8*/ 	.short	0x0100
        /*01ba*/ 	.byte	0x08
	.zero		1


	//   ....[4]....
        /*01bc*/ 	.word	0x00000420
        /*01c0*/ 	.word	0x000000ff
        /*01c4*/ 	.word	0x00030828
        /*01c8*/ 	.short	0x0100
        /*01ca*/ 	.byte	0x08
	.zero		1


	//   ....[5]....
        /*01cc*/ 	.word	0x00000550
        /*01d0*/ 	.word	0x000000ff
        /*01d4*/ 	.word	0x00030830
        /*01d8*/ 	.short	0x0100
        /*01da*/ 	.byte	0x08
	.zero		1


	//   ....[6]....
        /*01dc*/ 	.word	0x00000560
        /*01e0*/ 	.word	0x000000ff
        /*01e4*/ 	.word	0x00030840
        /*01e8*/ 	.short	0x0100
        /*01ea*/ 	.byte	0x08
	.zero		1


	//   ....[7]....
        /*01ec*/ 	.word	0x00000570
        /*01f0*/ 	.word	0x000000ff
        /*01f4*/ 	.word	0x00030838
        /*01f8*/ 	.short	0x0100
        /*01fa*/ 	.byte	0x08
	.zero		1


	//   ....[8]....
        /*01fc*/ 	.word	0x00000580
        /*0200*/ 	.word	0x000000ff
        /*0204*/ 	.word	0x00030848
        /*0208*/ 	.short	0x0100
        /*020a*/ 	.byte	0x08
	.zero		1


	//   ....[9]....
        /*020c*/ 	.word	0x00001220
        /*0210*/ 	.word	0x00000010
        /*0214*/ 	.word	0x00030800
        /*0218*/ 	.short	0x010a
        /*021a*/ 	.byte	0x3f
	.zero		1


	//   ....[10]....
        /*021c*/ 	.word	0x00001350
        /*0220*/ 	.word	0x00000010
        /*0224*/ 	.word	0x00030800
        /*0228*/ 	.short	0x010a
        /*022a*/ 	.byte	0x3f
	.zero		1


	//   ....[11]....
        /*022c*/ 	.word	0x00001a40
        /*0230*/ 	.word	0x00000000
        /*0234*/ 	.word	0x00030810
        /*0238*/ 	.short	0x010a
        /*023a*/ 	.byte	0x3f
	.zero		1


	//   ....[12]....
        /*023c*/ 	.word	0x00001a80
        /*0240*/ 	.word	0x00000000
        /*0244*/ 	.word	0x00030810
        /*0248*/ 	.short	0x010a
        /*024a*/ 	.byte	0x3f
	.zero		1


	//   ....[13]....
        /*024c*/ 	.word	0x00001fe0
        /*0250*/ 	.word	0x00000000
        /*0254*/ 	.word	0x00030830
        /*0258*/ 	.short	0x010a
        /*025a*/ 	.byte	0x3f
	.zero		1


	//   ....[14]....
        /*025c*/ 	.word	0x00002330
        /*0260*/ 	.word	0x00000000
        /*0264*/ 	.word	0x00030830
        /*0268*/ 	.short	0x010a
        /*026a*/ 	.byte	0x3f
	.zero		1


	//   ....[15]....
        /*026c*/ 	.word	0x00004560
        /*0270*/ 	.word	0x00000006
        /*0274*/ 	.word	0x00000000
        /*0278*/ 	.short	0x0101
        /*027a*/ 	.byte	0x3f
	.zero		1


	//   ....[16]....
        /*027c*/ 	.word	0x00004880
        /*0280*/ 	.word	0x00000000
        /*0284*/ 	.word	0x00000000
        /*0288*/ 	.short	0x0101
        /*028a*/ 	.byte	0x3f
	.zero		1


	//   ....[17]....
        /*028c*/ 	.word	0x00009070
        /*0290*/ 	.word	0x00000010
        /*0294*/ 	.word	0x00030820
        /*0298*/ 	.short	0x010a
        /*029a*/ 	.byte	0x3f
	.zero		1


	//   ....[18]....
        /*029c*/ 	.word	0x000097b0
        /*02a0*/ 	.word	0x00000010
        /*02a4*/ 	.word	0x00030840
        /*02a8*/ 	.short	0x010a
        /*02aa*/ 	.byte	0x3f
	.zero		1


	//   ....[19]....
        /*02ac*/ 	.word	0x00009a50
        /*02b0*/ 	.word	0x00000010
        /*02b4*/ 	.word	0x00030828
        /*02b8*/ 	.short	0x010a
        /*02ba*/ 	.byte	0x3f
	.zero		1


	//   ....[20]....
        /*02bc*/ 	.word	0x00009cf0
        /*02c0*/ 	.word	0x00000010
        /*02c4*/ 	.word	0x00030848
        /*02c8*/ 	.short	0x010a
        /*02ca*/ 	.byte	0x3f
	.zero		1


	//   ....[21]....
        /*02cc*/ 	.word	0x00009f40
        /*02d0*/ 	.word	0x00000010
        /*02d4*/ 	.word	0x00030820
        /*02d8*/ 	.short	0x010a
        /*02da*/ 	.byte	0x3f
	.zero		1


	//   ....[22]....
        /*02dc*/ 	.word	0x0000a260
        /*02e0*/ 	.word	0x00000010
        /*02e4*/ 	.word	0x00030840
        /*02e8*/ 	.short	0x010a
        /*02ea*/ 	.byte	0x3f
	.zero		1


	//   ....[23]....
        /*02ec*/ 	.word	0x0000a4d0
        /*02f0*/ 	.word	0x00000010
        /*02f4*/ 	.word	0x00030828
        /*02f8*/ 	.short	0x010a
        /*02fa*/ 	.byte	0x3f
	.zero		1


	//   ....[24]....
        /*02fc*/ 	.word	0x0000a7c0
        /*0300*/ 	.word	0x00000003
        /*0304*/ 	.word	0x00030840
        /*0308*/ 	.short	0x010a
        /*030a*/ 	.byte	0x3f
	.zero		1


	//   ....[25]....
        /*030c*/ 	.word	0x0000ac00
        /*0310*/ 	.word	0x00000006
        /*0314*/ 	.word	0x00000000
        /*0318*/ 	.short	0x010a
        /*031a*/ 	.byte	0x3f
	.zero		1


	//   ....[26]....
        /*031c*/ 	.word	0x0000ac60
        /*0320*/ 	.word	0x00000003
        /*0324*/ 	.word	0x00000000
        /*0328*/ 	.short	0x010a
        /*032a*/ 	.byte	0x3f
	.zero		1


	//   ....[27]....
        /*032c*/ 	.word	0x0000acc0
        /*0330*/ 	.word	0x00000000
        /*0334*/ 	.word	0x00000000
        /*0338*/ 	.short	0x010a
        /*033a*/ 	.byte	0x3f
	.zero		1


	//   ....[28]....
        /*033c*/ 	.word	0x0000acf0
        /*0340*/ 	.word	0x00000003
        /*0344*/ 	.word	0x00000000
        /*0348*/ 	.short	0x010a
        /*034a*/ 	.byte	0x3f
	.zero		1


	//   ....[29]....
        /*034c*/ 	.word	0x0000adf0
        /*0350*/ 	.word	0x0000000c
        /*0354*/ 	.word	0x00030800
        /*0358*/ 	.short	0x010a
        /*035a*/ 	.byte	0x3f
	.zero		1


	//   ....[30]....
        /*035c*/ 	.word	0x0000ae40
        /*0360*/ 	.word	0x00000000
        /*0364*/ 	.word	0x00030810
        /*0368*/ 	.short	0x010a
        /*036a*/ 	.byte	0x3f
	.zero		1


	//   ....[31]....
        /*036c*/ 	.word	0x0000ae90
        /*0370*/ 	.word	0x00000000
        /*0374*/ 	.word	0x00030830
        /*0378*/ 	.short	0x010a
        /*037a*/ 	.byte	0x3f
	.zero		1


	//   ....[32]....
        /*037c*/ 	.word	0x0000b030
        /*0380*/ 	.word	0x00000010
        /*0384*/ 	.word	0x00030820
        /*0388*/ 	.short	0x010a
        /*038a*/ 	.byte	0x3f
	.zero		1


	//   ....[33]....
        /*038c*/ 	.word	0x0000b080
        /*0390*/ 	.word	0x00000010
        /*0394*/ 	.word	0x00030840
        /*0398*/ 	.short	0x010a
        /*039a*/ 	.byte	0x3f
	.zero		1


	//   ....[34]....
        /*039c*/ 	.word	0x0000b0d0
        /*03a0*/ 	.word	0x00000010
        /*03a4*/ 	.word	0x00030828
        /*03a8*/ 	.short	0x010a
        /*03aa*/ 	.byte	0x3f
	.zero		1


	//   ....[35]....
        /*03ac*/ 	.word	0x0000b120
        /*03b0*/ 	.word	0x00000010
        /*03b4*/ 	.word	0x00030848
        /*03b8*/ 	.short	0x010a
        /*03ba*/ 	.byte	0x3f
	.zero		1


	//   ....[36]....
        /*03bc*/ 	.word	0x0000b180
        /*03c0*/ 	.word	0x00000010
        /*03c4*/ 	.word	0x00030820
        /*03c8*/ 	.short	0x010a
        /*03ca*/ 	.byte	0x3f
	.zero		1


	//   ....[37]....
        /*03cc*/ 	.word	0x0000b1d0
        /*03d0*/ 	.word	0x00000010
        /*03d4*/ 	.word	0x00030840
        /*03d8*/ 	.short	0x010a
        /*03da*/ 	.byte	0x3f
	.zero		1


	//   ....[38]....
        /*03dc*/ 	.word	0x0000b220
        /*03e0*/ 	.word	0x00000010
        /*03e4*/ 	.word	0x00030828
        /*03e8*/ 	.short	0x010a
        /*03ea*/ 	.byte	0x3f
	.zero		1


	//   ....[39]....
        /*03ec*/ 	.word	0x0000b270
        /*03f0*/ 	.word	0x00000003
        /*03f4*/ 	.word	0x00030840
        /*03f8*/ 	.short	0x010a
        /*03fa*/ 	.byte	0x3f
	.zero		1


	//   ....[40]....
        /*03fc*/ 	.word	0x0000b340
        /*0400*/ 	.word	0x00000006
        /*0404*/ 	.word	0x00000000
        /*0408*/ 	.short	0x010a
        /*040a*/ 	.byte	0x3f
	.zero		1


	//   ....[41]....
        /*040c*/ 	.word	0x0000b390
        /*0410*/ 	.word	0x00000003
        /*0414*/ 	.word	0x00000000
        /*0418*/ 	.short	0x010a
        /*041a*/ 	.byte	0x3f
	.zero		1


	//   ....[42]....
        /*041c*/ 	.word	0x0000b3e0
        /*0420*/ 	.word	0x00000000
        /*0424*/ 	.word	0x00000000
        /*0428*/ 	.short	0x010a
        /*042a*/ 	.byte	0x3f
	.zero		1


	//----- nvinfo : EIATTR_NUM_MBARRIERS
	.align		4
.L_446:
        /*042c*/ 	.byte	0x03, 0x38
        /*042e*/ 	.short	0x0009


	//----- nvinfo : EIATTR_EXIT_INSTR_OFFSETS
	.align		4
        /*0430*/ 	.byte	0x04, 0x1c
        /*0432*/ 	.short	(.L_448 - .L_447)


	//   ....[0]....
.L_447:
        /*0434*/ 	.word	0x0000ad40


	//----- nvinfo : EIATTR_MAX_THREADS
	.align		4
.L_448:
        /*0438*/ 	.byte	0x04, 0x05
        /*043a*/ 	.short	(.L_450 - .L_449)
.L_449:
        /*043c*/ 	.word	0x00000180
        /*0440*/ 	.word	0x00000001
        /*0444*/ 	.word	0x00000001


	//----- nvinfo : EIATTR_CRS_STACK_SIZE
	.align		4
.L_450:
        /*0448*/ 	.byte	0x04, 0x1e
        /*044a*/ 	.short	(.L_452 - .L_451)
.L_451:
        /*044c*/ 	.word	0x00000000


	//----- nvinfo : EIATTR_CBANK_PARAM_SIZE
	.align		4
.L_452:
        /*0450*/ 	.byte	0x03, 0x19
        /*0452*/ 	.short	0x0970


	//----- nvinfo : EIATTR_PARAM_CBANK
	.align		4
        /*0454*/ 	.byte	0x04, 0x0a
        /*0456*/ 	.short	(.L_454 - .L_453)
	.align		4
.L_453:
        /*0458*/ 	.word	index@(.nv.constant0._ZN7cutlass13device_kernelIN5flash11enable_sm90INS1_16FlashAttnBwdSm90INS1_25CollectiveMainloopBwdSm90ILi2ELi2ELi2EN4cute5tupleIJNS5_1CILi1EEES8_S8_EEENS6_IJNS7_ILi64EEENS7_ILi128EEESB_EEENS_10bfloat16_tEfNS_4arch4Sm90ELb0ELb1ELb1ELb0ELb1ELb1ELb0ELb0ELi2ELi1ELi2ELi1ELb0EEENS1_21CollectiveEpilogueBwdISC_SD_SF_Li256ELb0ELb0ELi1EEENS1_19SingleTileSchedulerILb0ELb0ELb0ELi128EEEEEEEEEvNT_6ParamsE)
        /*045c*/ 	.short	0x0210
        /*045e*/ 	.short	0x0970


	//----- nvinfo : EIATTR_SW_WAR
	.align		4
.L_454:
        /*0460*/ 	.byte	0x04, 0x36
        /*0462*/ 	.short	(.L_456 - .L_455)
.L_455:
        /*0464*/ 	.word	0x00000008
.L_456:


//--------------------- .nv.info._ZN7cutlass13device_kernelIN5flash11enable_sm90INS1_16FlashAttnBwdSm90INS1_25CollectiveMainloopBwdSm90ILi2ELi2ELi2EN4cute5tupleIJNS5_1CILi1EEES8_S8_EEENS6_IJNS7_ILi64EEENS7_ILi128EEESB_EEENS_10bfloat16_tEfNS_4arch4Sm90ELb0ELb1ELb1ELb0ELb0ELb1ELb0ELb0ELi2ELi1ELi2ELi1ELb0EEENS1_24CollectiveEpilogueBwdGQAISC_fSF_Li256ELb0ELb0EEENS1_19SingleTileSchedulerILb0ELb0ELb0ELi128EEEEEEEEEvNT_6ParamsE --------------------------
	.section	.nv.info._ZN7cutlass13device_kernelIN5flash11enable_sm90INS1_16FlashAttnBwdSm90INS1_25CollectiveMainloopBwdSm90ILi2ELi2ELi2EN4cute5tupleIJNS5_1CILi1EEES8_S8_EEENS6_IJNS7_ILi64EEENS7_ILi128EEESB_EEENS_10bfloat16_tEfNS_4arch4Sm90ELb0ELb1ELb1ELb0ELb0ELb1ELb0ELb0ELi2ELi1ELi2ELi1ELb0EEENS1_24CollectiveEpilogueBwdGQAISC_fSF_Li256ELb0ELb0EEENS1_19SingleTileSchedulerILb0ELb0ELb0ELi128EEEEEEEEEvNT_6ParamsE,"",@"SHT_CUDA_INFO"
	.sectionflags	@""
	.align	4


	//----- nvinfo : EIATTR_CUDA_API_VERSION
	.align		4
        /*0000*/ 	.byte	0x04, 0x37
        /*0002*/ 	.short	(.L_458 - .L_457)
.L_457:
        /*0004*/ 	.word	0x00000082


	//----- nvinfo : EIATTR_KPARAM_INFO
	.align		4
.L_458:
        /*0008*/ 	.byte	0x04, 0x17
        /*000a*/ 	.short	(.L_460 - .L_459)
.L_459:
        /*000c*/ 	.word	0x00000000
        /*0010*/ 	.short	0x0000
        /*0012*/ 	.short	0x0070
        /*0014*/ 	.byte	0x00, 0xf0, 0x01, 0x1a


	//----- nvinfo : EIATTR_SPARSE_MMA_MASK
	.align		4
.L_460:
        /*0018*/ 	.byte	0x03, 0x50
        /*001a*/ 	.short	0x0000


	//----- nvinfo : EIATTR_MAXREG_COUNT
	.align		4
        /*001c*/ 	.byte	0x03, 0x1b
        /*001e*/ 	.short	0x00a8


	//----- nvinfo : EIATTR_NUM_BARRIERS
	.align		4
        /*0020*/ 	.byte	0x02, 0x4c
        /*0022*/ 	.byte	0x10
	.zero		1


	//----- nvinfo : EIATTR_EXTERNS
	.align		4
        /*0024*/ 	.byte	0x04, 0x0f
        /*0026*/ 	.short	(.L_462 - .L_461)


	//   ....[0]....
	.align		4
.L_461:
        /*0028*/ 	.word	index@(__assertfail)


	//----- nvinfo : EIATTR_ANNOTATIONS
	.align		4
.L_462:
        /*002c*/ 	.byte	0x04, 0x55
        /*002e*/ 	.short	(.L_464 - .L_463)


	//   ....[0]....
.L_463:
        /*0030*/ 	.word	0x00000001
        /*0034*/ 	.byte	0x00, 0x15, 0x00, 0x00, 0x01, 0x00, 0x00, 0x00, 0xc0, 0x23, 0x00, 0x00, 0x01, 0x00, 0x00, 0x00
        /*0044*/ 	.byte	0x90, 0x36, 0x00, 0x00, 0x01, 0x00, 0x00, 0x00, 0x20, 0x37, 0x00, 0x00, 0x01, 0x00, 0x00, 0x00
        /*0054*/ 	.byte	0x10, 0x6b, 0x00, 0x00, 0x01, 0x00, 0x00, 0x00, 0x00, 0x6d, 0x00, 0x00, 0x01, 0x00, 0x00, 0x00
        /*0064*/ 	.byte	0xf0, 0x77, 0x00, 0x00, 0x01, 0x00, 0x00, 0x00, 0x10, 0x78, 0x00, 0x00, 0x01, 0x00, 0x00, 0x00
        /*0074*/ 	.byte	0xb0, 0x7c, 0x00, 0x00


	//----- nvinfo : EIATTR_MERCURY_ISA_VERSION
	.align		4
.L_464:
        /*0078*/ 	.byte	0x03, 0x5f
        /*007a*/ 	.short	0x0101


	//----- nvinfo : EIATTR_INT_WARP_WIDE_INSTR_OFFSETS
	.align		4
        /*007c*/ 	.byte	0x04, 0x31
        /*007e*/ 	.short	(.L_466 - .L_465)


	//   ....[0]....
.L_465:
        /*0080*/ 	.word	0x00000190


	//   ....[1]....
        /*0084*/ 	.word	0x000001c0


	//----- nvinfo : EIATTR_COOP_GROUP_MASK_REGIDS
	.align		4
.L_466:
        /*0088*/ 	.byte	0x04, 0x29
        /*008a*/ 	.short	(.L_468 - .L_467)


	//   ....[0]....
.L_467:
        /*008c*/ 	.word	0xffffffff


	//   ....[1]....
        /*0090*/ 	.word	0xffffffff


	//   ....[2]....
        /*0094*/ 	.word	0xffffffff


	//   ....[3]....
        /*0098*/ 	.word	0xffffffff


	//   ....[4]....
        /*009c*/ 	.word	0xffffffff


	//   ....[5]....
        /*00a0*/ 	.word	0xffffffff


	//   ....[6]....
        /*00a4*/ 	.word	0xffffffff


	//   ....[7]....
        /*00a8*/ 	.word	0x0500000f


	//----- nvinfo : EIATTR_COOP_GROUP_INSTR_OFFSETS
	.align		4
.L_468:
        /*00ac*/ 	.byte	0x04, 0x28
        /*00ae*/ 	.short	(.L_470 - .L_469)


	//   ....[0]....
.L_469:
        /*00b0*/ 	.word	0x00000070


	//   ....[1]....
        /*00b4*/ 	.word	0x000001a0


	//   ....[2]....
        /*00b8*/ 	.word	0x000001f0


	//   ....[3]....
        /*00bc*/ 	.word	0x000003e0


	//   ....[4]....
        /*00c0*/ 	.word	0x00000600


	//   ....[5]....
        /*00c4*/ 	.word	0x00001180


	//   ....[6]....
        /*00c8*/ 	.word	0x00005500


	//   ....[7]....
        /*00cc*/ 	.word	0x00008370


	//----- nvinfo : EIATTR_REG_RECONFIG
	.align		4
.L_470:
        /*00d0*/ 	.byte	0x01, 0x54
	.zero		2


	//----- nvinfo : EIATTR_SYSCALL_OFFSETS
	.align		4
        /*00d4*/ 	.byte	0x04, 0x46
        /*00d6*/ 	.short	(.L_472 - .L_471)


	//   ....[0]....
.L_471:
        /*00d8*/ 	.word	0x00000dc0


	//   ....[1]....
        /*00dc*/ 	.word	0x00000eb0


	//   ....[2]....
        /*00e0*/ 	.word	0x00001010


	//   ....[3]....
        /*00e4*/ 	.word	0x00001100


	//----- nvinfo : EIATTR_MBARRIER_INSTR_OFFSETS
	.align		4
.L_472:
        /*00e8*/ 	.byte	0x04, 0x39
        /*00ea*/ 	.short	(.L_474 - .L_473)


	//   ....[0]....
.L_473:
        /*00ec*/ 	.word	0x00000290
        /*00f0*/ 	.word	0x000000ff
        /*00f4*/ 	.word	0x00030800
        /*00f8*/ 	.short	0x0100
        /*00fa*/ 	.byte	0x06
	.zero		1


	//   ....[1]....
        /*00fc*/ 	.word	0x00000390
        /*0100*/ 	.word	0x000000ff
        /*0104*/ 	.word	0x00030810
        /*0108*/ 	.short	0x0100
        /*010a*/ 	.byte	0x08
	.zero		1


	//   ....[2]....
        /*010c*/ 	.word	0x000003a0
        /*0110*/ 	.word	0x000000ff
        /*0114*/ 	.word	0x00030820
        /*0118*/ 	.short	0x0100
        /*011a*/ 	.byte	0x08
	.zero		1


	//   ....[3]....
        /*011c*/ 	.word	0x000003b0
        /*0120*/ 	.word	0x000000ff
        /*0124*/ 	.word	0x00030818
        /*0128*/ 	.short	0x0100
        /*012a*/ 	.byte	0x08
	.zero		1


	//   ....[4]....
        /*012c*/ 	.word	0x000003c0
        /*0130*/ 	.word	0x000000ff
        /*0134*/ 	.word	0x00030828
        /*0138*/ 	.short	0x0100
        /*013a*/ 	.byte	0x08
	.zero		1


	//   ....[5]....
        /*013c*/ 	.word	0x000004f0
        /*0140*/ 	.word	0x000000ff
        /*0144*/ 	.word	0x00030830
        /*0148*/ 	.short	0x0100
        /*014a*/ 	.byte	0x08
	.zero		1


	//   ....[6]....
        /*014c*/ 	.word	0x00000500
        /*0150*/ 	.word	0x000000ff
        /*0154*/ 	.word	0x00030840
        /*0158*/ 	.short	0x0100
        /*015a*/ 	.byte	0x08
	.zero		1


	//   ....[7]....
        /*015c*/ 	.word	0x00000510
        /*0160*/ 	.word	0x000000ff
        /*0164*/ 	.word	0x00030838
        /*0168*/ 	.short	0x0100
        /*016a*/ 	.byte	0x08
	.zero		1


	//   ....[8]....
        /*016c*/ 	.word	0x00000520
        /*0170*/ 	.word	0x000000ff
        /*0174*/ 	.word	0x00030848
        /*0178*/ 	.short	0x0100
        /*017a*/ 	.byte	0x08
	.zero		1


	//   ....[9]....
        /*017c*/ 	.word	0x000011b0
        /*0180*/ 	.word	0x00000010
        /*0184*/ 	.word	0x00030800
        /*0188*/ 	.short	0x010a
        /*018a*/ 	.byte	0x3f
	.zero		1


	//   ....[10]....
        /*018c*/ 	.word	0x000012e0
        /*0190*/ 	.word	0x00000010
        /*0194*/ 	.word	0x00030800
        /*0198*/ 	.short	0x010a
        /*019a*/ 	.byte	0x3f
	.zero		1


	//   ....[11]....
        /*019c*/ 	.word	0x000019c0
        /*01a0*/ 	.word	0x00000000
        /*01a4*/ 	.word	0x00030810
        /*01a8*/ 	.short	0x010a
        /*01aa*/ 	.byte	0x3f
	.zero		1


	//   ....[12]....
        /*01ac*/ 	.word	0x00001a00
        /*01b0*/ 	.word	0x00000000
        /*01b4*/ 	.word	0x00030810
        /*01b8*/ 	.short	0x010a
        /*01ba*/ 	.byte	0x3f
	.zero		1


	//   ....[13]....
        /*01bc*/ 	.word	0x00001f60
        /*01c0*/ 	.word	0x00000000
        /*01c4*/ 	.word	0x00030830
        /*01c8*/ 	.short	0x010a
        /*01ca*/ 	.byte	0x3f
	.zero		1


	//   ....[14]....
        /*01cc*/ 	.word	0x000022b0
        /*01d0*/ 	.word	0x00000000
        /*01d4*/ 	.word	0x00030830
        /*01d8*/ 	.short	0x010a
        /*01da*/ 	.byte	0x3f
	.zero		1


	//   ....[15]....
        /*01dc*/ 	.word	0x000044e0
        /*01e0*/ 	.word	0x00000006
        /*01e4*/ 	.word	0x00000000
        /*01e8*/ 	.short	0x0101
        /*01ea*/ 	.byte	0x3f
	.zero		1


	//   ....[16]....
        /*01ec*/ 	.word	0x00004800
        /*01f0*/ 	.word	0x00000000
        /*01f4*/ 	.word	0x00000000
        /*01f8*/ 	.short	0x0101
        /*01fa*/ 	.byte	0x3f
	.zero		1


	//   ....[17]....
        /*01fc*/ 	.word	0x00006650
        /*0200*/ 	.word	0x00000010
        /*0204*/ 	.word	0x00030820
        /*0208*/ 	.short	0x010a
        /*020a*/ 	.byte	0x3f
	.zero		1


	//   ....[18]....
        /*020c*/ 	.word	0x00006d90
        /*0210*/ 	.word	0x00000010
        /*0214*/ 	.word	0x00030840
        /*0218*/ 	.short	0x010a
        /*021a*/ 	.byte	0x3f
	.zero		1


	//   ....[19]....
        /*021c*/ 	.word	0x00007030
        /*0220*/ 	.word	0x00000010
        /*0224*/ 	.word	0x00030828
        /*0228*/ 	.short	0x010a
        /*022a*/ 	.byte	0x3f
	.zero		1


	//   ....[20]....
        /*022c*/ 	.word	0x000072d0
        /*0230*/ 	.word	0x00000010
        /*0234*/ 	.word	0x00030848
        /*0238*/ 	.short	0x010a
        /*023a*/ 	.byte	0x3f
	.zero		1


	//   ....[21]....
        /*023c*/ 	.word	0x00007520
        /*0240*/ 	.word	0x00000010
        /*0244*/ 	.word	0x00030820
        /*0248*/ 	.short	0x010a
        /*024a*/ 	.byte	0x3f
	.zero		1


	//   ....[22]....
        /*024c*/ 	.word	0x00007840
        /*0250*/ 	.word	0x00000010
        /*0254*/ 	.word	0x00030840
        /*0258*/ 	.short	0x010a
        /*025a*/ 	.byte	0x3f
	.zero		1


	//   ....[23]....
        /*025c*/ 	.word	0x00007ab0
        /*0260*/ 	.word	0x00000010
        /*0264*/ 	.word	0x00030828
        /*0268*/ 	.short	0x010a
        /*026a*/ 	.byte	0x3f
	.zero		1


	//   ....[24]....
        /*026c*/ 	.word	0x00007da0
        /*0270*/ 	.word	0x00000003
        /*0274*/ 	.word	0x00030840
        /*0278*/ 	.short	0x010a
        /*027a*/ 	.byte	0x3f
	.zero		1


	//   ....[25]....
        /*027c*/ 	.word	0x000081e0
        /*0280*/ 	.word	0x00000006
        /*0284*/ 	.word	0x00000000
        /*0288*/ 	.short	0x010a
        /*028a*/ 	.byte	0x3f
	.zero		1


	//   ....[26]....
        /*028c*/ 	.word	0x00008240
        /*0290*/ 	.word	0x00000003
        /*0294*/ 	.word	0x00000000
        /*0298*/ 	.short	0x010a
        /*029a*/ 	.byte	0x3f
	.zero		1


	//   ....[27]....
        /*029c*/ 	.word	0x000082a0
        /*02a0*/ 	.word	0x00000000
        /*02a4*/ 	.word	0x00000000
        /*02a8*/ 	.short	0x010a
        /*02aa*/ 	.byte	0x3f
	.zero		1


	//   ....[28]....
        /*02ac*/ 	.word	0x000082d0
        /*02b0*/ 	.word	0x00000003
        /*02b4*/ 	.word	0x00000000
        /*02b8*/ 	.short	0x010a
        /*02ba*/ 	.byte	0x3f
	.zero		1


	//   ....[29]....
        /*02bc*/ 	.word	0x000083d0
        /*02c0*/ 	.word	0x0000000c
        /*02c4*/ 	.word	0x00030800
        /*02c8*/ 	.short	0x010a
        /*02ca*/ 	.byte	0x3f
	.zero		1


	//   ....[30]....
        /*02cc*/ 	.word	0x00008420
        /*02d0*/ 	.word	0x00000000
        /*02d4*/ 	.word	0x00030810
        /*02d8*/ 	.short	0x010a
        /*02da*/ 	.byte	0x3f
	.zero		1


	//   ....[31]....
        /*02dc*/ 	.word	0x00008470
        /*02e0*/ 	.word	0x00000000
        /*02e4*/ 	.word	0x00030830
        /*02e8*/ 	.short	0x010a
        /*02ea*/ 	.byte	0x3f
	.zero		1


	//   ....[32]....
        /*02ec*/ 	.word	0x000084c0
        /*02f0*/ 	.word	0x00000010
        /*02f4*/ 	.word	0x00030820
        /*02f8*/ 	.short	0x010a
        /*02fa*/ 	.byte	0x3f
	.zero		1


	//   ....[33]....
        /*02fc*/ 	.word	0x00008510
        /*0300*/ 	.word	0x00000010
        /*0304*/ 	.word	0x00030840
        /*0308*/ 	.short	0x010a
        /*030a*/ 	.byte	0x3f
	.zero		1


	//   ....[34]....
        /*030c*/ 	.word	0x00008560
        /*0310*/ 	.word	0x00000010
        /*0314*/ 	.word	0x00030828
        /*0318*/ 	.short	0x010a
        /*031a*/ 	.byte	0x3f
	.zero		1


	//   ....[35]....
        /*031c*/ 	.word	0x000085b0
        /*0320*/ 	.word	0x00000010
        /*0324*/ 	.word	0x00030848
        /*0328*/ 	.short	0x010a
        /*032a*/ 	.byte	0x3f
	.zero		1


	//   ....[36]....
        /*032c*/ 	.word	0x00008610
        /*0330*/ 	.word	0x00000010
        /*0334*/ 	.word	0x00030820
        /*0338*/ 	.short	0x010a
        /*033a*/ 	.byte	0x3f
	.zero		1


	//   ....[37]....
        /*033c*/ 	.word	0x00008660
        /*0340*/ 	.word	0x00000010
        /*0344*/ 	.word	0x00030840
        /*0348*/ 	.short	0x010a
        /*034a*/ 	.byte	0x3f
	.zero		1


	//   ....[38]....
        /*034c*/ 	.word	0x000086b0
        /*0350*/ 	.word	0x00000010
        /*0354*/ 	.word	0x00030828
        /*0358*/ 	.short	0x010a
        /*035a*/ 	.byte	0x3f
	.zero		1


	//   ....[39]....
        /*035c*/ 	.word	0x00008700
        /*0360*/ 	.word	0x00000003
        /*0364*/ 	.word	0x00030840
        /*0368*/ 	.short	0x010a
        /*036a*/ 	.byte	0x3f
	.zero		1


	//   ....[40]....
        /*036c*/ 	.word	0x000087d0
        /*0370*/ 	.word	0x00000006
        /*0374*/ 	.word	0x00000000
        /*0378*/ 	.short	0x010a
        /*037a*/ 	.byte	0x3f
	.zero		1


	//   ....[41]....
        /*037c*/ 	.word	0x00008820
        /*0380*/ 	.word	0x00000003
        /*0384*/ 	.word	0x00000000
        /*0388*/ 	.short	0x010a
        /*038a*/ 	.byte	0x3f
	.zero		1


	//   ....[42]....
        /*038c*/ 	.word	0x00008870
        /*0390*/ 	.word	0x00000000
        /*0394*/ 	.word	0x00000000
        /*0398*/ 	.short	0x010a
        /*039a*/ 	.byte	0x3f
	.zero		1


	//----- nvinfo : EIATTR_NUM_MBARRIERS
	.align		4
.L_474:
        /*039c*/ 	.byte	0x03, 0x38
        /*039e*/ 	.short	0x0009


	//----- nvinfo : EIATTR_EXIT_INSTR_OFFSETS
	.align		4
        /*03a0*/ 	.byte	0x04, 0x1c
        /*03a2*/ 	.short	(.L_476 - .L_475)


	//   ....[0]....
.L_475:
        /*03a4*/ 	.word	0x00008320


	//----- nvinfo : EIATTR_MAX_THREADS
	.align		4
.L_476:
        /*03a8*/ 	.byte	0x04, 0x05
        /*03aa*/ 	.short	(.L_478 - .L_477)
.L_477:
        /*03ac*/ 	.word	0x00000180
        /*03b0*/ 	.word	0x00000001
        /*03b4*/ 	.word	0x00000001


	//----- nvinfo : EIATTR_CRS_STACK_SIZE
	.align		4
.L_478:
        /*03b8*/ 	.byte	0x04, 0x1e
        /*03ba*/ 	.short	(.L_480 - .L_479)
.L_479:
        /*03bc*/ 	.word	0x00000000


	//----- nvinfo : EIATTR_CBANK_PARAM_SIZE
	.align		4
.L_480:
        /*03c0*/ 	.byte	0x03, 0x19
        /*03c2*/ 	.short	0x06f0


	//----- nvinfo : EIATTR_PARAM_CBANK
	.align		4
        /*03c4*/ 	.byte	0x04, 0x0a
        /*03c6*/ 	.short	(.L_482 - .L_481)
	.align		4
.L_481:
        /*03c8*/ 	.word	index@(.nv.constant0._ZN7cutlass13device_kernelIN5flash11enable_sm90INS1_16FlashAttnBwdSm90INS1_25CollectiveMainloopBwdSm90ILi2ELi2ELi2EN4cute5tupleIJNS5_1CILi1EEES8_S8_EEENS6_IJNS7_ILi64EEENS7_ILi128EEESB_EEENS_10bfloat16_tEfNS_4arch4Sm90ELb0ELb1ELb1ELb0ELb0ELb1ELb0ELb0ELi2ELi1ELi2ELi1ELb0EEENS1_24CollectiveEpilogueBwdGQAISC_fSF_Li256ELb0ELb0EEENS1_19SingleTileSchedulerILb0ELb0ELb0ELi128EEEEEEEEEvNT_6ParamsE)
        /*03cc*/ 	.short	0x0210
        /*03ce*/ 	.short	0x06f0


	//----- nvinfo : EIATTR_SW_WAR
	.align		4
.L_482:
        /*03d0*/ 	.byte	0x04, 0x36
        /*03d2*/ 	.short	(.L_484 - .L_483)
.L_483:
        /*03d4*/ 	.word	0x00000008
.L_484:


//--------------------- .nv.info._ZN7cutlass13device_kernelIN5flash11enable_sm90INS1_16FlashAttnBwdSm90INS1_25CollectiveMainloopBwdSm90ILi2ELi2ELi2EN4cute5tupleIJNS5_1CILi1EEES8_S8_EEENS6_IJNS7_ILi64EEENS7_ILi128EEESB_EEENS_10bfloat16_tEfNS_4arch4Sm90ELb0ELb1ELb1ELb0ELb1ELb1ELb0ELb0ELi2ELi1ELi2ELi1ELb0EEENS1_24CollectiveEpilogueBwdGQAISC_fSF_Li256ELb0ELb1EEENS1_19SingleTileSchedulerILb0ELb0ELb0ELi128EEEEEEEEEvNT_6ParamsE --------------------------
	.section	.nv.info._ZN7cutlass13device_kernelIN5flash11enable_sm90INS1_16FlashAttnBwdSm90INS1_25CollectiveMainloopBwdSm90ILi2ELi2ELi2EN4cute5tupleIJNS5_1CILi1EEES8_S8_EEENS6_IJNS7_ILi64EEENS7_ILi128EEESB_EEENS_10bfloat16_tEfNS_4arch4Sm90ELb0ELb1ELb1ELb0ELb1ELb1ELb0ELb0ELi2ELi1ELi2ELi1ELb0EEENS1_24CollectiveEpilogueBwdGQAISC_fSF_Li256ELb0ELb1EEENS1_19SingleTileSchedulerILb0ELb0ELb0ELi128EEEEEEEEEvNT_6ParamsE,"",@"SHT_CUDA_INFO"
	.sectionflags	@""
	.align	4


	//----- nvinfo : EIATTR_CUDA_API_VERSION
	.align		4
        /*0000*/ 	.byte	0x04, 0x37
        /*0002*/ 	.short	(.L_486 - .L_485)
.L_485:
        /*0004*/ 	.word	0x00000082


	//----- nvinfo : EIATTR_KPARAM_INFO
	.align		4
.L_486:
        /*0008*/ 	.byte	0x04, 0x17
        /*000a*/ 	.short	(.L_488 - .L_487)
.L_487:
        /*000c*/ 	.word	0x00000000
        /*0010*/ 	.short	0x0000
        /*0012*/ 	.short	0x0070
        /*0014*/ 	.byte	0x00, 0xf0, 0x01, 0x1a


	//----- nvinfo : EIATTR_SPARSE_MMA_MASK
	.align		4
.L_488:
        /*0018*/ 	.byte	0x03, 0x50
        /*001a*/ 	.short	0x0000


	//----- nvinfo : EIATTR_MAXREG_COUNT
	.align		4
        /*001c*/ 	.byte	0x03, 0x1b
        /*001e*/ 	.short	0x00a8


	//----- nvinfo : EIATTR_NUM_BARRIERS
	.align		4
        /*0020*/ 	.byte	0x02, 0x4c
        /*0022*/ 	.byte	0x10
	.zero		1


	//----- nvinfo : EIATTR_EXTERNS
	.align		4
        /*0024*/ 	.byte	0x04, 0x0f
        /*0026*/ 	.short	(.L_490 - .L_489)


	//   ....[0]....
	.align		4
.L_489:
        /*0028*/ 	.word	index@(__assertfail)


	//----- nvinfo : EIATTR_ANNOTATIONS
	.align		4
.L_490:
        /*002c*/ 	.byte	0x04, 0x55
        /*002e*/ 	.short	(.L_492 - .L_491)


	//   ....[0]....
.L_491:
        /*0030*/ 	.word	0x00000001
        /*0034*/ 	.byte	0x10, 0x15, 0x00, 0x00, 0x01, 0x00, 0x00, 0x00, 0xd0, 0x23, 0x00, 0x00, 0x01, 0x00, 0x00, 0x00
        /*0044*/ 	.byte	0xa0, 0x36, 0x00, 0x00, 0x01, 0x00, 0x00, 0x00, 0x30, 0x37, 0x00, 0x00, 0x01, 0x00, 0x00, 0x00
        /*0054*/ 	.byte	0x00, 0x7f, 0x00, 0x00, 0x01, 0x00, 0x00, 0x00, 0xf0, 0x80, 0x00, 0x00, 0x01, 0x00, 0x00, 0x00
        /*0064*/ 	.byte	0xe0, 0x8b, 0x00, 0x00, 0x01, 0x00, 0x00, 0x00, 0x00, 0x8c, 0x00, 0x00, 0x01, 0x00, 0x00, 0x00
        /*0074*/ 	.byte	0xa0, 0x90, 0x00, 0x00


	//----- nvinfo : EIATTR_MERCURY_ISA_VERSION
	.align		4
.L_492:
        /*0078*/ 	.byte	0x03, 0x5f
        /*007a*/ 	.short	0x0101


	//----- nvinfo : EIATTR_INT_WARP_WIDE_INSTR_OFFSETS
	.align		4
        /*007c*/ 	.byte	0x04, 0x31
        /*007e*/ 	.short	(.L_494 - .L_493)


	//   ....[0]....
.L_493:
        /*0080*/ 	.word	0x00000190


	//   ....[1]....
        /*0084*/ 	.word	0x000001c0


	//   ....[2]....
        /*0088*/ 	.word	0x00006350


	//   ....[3]....
        /*008c*/ 	.word	0x00006950


	//   ....[4]....
        /*0090*/ 	.word	0x00006e00


	//   ....[5]....
        /*0094*/ 	.word	0x000070d0


	//   ....[6]....
        /*0098*/ 	.word	0x00007330


	//   ....[7]....
        /*009c*/ 	.word	0x000074c0


	//----- nvinfo : EIATTR_COOP_GROUP_MASK_REGIDS
	.align		4
.L_494:
        /*00a0*/ 	.byte	0x04, 0x29
        /*00a2*/ 	.short	(.L_496 - .L_495)


	//   ....[0]....
.L_495:
        /*00a4*/ 	.word	0xffffffff


	//   ....[1]....
        /*00a8*/ 	.word	0xffffffff


	//   ....[2]....
        /*00ac*/ 	.word	0xffffffff


	//   ....[3]....
        /*00b0*/ 	.word	0xffffffff


	//   ....[4]....
        /*00b4*/ 	.word	0xffffffff


	//   ....[5]....
        /*00b8*/ 	.word	0xffffffff


	//   ....[6]....
        /*00bc*/ 	.word	0xffffffff


	//   ....[7]....
        /*00c0*/ 	.word	0xffffffff


	//   ....[8]....
        /*00c4*/ 	.word	0xffffffff


	//   ....[9]....
        /*00c8*/ 	.word	0xffffffff


	//   ....[10]....
        /*00cc*/ 	.word	0xffffffff


	//   ....[11]....
        /*00d0*/ 	.word	0xffffffff


	//   ....[12]....
        /*00d4*/ 	.word	0xffffffff


	//   ....[13]....
        /*00d8*/ 	.word	0xffffffff


	//   ....[14]....
        /*00dc*/ 	.word	0xffffffff


	//   ....[15]....
        /*00e0*/ 	.word	0xffffffff


	//   ....[16]....
        /*00e4*/ 	.word	0xffffffff


	//   ....[17]....
        /*00e8*/ 	.word	0xffffffff


	//   ....[18]....
        /*00ec*/ 	.word	0xffffffff


	//   ....[19]....
        /*00f0*/ 	.word	0xffffffff


	//   ....[20]....
        /*00f4*/ 	.word	0x0500000f


	//   ....[21]....
        /*00f8*/ 	.word	0x0500000f


	//   ....[22]....
        /*00fc*/ 	.word	0x0500000f


	//   ....[23]....
        /*0100*/ 	.word	0x0500000f


	//   ....[24]....
        /*0104*/ 	.word	0x0500000f


	//   ....[25]....
        /*0108*/ 	.word	0x0500000f


	//----- nvinfo : EIATTR_COOP_GROUP_INSTR_OFFSETS
	.align		4
.L_496:
        /*010c*/ 	.byte	0x04, 0x28
        /*010e*/ 	.short	(.L_498 - .L_497)


	//   ....[0]....
.L_497:
        /*0110*/ 	.word	0x00000070


	//   ....[1]....
        /*0114*/ 	.word	0x000001a0


	//   ....[2]....
        /*0118*/ 	.word	0x000001f0


	//   ....[3]....
        /*011c*/ 	.word	0x000003e0


	//   ....[4]....
        /*0120*/ 	.word	0x00000610


	//   ....[5]....
        /*0124*/ 	.word	0x00001190


	//   ....[6]....
        /*0128*/ 	.word	0x000052d0


	//   ....[7]....
        /*012c*/ 	.word	0x00005450


	//   ....[8]....
        /*0130*/ 	.word	0x00005740


	//   ....[9]....
        /*0134*/ 	.word	0x000058d0


	//   ....[10]....
        /*0138*/ 	.word	0x000059f0


	//   ....[11]....
        /*013c*/ 	.word	0x00005f50


	//   ....[12]....
        /*0140*/ 	.word	0x00006280


	//   ....[13]....
        /*0144*/ 	.word	0x000065d0


	//   ....[14]....
        /*0148*/ 	.word	0x00006880


	//   ....[15]....
        /*014c*/ 	.word	0x00006ac0


	//   ....[16]....
        /*0150*/ 	.word	0x00006d30


	//   ....[17]....
        /*0154*/ 	.word	0x00007010


	//   ....[18]....
        /*0158*/ 	.word	0x00007230


	//   ....[19]....
        /*015c*/ 	.word	0x000073c0


	//   ....[20]....
        /*0160*/ 	.word	0x00009760


	//   ....[21]....
        /*0164*/ 	.word	0x000098e0


	//   ....[22]....
        /*0168*/ 	.word	0x00009950


	//   ....[23]....
        /*016c*/ 	.word	0x000099c0


	//   ....[24]....
        /*0170*/ 	.word	0x00009a30


	//   ....[25]....
        /*0174*/ 	.word	0x00009aa0


	//----- nvinfo : EIATTR_REG_RECONFIG
	.align		4
.L_498:
        /*0178*/ 	.byte	0x01, 0x54
	.zero		2


	//----- nvinfo : EIATTR_SYSCALL_OFFSETS
	.align		4
        /*017c*/ 	.byte	0x04, 0x46
        /*017e*/ 	.short	(.L_500 - .L_499)


	//   ....[0]....
.L_499:
        /*0180*/ 	.word	0x00000dd0


	//   ....[1]....
        /*0184*/ 	.word	0x00000ec0


	//   ....[2]....
        /*0188*/ 	.word	0x00001020


	//   ....[3]....
        /*018c*/ 	.word	0x00001110


	//----- nvinfo : EIATTR_MBARRIER_INSTR_OFFSETS
	.align		4
.L_500:
        /*0190*/ 	.byte	0x04, 0x39
        /*0192*/ 	.short	(.L_502 - .L_501)


	//   ....[0]....
.L_501:
        /*0194*/ 	.word	0x00000290
        /*0198*/ 	.word	0x000000ff
        /*019c*/ 	.word	0x00030800
        /*01a0*/ 	.short	0x0100
        /*01a2*/ 	.byte	0x06
	.zero		1


	//   ....[1]....
        /*01a4*/ 	.word	0x00000390
        /*01a8*/ 	.word	0x000000ff
        /*01ac*/ 	.word	0x00030810
        /*01b0*/ 	.short	0x0100
        /*01b2*/ 	.byte	0x08
	.zero		1


	//   ....[2]....
        /*01b4*/ 	.word	0x000003a0
        /*01b8*/ 	.word	0x000000ff
        /*01bc*/ 	.word	0x00030820
        /*01c0*/ 	.short	0x0100
        /*01c2*/ 	.byte	0x08
	.zero		1


	//   ....[3]....
        /*01c4*/ 	.word	0x000003b0
        /*01c8*/ 	.word	0x000000ff
        /*01cc*/ 	.word	0x00030818
        /*01d0*/ 	.short	0x0100
        /*01d2*/ 	.byte	0x08
	.zero		1


	//   ....[4]....
        /*01d4*/ 	.word	0x000003c0
        /*01d8*/ 	.word	0x000000ff
        /*01dc*/ 	.word	0x00030828
        /*01e0*/ 	.short	0x0100
        /*01e2*/ 	.byte	0x08
	.zero		1


	//   ....[5]....
        /*01e4*/ 	.word	0x000004f0
        /*01e8*/ 	.word	0x000000ff
        /*01ec*/ 	.word	0x00030830
        /*01f0*/ 	.short	0x0100
        /*01f2*/ 	.byte	0x08
	.zero		1


	//   ....[6]....
        /*01f4*/ 	.word	0x00000500
        /*01f8*/ 	.word	0x000000ff
        /*01fc*/ 	.word	0x00030840
        /*0200*/ 	.short	0x0100
        /*0202*/ 	.byte	0x08
	.zero		1


	//   ....[7]....
        /*0204*/ 	.word	0x00000510
        /*0208*/ 	.word	0x000000ff
        /*020c*/ 	.word	0x00030838
        /*0210*/ 	.short	0x0100
        /*0212*/ 	.byte	0x08
	.zero		1


	//   ....[8]....
        /*0214*/ 	.word	0x00000520
        /*0218*/ 	.word	0x000000ff
        /*021c*/ 	.word	0x00030848
        /*0220*/ 	.short	0x0100
        /*0222*/ 	.byte	0x08
	.zero		1


	//   ....[9]....
        /*0224*/ 	.word	0x000011c0
        /*0228*/ 	.word	0x00000010
        /*022c*/ 	.word	0x00030800
        /*0230*/ 	.short	0x010a
        /*0232*/ 	.byte	0x3f
	.zero		1


	//   ....[10]....
        /*0234*/ 	.word	0x000012f0
        /*0238*/ 	.word	0x00000010
        /*023c*/ 	.word	0x00030800
        /*0240*/ 	.short	0x010a
        /*0242*/ 	.byte	0x3f
	.zero		1


	//   ....[11]....
        /*0244*/ 	.word	0x000019d0
        /*0248*/ 	.word	0x00000000
        /*024c*/ 	.word	0x00030810
        /*0250*/ 	.short	0x010a
        /*0252*/ 	.byte	0x3f
	.zero		1


	//   ....[12]....
        /*0254*/ 	.word	0x00001a10
        /*0258*/ 	.word	0x00000000
        /*025c*/ 	.word	0x00030810
        /*0260*/ 	.short	0x010a
        /*0262*/ 	.byte	0x3f
	.zero		1


	//   ....[13]....
        /*0264*/ 	.word	0x00001f70
        /*0268*/ 	.word	0x00000000
        /*026c*/ 	.word	0x00030830
        /*0270*/ 	.short	0x010a
        /*0272*/ 	.byte	0x3f
	.zero		1


	//   ....[14]....
        /*0274*/ 	.word	0x000022c0
        /*0278*/ 	.word	0x00000000
        /*027c*/ 	.word	0x00030830
        /*0280*/ 	.short	0x010a
        /*0282*/ 	.byte	0x3f
	.zero		1


	//   ....[15]....
        /*0284*/ 	.word	0x000044f0
        /*0288*/ 	.word	0x00000006
        /*028c*/ 	.word	0x00000000
        /*0290*/ 	.short	0x0101
        /*0292*/ 	.byte	0x3f
	.zero		1


	//   ....[16]....
        /*0294*/ 	.word	0x00004810
        /*0298*/ 	.word	0x00000000
        /*029c*/ 	.word	0x00000000
        /*02a0*/ 	.short	0x0101
        /*02a2*/ 	.byte	0x3f
	.zero		1


	//   ....[17]....
        /*02a4*/ 	.word	0x00007a40
        /*02a8*/ 	.word	0x00000010
        /*02ac*/ 	.word	0x00030820
        /*02b0*/ 	.short	0x010a
        /*02b2*/ 	.byte	0x3f
	.zero		1


	//   ....[18]....
        /*02b4*/ 	.word	0x00008180
        /*02b8*/ 	.word	0x00000010
        /*02bc*/ 	.word	0x00030840
        /*02c0*/ 	.short	0x010a
        /*02c2*/ 	.byte	0x3f
	.zero		1


	//   ....[19]....
        /*02c4*/ 	.word	0x00008420
        /*02c8*/ 	.word	0x00000010
        /*02cc*/ 	.word	0x00030828
        /*02d0*/ 	.short	0x010a
        /*02d2*/ 	.byte	0x3f
	.zero		1


	//   ....[20]....
        /*02d4*/ 	.word	0x000086c0
        /*02d8*/ 	.word	0x00000010
        /*02dc*/ 	.word	0x00030848
        /*02e0*/ 	.short	0x010a
        /*02e2*/ 	.byte	0x3f
	.zero		1


	//   ....[21]....
        /*02e4*/ 	.word	0x00008910
        /*02e8*/ 	.word	0x00000010
        /*02ec*/ 	.word	0x00030820
        /*02f0*/ 	.short	0x010a
        /*02f2*/ 	.byte	0x3f
	.zero		1


	//   ....[22]....
        /*02f4*/ 	.word	0x00008c30
        /*02f8*/ 	.word	0x00000010
        /*02fc*/ 	.word	0x00030840
        /*0300*/ 	.short	0x010a
        /*0302*/ 	.byte	0x3f
	.zero		1


	//   ....[23]....
        /*0304*/ 	.word	0x00008ea0
        /*0308*/ 	.word	0x00000010
        /*030c*/ 	.word	0x00030828
        /*0310*/ 	.short	0x010a
        /*0312*/ 	.byte	0x3f
	.zero		1


	//   ....[24]....
        /*0314*/ 	.word	0x00009190
        /*0318*/ 	.word	0x00000003
        /*031c*/ 	.word	0x00030840
        /*0320*/ 	.short	0x010a
        /*0322*/ 	.byte	0x3f
	.zero		1


	//   ....[25]....
        /*0324*/ 	.word	0x000095d0
        /*0328*/ 	.word	0x00000006
        /*032c*/ 	.word	0x00000000
        /*0330*/ 	.short	0x010a
        /*0332*/ 	.byte	0x3f
	.zero		1


	//   ....[26]....
        /*0334*/ 	.word	0x00009630
        /*0338*/ 	.word	0x00000003
        /*033c*/ 	.word	0x00000000
        /*0340*/ 	.short	0x010a
        /*0342*/ 	.byte	0x3f
	.zero		1


	//   ....[27]....
        /*0344*/ 	.word	0x00009690
        /*0348*/ 	.word	0x00000000
        /*034c*/ 	.word	0x00000000
        /*0350*/ 	.short	0x010a
        /*0352*/ 	.byte	0x3f
	.zero		1


	//   ....[28]....
        /*0354*/ 	.word	0x000096c0
        /*0358*/ 	.word	0x00000003
        /*035c*/ 	.word	0x00000000
        /*0360*/ 	.short	0x010a
        /*0362*/ 	.byte	0x3f
	.zero		1


	//   ....[29]....
        /*0364*/ 	.word	0x000097c0
        /*0368*/ 	.word	0x0000000c
        /*036c*/ 	.word	0x00030800
        /*0370*/ 	.short	0x010a
        /*0372*/ 	.byte	0x3f
	.zero		1


	//   ....[30]....
        /*0374*/ 	.word	0x00009810
        /*0378*/ 	.word	0x00000000
        /*037c*/ 	.word	0x00030810
        /*0380*/ 	.short	0x010a
        /*0382*/ 	.byte	0x3f
	.zero		1


	//   ....[31]....
        /*0384*/ 	.word	0x00009860
        /*0388*/ 	.word	0x00000000
        /*038c*/ 	.word	0x00030830
        /*0390*/ 	.short	0x010a
        /*0392*/ 	.byte	0x3f
	.zero		1


	//   ....[32]....
        /*0394*/ 	.word	0x00009ae0
        /*0398*/ 	.word	0x00000010
        /*039c*/ 	.word	0x00030820
        /*03a0*/ 	.short	0x010a
        /*03a2*/ 	.byte	0x3f
	.zero		1


	//   ....[33]....
        /*03a4*/ 	.word	0x00009b30
        /*03a8*/ 	.word	0x00000010
        /*03ac*/ 	.word	0x00030840
        /*03b0*/ 	.short	0x010a
        /*03b2*/ 	.byte	0x3f
	.zero		1


	//   ....[34]....
        /*03b4*/ 	.word	0x00009b80
        /*03b8*/ 	.word	0x00000010
        /*03bc*/ 	.word	0x00030828
        /*03c0*/ 	.short	0x010a
        /*03c2*/ 	.byte	0x3f
	.zero		1


	//   ....[35]....
        /*03c4*/ 	.word	0x00009bd0
        /*03c8*/ 	.word	0x00000010
        /*03cc*/ 	.word	0x00030848
        /*03d0*/ 	.short	0x010a
        /*03d2*/ 	.byte	0x3f
	.zero		1


	//   ....[36]....
        /*03d4*/ 	.word	0x00009c30
        /*03d8*/ 	.word	0x00000010
        /*03dc*/ 	.word	0x00030820
        /*03e0*/ 	.short	0x010a
        /*03e2*/ 	.byte	0x3f
	.zero		1


	//   ....[37]....
        /*03e4*/ 	.word	0x00009c80
        /*03e8*/ 	.word	0x00000010
        /*03ec*/ 	.word	0x00030840
        /*03f0*/ 	.short	0x010a
        /*03f2*/ 	.byte	0x3f
	.zero		1


	//   ....[38]....
        /*03f4*/ 	.word	0x00009cd0
        /*03f8*/ 	.word	0x00000010
        /*03fc*/ 	.word	0x00030828
        /*0400*/ 	.short	0x010a
        /*0402*/ 	.byte	0x3f
	.zero		1


	//   ....[39]....
        /*0404*/ 	.word	0x00009d20
        /*0408*/ 	.word	0x00000003
        /*040c*/ 	.word	0x00030840
        /*0410*/ 	.short	0x010a
        /*0412*/ 	.byte	0x3f
	.zero		1


	//   ....[40]....
        /*0414*/ 	.word	0x00009df0
        /*0418*/ 	.word	0x00000006
        /*041c*/ 	.word	0x00000000
        /*0420*/ 	.short	0x010a
        /*0422*/ 	.byte	0x3f
	.zero		1


	//   ....[41]....
        /*0424*/ 	.word	0x00009e40
        /*0428*/ 	.word	0x00000003
        /*042c*/ 	.word	0x00000000
        /*0430*/ 	.short	0x010a
        /*0432*/ 	.byte	0x3f
	.zero		1


	//   ....[42]....
        /*0434*/ 	.word	0x00009e90
        /*0438*/ 	.word	0x00000000
        /*043c*/ 	.word	0x00000000
        /*0440*/ 	.short	0x010a
        /*0442*/ 	.byte	0x3f
	.zero		1


	//----- nvinfo : EIATTR_NUM_MBARRIERS
	.align		4
.L_502:
        /*0444*/ 	.byte	0x03, 0x38
        /*0446*/ 	.short	0x0009


	//----- nvinfo : EIATTR_EXIT_INSTR_OFFSETS
	.align		4
        /*0448*/ 	.byte	0x04, 0x1c
        /*044a*/ 	.short	(.L_504 - .L_503)


	//   ....[0]....
.L_503:
        /*044c*/ 	.word	0x00009710


	//----- nvinfo : EIATTR_MAX_THREADS
	.align		4
.L_504:
        /*0450*/ 	.byte	0x04, 0x05
        /*0452*/ 	.short	(.L_506 - .L_505)
.L_505:
        /*0454*/ 	.word	0x00000180
        /*0458*/ 	.word	0x00000001
        /*045c*/ 	.word	0x00000001


	//----- nvinfo : EIATTR_CRS_STACK_SIZE
	.align		4
.L_506:
        /*0460*/ 	.byte	0x04, 0x1e
        /*0462*/ 	.short	(.L_508 - .L_507)
.L_507:
        /*0464*/ 	.word	0x00000000


	//----- nvinfo : EIATTR_CBANK_PARAM_SIZE
	.align		4
.L_508:
        /*0468*/ 	.byte	0x03, 0x19
        /*046a*/ 	.short	0x06f0


	//----- nvinfo : EIATTR_PARAM_CBANK
	.align		4
        /*046c*/ 	.byte	0x04, 0x0a
        /*046e*/ 	.short	(.L_510 - .L_509)
	.align		4
.L_509:
        /*0470*/ 	.word	index@(.nv.constant0._ZN7cutlass13device_kernelIN5flash11enable_sm90INS1_16FlashAttnBwdSm90INS1_25CollectiveMainloopBwdSm90ILi2ELi2ELi2EN4cute5tupleIJNS5_1CILi1EEES8_S8_EEENS6_IJNS7_ILi64EEENS7_ILi128EEESB_EEENS_10bfloat16_tEfNS_4arch4Sm90ELb0ELb1ELb1ELb0ELb1ELb1ELb0ELb0ELi2ELi1ELi2ELi1ELb0EEENS1_24CollectiveEpilogueBwdGQAISC_fSF_Li256ELb0ELb1EEENS1_19SingleTileSchedulerILb0ELb0ELb0ELi128EEEEEEEEEvNT_6ParamsE)
        /*0474*/ 	.short	0x0210
        /*0476*/ 	.short	0x06f0


	//----- nvinfo : EIATTR_SW_WAR
	.align		4
.L_510:
        /*0478*/ 	.byte	0x04, 0x36
        /*047a*/ 	.short	(.L_512 - .L_511)
.L_511:
        /*047c*/ 	.word	0x00000008
.L_512:


//--------------------- .nv.info._ZN7cutlass13device_kernelIN5flash11enable_sm90INS1_16FlashAttnBwdSm90INS1_25CollectiveMainloopBwdSm90ILi2ELi2ELi2EN4cute5tupleIJNS5_1CILi1EEES8_S8_EEENS6_IJNS7_ILi64EEENS7_ILi128EEESB_EEENS_10bfloat16_tEfNS_4arch4Sm90ELb0ELb1ELb1ELb1ELb0ELb1ELb0ELb0ELi2ELi1ELi2ELi1ELb0EEENS1_21CollectiveEpilogueBwdISC_SD_SF_Li256ELb1ELb0ELi1EEENS1_19SingleTileSchedulerILb1ELb0ELb0ELi128EEEEEEEEEvNT_6ParamsE --------------------------
	.section	.nv.info._ZN7cutlass13device_kernelIN5flash11enable_sm90INS1_16FlashAttnBwdSm90INS1_25CollectiveMainloopBwdSm90ILi2ELi2ELi2EN4cute5tupleIJNS5_1CILi1EEES8_S8_EEENS6_IJNS7_ILi64EEENS7_ILi128EEESB_EEENS_10bfloat16_tEfNS_4arch4Sm90ELb0ELb1ELb1ELb1ELb0ELb1ELb0ELb0ELi2ELi1ELi2ELi1ELb0EEENS1_21CollectiveEpilogueBwdISC_SD_SF_Li256ELb1ELb0ELi1EEENS1_19SingleTileSchedulerILb1ELb0ELb0ELi128EEEEEEEEEvNT_6ParamsE,"",@"SHT_CUDA_INFO"
	.sectionflags	@""
	.align	4


	//----- nvinfo : EIATTR_CUDA_API_VERSION
	.align		4
        /*0000*/ 	.byte	0x04, 0x37
        /*0002*/ 	.short	(.L_514 - .L_513)
.L_513:
        /*0004*/ 	.word	0x00000082


	//----- nvinfo : EIATTR_KPARAM_INFO
	.align		4
.L_514:
        /*0008*/ 	.byte	0x04, 0x17
        /*000a*/ 	.short	(.L_516 - .L_515)
.L_515:
        /*000c*/ 	.word	0x00000000
        /*0010*/ 	.short	0x0000
        /*0012*/ 	.short	0x0070
        /*0014*/ 	.byte	0x00, 0xf0, 0x01, 0x1a


	//----- nvinfo : EIATTR_SPARSE_MMA_MASK
	.align		4
.L_516:
        /*0018*/ 	.byte	0x03, 0x50
        /*001a*/ 	.short	0x0000


	//----- nvinfo : EIATTR_MAXREG_COUNT
	.align		4
        /*001c*/ 	.byte	0x03, 0x1b
        /*001e*/ 	.short	0x00a8


	//----- nvinfo : EIATTR_NUM_BARRIERS
	.align		4
        /*0020*/ 	.byte	0x02, 0x4c
        /*0022*/ 	.byte	0x10
	.zero		1


	//----- nvinfo : EIATTR_EXTERNS
	.align		4
        /*0024*/ 	.byte	0x04, 0x0f
        /*0026*/ 	.short	(.L_518 - .L_517)


	//   ....[0]....
	.align		4
.L_517:
        /*0028*/ 	.word	index@(__assertfail)


	//----- nvinfo : EIATTR_ANNOTATIONS
	.align		4
.L_518:
        /*002c*/ 	.byte	0x04, 0x55
        /*002e*/ 	.short	(.L_520 - .L_519)


	//   ....[0]....
.L_519:
        /*0030*/ 	.word	0x00000001
        /*0034*/ 	.byte	0xa0, 0x19, 0x00, 0x00, 0x01, 0x00, 0x00, 0x00, 0x70, 0x28, 0x00, 0x00, 0x01, 0x00, 0x00, 0x00
        /*0044*/ 	.byte	0x40, 0x3b, 0x00, 0x00, 0x01, 0x00, 0x00, 0x00, 0xd0, 0x3b, 0x00, 0x00, 0x01, 0x00, 0x00, 0x00
        /*0054*/ 	.byte	0x10, 0xaa, 0x00, 0x00, 0x01, 0x00, 0x00, 0x00, 0xb0, 0xab, 0x00, 0x00, 0x01, 0x00, 0x00, 0x00
        /*0064*/ 	.byte	0x30, 0xb7, 0x00, 0x00, 0x01, 0x00, 0x00, 0x00, 0x50, 0xb7, 0x00, 0x00, 0x01, 0x00, 0x00, 0x00
        /*0074*/ 	.byte	0xc0, 0xba, 0x00, 0x00


	//----- nvinfo : EIATTR_MERCURY_ISA_VERSION
	.align		4
.L_520:
        /*0078*/ 	.byte	0x03, 0x5f
        /*007a*/ 	.short	0x0101


	//----- nvinfo : EIATTR_INT_WARP_WIDE_INSTR_OFFSETS
	.align		4
        /*007c*/ 	.byte	0x04, 0x31
        /*007e*/ 	.short	(.L_522 - .L_521)


	//   ....[0]....
.L_521:
        /*0080*/ 	.word	0x00000190


	//   ....[1]....
        /*0084*/ 	.word	0x000001c0


	//----- nvinfo : EIATTR_COOP_GROUP_MASK_REGIDS
	.align		4
.L_522:
        /*0088*/ 	.byte	0x04, 0x29
        /*008a*/ 	.short	(.L_524 - .L_523)


	//   ....[0]....
.L_523:
        /*008c*/ 	.word	0xffffffff


	//   ....[1]....
        /*0090*/ 	.word	0xffffffff


	//   ....[2]....
        /*0094*/ 	.word	0xffffffff


	//   ....[3]....
        /*0098*/ 	.word	0xffffffff


	//   ....[4]....
        /*009c*/ 	.word	0xffffffff


	//   ....[5]....
        /*00a0*/ 	.word	0xffffffff


	//   ....[6]....
        /*00a4*/ 	.word	0xffffffff


	//   ....[7]....
        /*00a8*/ 	.word	0x0500000f


	//----- nvinfo : EIATTR_COOP_GROUP_INSTR_OFFSETS
	.align		4
.L_524:
        /*00ac*/ 	.byte	0x04, 0x28
        /*00ae*/ 	.short	(.L_526 - .L_525)


	//   ....[0]....
.L_525:
        /*00b0*/ 	.word	0x00000070


	//   ....[1]....
        /*00b4*/ 	.word	0x000001a0


	//   ....[2]....
        /*00b8*/ 	.word	0x000001f0


	//   ....[3]....
        /*00bc*/ 	.word	0x000003e0


	//   ....[4]....
        /*00c0*/ 	.word	0x00000620


	//   ....[5]....
        /*00c4*/ 	.word	0x00001650


	//   ....[6]....
        /*00c8*/ 	.word	0x00008780


	//   ....[7]....
        /*00cc*/ 	.word	0x0000c310


	//----- nvinfo : EIATTR_REG_RECONFIG
	.align		4
.L_526:
        /*00d0*/ 	.byte	0x01, 0x54
	.zero		2


	//----- nvinfo : EIATTR_SYSCALL_OFFSETS
	.align		4
        /*00d4*/ 	.byte	0x04, 0x46
        /*00d6*/ 	.short	(.L_528 - .L_527)


	//   ....[0]....
.L_527:
        /*00d8*/ 	.word	0x00001290


	//   ....[1]....
        /*00dc*/ 	.word	0x00001380


	//   ....[2]....
        /*00e0*/ 	.word	0x000014e0


	//   ....[3]....
        /*00e4*/ 	.word	0x000015d0


	//----- nvinfo : EIATTR_MBARRIER_INSTR_OFFSETS
	.align		4
.L_528:
        /*00e8*/ 	.byte	0x04, 0x39
        /*00ea*/ 	.short	(.L_530 - .L_529)


	//   ....[0]....
.L_529:
        /*00ec*/ 	.word	0x00000290
        /*00f0*/ 	.word	0x000000ff
        /*00f4*/ 	.word	0x00030800
        /*00f8*/ 	.short	0x0100
        /*00fa*/ 	.byte	0x06
	.zero		1


	//   ....[1]....
        /*00fc*/ 	.word	0x00000390
        /*0100*/ 	.word	0x000000ff
        /*0104*/ 	.word	0x00030810
        /*0108*/ 	.short	0x0100
        /*010a*/ 	.byte	0x08
	.zero		1


	//   ....[2]....
        /*010c*/ 	.word	0x000003a0
        /*0110*/ 	.word	0x000000ff
        /*0114*/ 	.word	0x00030820
        /*0118*/ 	.short	0x0100
        /*011a*/ 	.byte	0x08
	.zero		1


	//   ....[3]....
        /*011c*/ 	.word	0x000003b0
        /*0120*/ 	.word	0x000000ff
        /*0124*/ 	.word	0x00030818
        /*0128*/ 	.short	0x0100
        /*012a*/ 	.byte	0x08
	.zero		1


	//   ....[4]....
        /*012c*/ 	.word	0x000003c0
        /*0130*/ 	.word	0x000000ff
        /*0134*/ 	.word	0x00030828
        /*0138*/ 	.short	0x0100
        /*013a*/ 	.byte	0x08
	.zero		1


	//   ....[5]....
        /*013c*/ 	.word	0x000004f0
        /*0140*/ 	.word	0x000000ff
        /*0144*/ 	.word	0x00030830
        /*0148*/ 	.short	0x0100
        /*014a*/ 	.byte	0x08
	.zero		1


	//   ....[6]....
        /*014c*/ 	.word	0x00000500
        /*0150*/ 	.word	0x000000ff
        /*0154*/ 	.word	0x00030840
        /*0158*/ 	.short	0x0100
        /*015a*/ 	.byte	0x08
	.zero		1


	//   ....[7]....
        /*015c*/ 	.word	0x00000510
        /*0160*/ 	.word	0x000000ff
        /*0164*/ 	.word	0x00030838
        /*0168*/ 	.short	0x0100
        /*016a*/ 	.byte	0x08
	.zero		1


	//   ....[8]....
        /*016c*/ 	.word	0x00000520
        /*0170*/ 	.word	0x000000ff
        /*0174*/ 	.word	0x00030848
        /*0178*/ 	.short	0x0100
        /*017a*/ 	.byte	0x08
	.zero		1


	//   ....[9]....
        /*017c*/ 	.word	0x00001680
        /*0180*/ 	.word	0x00000010
        /*0184*/ 	.word	0x00030800
        /*0188*/ 	.short	0x010a
        /*018a*/ 	.byte	0x3f
	.zero		1


	//   ....[10]....
        /*018c*/ 	.word	0x000017b0
        /*0190*/ 	.word	0x00000010
        /*0194*/ 	.word	0x00030800
        /*0198*/ 	.short	0x010a
        /*019a*/ 	.byte	0x3f
	.zero		1


	//   ....[11]....
        /*019c*/ 	.word	0x00001e70
        /*01a0*/ 	.word	0x00000000
        /*01a4*/ 	.word	0x00030810
        /*01a8*/ 	.short	0x010a
        /*01aa*/ 	.byte	0x3f
	.zero		1


	//   ....[12]....
        /*01ac*/ 	.word	0x00001eb0
        /*01b0*/ 	.word	0x00000000
        /*01b4*/ 	.word	0x00030810
        /*01b8*/ 	.short	0x010a
        /*01ba*/ 	.byte	0x3f
	.zero		1


	//   ....[13]....
        /*01bc*/ 	.word	0x00002410
        /*01c0*/ 	.word	0x00000000
        /*01c4*/ 	.word	0x00030830
        /*01c8*/ 	.short	0x010a
        /*01ca*/ 	.byte	0x3f
	.zero		1


	//   ....[14]....
        /*01cc*/ 	.word	0x00002760
        /*01d0*/ 	.word	0x00000000
        /*01d4*/ 	.word	0x00030830
        /*01d8*/ 	.short	0x010a
        /*01da*/ 	.byte	0x3f
	.zero		1


	//   ....[15]....
        /*01dc*/ 	.word	0x00004990
        /*01e0*/ 	.word	0x00000006
        /*01e4*/ 	.word	0x00000000
        /*01e8*/ 	.short	0x0101
        /*01ea*/ 	.byte	0x3f
	.zero		1


	//   ....[16]....
        /*01ec*/ 	.word	0x00004cb0
        /*01f0*/ 	.word	0x00000000
        /*01f4*/ 	.word	0x00000000
        /*01f8*/ 	.short	0x0101
        /*01fa*/ 	.byte	0x3f
	.zero		1


	//   ....[17]....
        /*01fc*/ 	.word	0x0000a500
        /*0200*/ 	.word	0x0000000f
        /*0204*/ 	.word	0x00030820
        /*0208*/ 	.short	0x010a
        /*020a*/ 	.byte	0x3f
	.zero		1


	//   ....[18]....
        /*020c*/ 	.word	0x0000ac30
        /*0210*/ 	.word	0x0000000f
        /*0214*/ 	.word	0x00030840
        /*0218*/ 	.short	0x010a
        /*021a*/ 	.byte	0x3f
	.zero		1


	//   ....[19]....
        /*021c*/ 	.word	0x0000af00
        /*0220*/ 	.word	0x0000000f
        /*0224*/ 	.word	0x00030828
        /*0228*/ 	.short	0x010a
        /*022a*/ 	.byte	0x3f
	.zero		1


	//   ....[20]....
        /*022c*/ 	.word	0x0000b1d0
        /*0230*/ 	.word	0x0000000f
        /*0234*/ 	.word	0x00030848
        /*0238*/ 	.short	0x010a
        /*023a*/ 	.byte	0x3f
	.zero		1


	//   ....[21]....
        /*023c*/ 	.word	0x0000b440
        /*0240*/ 	.word	0x0000000f
        /*0244*/ 	.word	0x00030820
        /*0248*/ 	.short	0x010a
        /*024a*/ 	.byte	0x3f
	.zero		1


	//   ....[22]....
        /*024c*/ 	.word	0x0000b780
        /*0250*/ 	.word	0x0000000f
        /*0254*/ 	.word	0x00030840
        /*0258*/ 	.short	0x010a
        /*025a*/ 	.byte	0x3f
	.zero		1


	//   ....[23]....
        /*025c*/ 	.word	0x0000ba20
        /*0260*/ 	.word	0x0000000f
        /*0264*/ 	.word	0x00030828
        /*0268*/ 	.short	0x010a
        /*026a*/ 	.byte	0x3f
	.zero		1


	//   ....[24]....
        /*026c*/ 	.word	0x0000bd30
        /*0270*/ 	.word	0x00000003
        /*0274*/ 	.word	0x00030840
        /*0278*/ 	.short	0x010a
        /*027a*/ 	.byte	0x3f
	.zero		1


	//   ....[25]....
        /*027c*/ 	.word	0x0000c190
        /*0280*/ 	.word	0x00000007
        /*0284*/ 	.word	0x00000000
        /*0288*/ 	.short	0x010a
        /*028a*/ 	.byte	0x3f
	.zero		1


	//   ....[26]....
        /*028c*/ 	.word	0x0000c1e0
        /*0290*/ 	.word	0x00000003
        /*0294*/ 	.word	0x00000000
        /*0298*/ 	.short	0x010a
        /*029a*/ 	.byte	0x3f
	.zero		1


	//   ....[27]....
        /*029c*/ 	.word	0x0000c240
        /*02a0*/ 	.word	0x00000005
        /*02a4*/ 	.word	0x00000000
        /*02a8*/ 	.short	0x010a
        /*02aa*/ 	.byte	0x3f
	.zero		1


	//   ....[28]....
        /*02ac*/ 	.word	0x0000c270
        /*02b0*/ 	.word	0x00000003
        /*02b4*/ 	.word	0x00000000
        /*02b8*/ 	.short	0x010a
        /*02ba*/ 	.byte	0x3f
	.zero		1


	//   ....[29]....
        /*02bc*/ 	.word	0x0000c370
        /*02c0*/ 	.word	0x0000000c
        /*02c4*/ 	.word	0x00030800
        /*02c8*/ 	.short	0x010a
        /*02ca*/ 	.byte	0x3f
	.zero		1


	//   ....[30]....
        /*02cc*/ 	.word	0x0000c3c0
        /*02d0*/ 	.word	0x00000000
        /*02d4*/ 	.word	0x00030810
        /*02d8*/ 	.short	0x010a
        /*02da*/ 	.byte	0x3f
	.zero		1


	//   ....[31]....
        /*02dc*/ 	.word	0x0000c410
        /*02e0*/ 	.word	0x00000000
        /*02e4*/ 	.word	0x00030830
        /*02e8*/ 	.short	0x010a
        /*02ea*/ 	.byte	0x3f
	.zero		1


	//   ....[32]....
        /*02ec*/ 	.word	0x0000c460
        /*02f0*/ 	.word	0x0000000f
        /*02f4*/ 	.word	0x00030820
        /*02f8*/ 	.short	0x010a
        /*02fa*/ 	.byte	0x3f
	.zero		1


	//   ....[33]....
        /*02fc*/ 	.word	0x0000c4b0
        /*0300*/ 	.word	0x0000000f
        /*0304*/ 	.word	0x00030840
        /*0308*/ 	.short	0x010a
        /*030a*/ 	.byte	0x3f
	.zero		1


	//   ....[34]....
        /*030c*/ 	.word	0x0000c500
        /*0310*/ 	.word	0x0000000f
        /*0314*/ 	.word	0x00030828
        /*0318*/ 	.short	0x010a
        /*031a*/ 	.byte	0x3f
	.zero		1


	//   ....[35]....
        /*031c*/ 	.word	0x0000c550
        /*0320*/ 	.word	0x0000000f
        /*0324*/ 	.word	0x00030848
        /*0328*/ 	.short	0x010a
        /*032a*/ 	.byte	0x3f
	.zero		1


	//   ....[36]....
        /*032c*/ 	.word	0x0000c5b0
        /*0330*/ 	.word	0x0000000f
        /*0334*/ 	.word	0x00030820
        /*0338*/ 	.short	0x010a
        /*033a*/ 	.byte	0x3f
	.zero		1


	//   ....[37]....
        /*033c*/ 	.word	0x0000c600
        /*0340*/ 	.word	0x0000000f
        /*0344*/ 	.word	0x00030840
        /*0348*/ 	.short	0x010a
        /*034a*/ 	.byte	0x3f
	.zero		1


	//   ....[38]....
        /*034c*/ 	.word	0x0000c650
        /*0350*/ 	.word	0x0000000f
        /*0354*/ 	.word	0x00030828
        /*0358*/ 	.short	0x010a
        /*035a*/ 	.byte	0x3f
	.zero		1


	//   ....[39]....
        /*035c*/ 	.word	0x0000c6a0
        /*0360*/ 	.word	0x00000003
        /*0364*/ 	.word	0x00030840
        /*0368*/ 	.short	0x010a
        /*036a*/ 	.byte	0x3f
	.zero		1


	//   ....[40]....
        /*036c*/ 	.word	0x0000c770
        /*0370*/ 	.word	0x00000007
        /*0374*/ 	.word	0x00000000
        /*0378*/ 	.short	0x010a
        /*037a*/ 	.byte	0x3f
	.zero		1


	//   ....[41]....
        /*037c*/ 	.word	0x0000c7c0
        /*0380*/ 	.word	0x00000003
        /*0384*/ 	.word	0x00000000
        /*0388*/ 	.short	0x010a
        /*038a*/ 	.byte	0x3f
	.zero		1


	//   ....[42]....
        /*038c*/ 	.word	0x0000c810
        /*0390*/ 	.word	0x00000005
        /*0394*/ 	.word	0x00000000
        /*0398*/ 	.short	0x010a
        /*039a*/ 	.byte	0x3f
	.zero		1


	//----- nvinfo : EIATTR_NUM_MBARRIERS
	.align		4
.L_530:
        /*039c*/ 	.byte	0x03, 0x38
        /*039e*/ 	.short	0x0009


	//----- nvinfo : EIATTR_EXIT_INSTR_OFFSETS
	.align		4
        /*03a0*/ 	.byte	0x04, 0x1c
        /*03a2*/ 	.short	(.L_532 - .L_531)


	//   ....[0]....
.L_531:
        /*03a4*/ 	.word	0x0000c2c0


	//----- nvinfo : EIATTR_MAX_THREADS
	.align		4
.L_532:
        /*03a8*/ 	.byte	0x04, 0x05
        /*03aa*/ 	.short	(.L_534 - .L_533)
.L_533:
        /*03ac*/ 	.word	0x00000180
        /*03b0*/ 	.word	0x00000001
        /*03b4*/ 	.word	0x00000001


	//----- nvinfo : EIATTR_CRS_STACK_SIZE
	.align		4
.L_534:
        /*03b8*/ 	.byte	0x04, 0x1e
        /*03ba*/ 	.short	(.L_536 - .L_535)
.L_535:
        /*03bc*/ 	.word	0x00000000


	//----- nvinfo : EIATTR_CBANK_PARAM_SIZE
	.align		4
.L_536:
        /*03c0*/ 	.byte	0x03, 0x19
        /*03c2*/ 	.short	0x06f0


	//----- nvinfo : EIATTR_PARAM_CBANK
	.align		4
        /*03c4*/ 	.byte	0x04, 0x0a
        /*03c6*/ 	.short	(.L_538 - .L_537)
	.align		4
.L_537:
        /*03c8*/ 	.word	index@(.nv.constant0._ZN7cutlass13device_kernelIN5flash11enable_sm90INS1_16FlashAttnBwdSm90INS1_25CollectiveMainloopBwdSm90ILi2ELi2ELi2EN4cute5tupleIJNS5_1CILi1EEES8_S8_EEENS6_IJNS7_ILi64EEENS7_ILi128EEESB_EEENS_10bfloat16_tEfNS_4arch4Sm90ELb0ELb1ELb1ELb1ELb0ELb1ELb0ELb0ELi2ELi1ELi2ELi1ELb0EEENS1_21CollectiveEpilogueBwdISC_SD_SF_Li256ELb1ELb0ELi1EEENS1_19SingleTileSchedulerILb1ELb0ELb0ELi128EEEEEEEEEvNT_6ParamsE)
        /*03cc*/ 	.short	0x0210
        /*03ce*/ 	.short	0x06f0


	//----- nvinfo : EIATTR_SW_WAR
	.align		4
.L_538:
        /*03d0*/ 	.byte	0x04, 0x36
        /*03d2*/ 	.short	(.L_540 - .L_539)
.L_539:
        /*03d4*/ 	.word	0x00000008
.L_540:


//--------------------- .nv.info._ZN7cutlass13device_kernelIN5flash11enable_sm90INS1_16FlashAttnBwdSm90INS1_25CollectiveMainloopBwdSm90ILi2ELi2ELi2EN4cute5tupleIJNS5_1CILi1EEES8_S8_EEENS6_IJNS7_ILi64EEENS7_ILi128EEESB_EEENS_10bfloat16_tEfNS_4arch4Sm90ELb0ELb1ELb1ELb1ELb1ELb1ELb0ELb0ELi2ELi1ELi2ELi1ELb0EEENS1_21CollectiveEpilogueBwdISC_SD_SF_Li256ELb1ELb0ELi1EEENS1_19SingleTileSchedulerILb1ELb0ELb0ELi128EEEEEEEEEvNT_6ParamsE --------------------------
	.section	.nv.info._ZN7cutlass13device_kernelIN5flash11enable_sm90INS1_16FlashAttnBwdSm90INS1_25CollectiveMainloopBwdSm90ILi2ELi2ELi2EN4cute5tupleIJNS5_1CILi1EEES8_S8_EEENS6_IJNS7_ILi64EEENS7_ILi128EEESB_EEENS_10bfloat16_tEfNS_4arch4Sm90ELb0ELb1ELb1ELb1ELb1ELb1ELb0ELb0ELi2ELi1ELi2ELi1ELb0EEENS1_21CollectiveEpilogueBwdISC_SD_SF_Li256ELb1ELb0ELi1EEENS1_19SingleTileSchedulerILb1ELb0ELb0ELi128EEEEEEEEEvNT_6ParamsE,"",@"SHT_CUDA_INFO"
	.sectionflags	@""
	.align	4


	//----- nvinfo : EIATTR_CUDA_API_VERSION
	.align		4
        /*0000*/ 	.byte	0x04, 0x37
        /*0002*/ 	.short	(.L_542 - .L_541)
.L_541:
        /*0004*/ 	.word	0x00000082


	//----- nvinfo : EIATTR_KPARAM_INFO
	.align		4
.L_542:
        /*0008*/ 	.byte	0x04, 0x17
        /*000a*/ 	.short	(.L_544 - .L_543)
.L_543:
        /*000c*/ 	.word	0x00000000
        /*0010*/ 	.short	0x0000
        /*0012*/ 	.short	0x0070
        /*0014*/ 	.byte	0x00, 0xf0, 0x01, 0x1a


	//----- nvinfo : EIATTR_SPARSE_MMA_MASK
	.align		4
.L_544:
        /*0018*/ 	.byte	0x03, 0x50
        /*001a*/ 	.short	0x0000


	//----- nvinfo : EIATTR_MAXREG_COUNT
	.align		4
        /*001c*/ 	.byte	0x03, 0x1b
        /*001e*/ 	.short	0x00a8


	//----- nvinfo : EIATTR_NUM_BARRIERS
	.align		4
        /*0020*/ 	.byte	0x02, 0x4c
        /*0022*/ 	.byte	0x10
	.zero		1


	//----- nvinfo : EIATTR_EXTERNS
	.align		4
        /*0024*/ 	.byte	0x04, 0x0f
        /*0026*/ 	.short	(.L_546 - .L_545)


	//   ....[0]....
	.align		4
.L_545:
        /*0028*/ 	.word	index@(__assertfail)


	//----- nvinfo : EIATTR_ANNOTATIONS
	.align		4
.L_546:
        /*002c*/ 	.byte	0x04, 0x55
        /*002e*/ 	.short	(.L_548 - .L_547)


	//   ....[0]....
.L_547:
        /*0030*/ 	.word	0x00000001
        /*0034*/ 	.byte	0xa0, 0x19, 0x00, 0x00, 0x01, 0x00, 0x00, 0x00, 0x70, 0x28, 0x00, 0x00, 0x01, 0x00, 0x00, 0x00
        /*0044*/ 	.byte	0x40, 0x3b, 0x00, 0x00, 0x01, 0x00, 0x00, 0x00, 0xd0, 0x3b, 0x00, 0x00, 0x01, 0x00, 0x00, 0x00
        /*0054*/ 	.byte	0x20, 0xb9, 0x00, 0x00, 0x01, 0x00, 0x00, 0x00, 0xc0, 0xba, 0x00, 0x00, 0x01, 0x00, 0x00, 0x00
        /*0064*/ 	.byte	0x40, 0xc6, 0x00, 0x00, 0x01, 0x00, 0x00, 0x00, 0x60, 0xc6, 0x00, 0x00, 0x01, 0x00, 0x00, 0x00
        /*0074*/ 	.byte	0xd0, 0xc9, 0x00, 0x00


	//----- nvinfo : EIATTR_MERCURY_ISA_VERSION
	.align		4
.L_548:
        /*0078*/ 	.byte	0x03, 0x5f
        /*007a*/ 	.short	0x0101


	//----- nvinfo : EIATTR_INT_WARP_WIDE_INSTR_OFFSETS
	.align		4
        /*007c*/ 	.byte	0x04, 0x31
        /*007e*/ 	.short	(.L_550 - .L_549)


	//   ....[0]....
.L_549:
        /*0080*/ 	.word	0x00000190


	//   ....[1]....
        /*0084*/ 	.word	0x000001c0


	//   ....[2]....
        /*0088*/ 	.word	0x00009660


	//   ....[3]....
        /*008c*/ 	.word	0x00009cb0


	//   ....[4]....
        /*0090*/ 	.word	0x0000a160


	//   ....[5]....
        /*0094*/ 	.word	0x0000a420


	//   ....[6]....
        /*0098*/ 	.word	0x0000a680


	//   ....[7]....
        /*009c*/ 	.word	0x0000a810


	//----- nvinfo : EIATTR_COOP_GROUP_MASK_REGIDS
	.align		4
.L_550:
        /*00a0*/ 	.byte	0x04, 0x29
        /*00a2*/ 	.short	(.L_552 - .L_551)


	//   ....[0]....
.L_551:
        /*00a4*/ 	.word	0xffffffff


	//   ....[1]....
        /*00a8*/ 	.word	0xffffffff


	//   ....[2]....
        /*00ac*/ 	.word	0xffffffff


	//   ....[3]....
        /*00b0*/ 	.word	0xffffffff


	//   ....[4]....
        /*00b4*/ 	.word	0xffffffff


	//   ....[5]....
        /*00b8*/ 	.word	0xffffffff


	//   ....[6]....
        /*00bc*/ 	.word	0xffffffff


	//   ....[7]....
        /*00c0*/ 	.word	0xffffffff


	//   ....[8]....
        /*00c4*/ 	.word	0xffffffff


	//   ....[9]....
        /*00c8*/ 	.word	0xffffffff


	//   ....[10]....
        /*00cc*/ 	.word	0xffffffff


	//   ....[11]....
        /*00d0*/ 	.word	0xffffffff


	//   ....[12]....
        /*00d4*/ 	.word	0xffffffff


	//   ....[13]....
        /*00d8*/ 	.word	0xffffffff


	//   ....[14]....
        /*00dc*/ 	.word	0xffffffff


	//   ....[15]....
        /*00e0*/ 	.word	0xffffffff


	//   ....[16]....
        /*00e4*/ 	.word	0x0500000f


	//   ....[17]....
        /*00e8*/ 	.word	0x0500000f


	//   ....[18]....
        /*00ec*/ 	.word	0x0500000f


	//   ....[19]....
        /*00f0*/ 	.word	0x0500000f


	//----- nvinfo : EIATTR_COOP_GROUP_INSTR_OFFSETS
	.align		4
.L_552:
        /*00f4*/ 	.byte	0x04, 0x28
        /*00f6*/ 	.short	(.L_554 - .L_553)


	//   ....[0]....
.L_553:
        /*00f8*/ 	.word	0x00000070


	//   ....[1]....
        /*00fc*/ 	.word	0x000001a0


	//   ....[2]....
        /*0100*/ 	.word	0x000001f0


	//   ....[3]....
        /*0104*/ 	.word	0x000003e0


	//   ....[4]....
        /*0108*/ 	.word	0x00000620


	//   ....[5]....
        /*010c*/ 	.word	0x00001650


	//   ....[6]....
        /*0110*/ 	.word	0x00008780


	//   ....[7]....
        /*0114*/ 	.word	0x00009260


	//   ....[8]....
        /*0118*/ 	.word	0x00009590


	//   ....[9]....
        /*011c*/ 	.word	0x00009910


	//   ....[10]....
        /*0120*/ 	.word	0x00009be0


	//   ....[11]....
        /*0124*/ 	.word	0x00009e20


	//   ....[12]....
        /*0128*/ 	.word	0x0000a090


	//   ....[13]....
        /*012c*/ 	.word	0x0000a360


	//   ....[14]....
        /*0130*/ 	.word	0x0000a580


	//   ....[15]....
        /*0134*/ 	.word	0x0000a710


	//   ....[16]....
        /*0138*/ 	.word	0x0000d220


	//   ....[17]....
        /*013c*/ 	.word	0x0000d3a0


	//   ....[18]....
        /*0140*/ 	.word	0x0000d410


	//   ....[19]....
        /*0144*/ 	.word	0x0000d480


	//----- nvinfo : EIATTR_REG_RECONFIG
	.align		4
.L_554:
        /*0148*/ 	.byte	0x01, 0x54
	.zero		2


	//----- nvinfo : EIATTR_SYSCALL_OFFSETS
	.align		4
        /*014c*/ 	.byte	0x04, 0x46
        /*014e*/ 	.short	(.L_556 - .L_555)


	//   ....[0]....
.L_555:
        /*0150*/ 	.word	0x00001290


	//   ....[1]....
        /*0154*/ 	.word	0x00001380


	//   ....[2]....
        /*0158*/ 	.word	0x000014e0


	//   ....[3]....
        /*015c*/ 	.word	0x000015d0


	//----- nvinfo : EIATTR_MBARRIER_INSTR_OFFSETS
	.align		4
.L_556:
        /*0160*/ 	.byte	0x04, 0x39
        /*0162*/ 	.short	(.L_558 - .L_557)


	//   ....[0]....
.L_557:
        /*0164*/ 	.word	0x00000290
        /*0168*/ 	.word	0x000000ff
        /*016c*/ 	.word	0x00030800
        /*0170*/ 	.short	0x0100
        /*0172*/ 	.byte	0x06
	.zero		1


	//   ....[1]....
        /*0174*/ 	.word	0x00000390
        /*0178*/ 	.word	0x000000ff
        /*017c*/ 	.word	0x00030810
        /*0180*/ 	.short	0x0100
        /*0182*/ 	.byte	0x08
	.zero		1


	//   ....[2]....
        /*0184*/ 	.word	0x000003a0
        /*0188*/ 	.word	0x000000ff
        /*018c*/ 	.word	0x00030820
        /*0190*/ 	.short	0x0100
        /*0192*/ 	.byte	0x08
	.zero		1


	//   ....[3]....
        /*0194*/ 	.word	0x000003b0
        /*0198*/ 	.word	0x000000ff
        /*019c*/ 	.word	0x00030818
        /*01a0*/ 	.short	0x0100
        /*01a2*/ 	.byte	0x08
	.zero		1


	//   ....[4]....
        /*01a4*/ 	.word	0x000003c0
        /*01a8*/ 	.word	0x000000ff
        /*01ac*/ 	.word	0x00030828
        /*01b0*/ 	.short	0x0100
        /*01b2*/ 	.byte	0x08
	.zero		1


	//   ....[5]....
        /*01b4*/ 	.word	0x000004f0
        /*01b8*/ 	.word	0x000000ff
        /*01bc*/ 	.word	0x00030830
        /*01c0*/ 	.short	0x0100
        /*01c2*/ 	.byte	0x08
	.zero		1


	//   ....[6]....
        /*01c4*/ 	.word	0x00000500
        /*01c8*/ 	.word	0x000000ff
        /*01cc*/ 	.word	0x00030840
        /*01d0*/ 	.short	0x0100
        /*01d2*/ 	.byte	0x08
	.zero		1


	//   ....[7]....
        /*01d4*/ 	.word	0x00000510
        /*01d8*/ 	.word	0x000000ff
        /*01dc*/ 	.word	0x00030838
        /*01e0*/ 	.short	0x0100
        /*01e2*/ 	.byte	0x08
	.zero		1


	//   ....[8]....
        /*01e4*/ 	.word	0x00000520
        /*01e8*/ 	.word	0x000000ff
        /*01ec*/ 	.word	0x00030848
        /*01f0*/ 	.short	0x0100
        /*01f2*/ 	.byte	0x08
	.zero		1


	//   ....[9]....
        /*01f4*/ 	.word	0x00001680
        /*01f8*/ 	.word	0x00000010
        /*01fc*/ 	.word	0x00030800
        /*0200*/ 	.short	0x010a
        /*0202*/ 	.byte	0x3f
	.zero		1


	//   ....[10]....
        /*0204*/ 	.word	0x000017b0
        /*0208*/ 	.word	0x00000010
        /*020c*/ 	.word	0x00030800
        /*0210*/ 	.short	0x010a
        /*0212*/ 	.byte	0x3f
	.zero		1


	//   ....[11]....
        /*0214*/ 	.word	0x00001e70
        /*0218*/ 	.word	0x00000000
        /*021c*/ 	.word	0x00030810
        /*0220*/ 	.short	0x010a
        /*0222*/ 	.byte	0x3f
	.zero		1


	//   ....[12]....
        /*0224*/ 	.word	0x00001eb0
        /*0228*/ 	.word	0x00000000
        /*022c*/ 	.word	0x00030810
        /*0230*/ 	.short	0x010a
        /*0232*/ 	.byte	0x3f
	.zero		1


	//   ....[13]....
        /*0234*/ 	.word	0x00002410
        /*0238*/ 	.word	0x00000000
        /*023c*/ 	.word	0x00030830
        /*0240*/ 	.short	0x010a
        /*0242*/ 	.byte	0x3f
	.zero		1


	//   ....[14]....
        /*0244*/ 	.word	0x00002760
        /*0248*/ 	.word	0x00000000
        /*024c*/ 	.word	0x00030830
        /*0250*/ 	.short	0x010a
        /*0252*/ 	.byte	0x3f
	.zero		1


	//   ....[15]....
        /*0254*/ 	.word	0x00004990
        /*0258*/ 	.word	0x00000006
        /*025c*/ 	.word	0x00000000
        /*0260*/ 	.short	0x0101
        /*0262*/ 	.byte	0x3f
	.zero		1


	//   ....[16]....
        /*0264*/ 	.word	0x00004cb0
        /*0268*/ 	.word	0x00000000
        /*026c*/ 	.word	0x00000000
        /*0270*/ 	.short	0x0101
        /*0272*/ 	.byte	0x3f
	.zero		1


	//   ....[17]....
        /*0274*/ 	.word	0x0000b410
        /*0278*/ 	.word	0x0000000f
        /*027c*/ 	.word	0x00030820
        /*0280*/ 	.short	0x010a
        /*0282*/ 	.byte	0x3f
	.zero		1


	//   ....[18]....
        /*0284*/ 	.word	0x0000bb40
        /*0288*/ 	.word	0x0000000f
        /*028c*/ 	.word	0x00030840
        /*0290*/ 	.short	0x010a
        /*0292*/ 	.byte	0x3f
	.zero		1


	//   ....[19]....
        /*0294*/ 	.word	0x0000be10
        /*0298*/ 	.word	0x0000000f
        /*029c*/ 	.word	0x00030828
        /*02a0*/ 	.short	0x010a
        /*02a2*/ 	.byte	0x3f
	.zero		1


	//   ....[20]....
        /*02a4*/ 	.word	0x0000c0e0
        /*02a8*/ 	.word	0x0000000f
        /*02ac*/ 	.word	0x00030848
        /*02b0*/ 	.short	0x010a
        /*02b2*/ 	.byte	0x3f
	.zero		1


	//   ....[21]....
        /*02b4*/ 	.word	0x0000c350
        /*02b8*/ 	.word	0x0000000f
        /*02bc*/ 	.word	0x00030820
        /*02c0*/ 	.short	0x010a
        /*02c2*/ 	.byte	0x3f
	.zero		1


	//   ....[22]....
        /*02c4*/ 	.word	0x0000c690
        /*02c8*/ 	.word	0x0000000f
        /*02cc*/ 	.word	0x00030840
        /*02d0*/ 	.short	0x010a
        /*02d2*/ 	.byte	0x3f
	.zero		1


	//   ....[23]....
        /*02d4*/ 	.word	0x0000c930
        /*02d8*/ 	.word	0x0000000f
        /*02dc*/ 	.word	0x00030828
        /*02e0*/ 	.short	0x010a
        /*02e2*/ 	.byte	0x3f
	.zero		1


	//   ....[24]....
        /*02e4*/ 	.word	0x0000cc40
        /*02e8*/ 	.word	0x00000003
        /*02ec*/ 	.word	0x00030840
        /*02f0*/ 	.short	0x010a
        /*02f2*/ 	.byte	0x3f
	.zero		1


	//   ....[25]....
        /*02f4*/ 	.word	0x0000d0a0
        /*02f8*/ 	.word	0x00000007
        /*02fc*/ 	.word	0x00000000
        /*0300*/ 	.short	0x010a
        /*0302*/ 	.byte	0x3f
	.zero		1


	//   ....[26]....
        /*0304*/ 	.word	0x0000d0f0
        /*0308*/ 	.word	0x00000003
        /*030c*/ 	.word	0x00000000
        /*0310*/ 	.short	0x010a
        /*0312*/ 	.byte	0x3f
	.zero		1


	//   ....[27]....
        /*0314*/ 	.word	0x0000d150
        /*0318*/ 	.word	0x00000005
        /*031c*/ 	.word	0x00000000
        /*0320*/ 	.short	0x010a
        /*0322*/ 	.byte	0x3f
	.zero		1


	//   ....[28]....
        /*0324*/ 	.word	0x0000d180
        /*0328*/ 	.word	0x00000003
        /*032c*/ 	.word	0x00000000
        /*0330*/ 	.short	0x010a
        /*0332*/ 	.byte	0x3f
	.zero		1


	//   ....[29]....
        /*0334*/ 	.word	0x0000d280
        /*0338*/ 	.word	0x0000000c
        /*033c*/ 	.word	0x00030800
        /*0340*/ 	.short	0x010a
        /*0342*/ 	.byte	0x3f
	.zero		1


	//   ....[30]....
        /*0344*/ 	.word	0x0000d2d0
        /*0348*/ 	.word	0x00000000
        /*034c*/ 	.word	0x00030810
        /*0350*/ 	.short	0x010a
        /*0352*/ 	.byte	0x3f
	.zero		1


	//   ....[31]....
        /*0354*/ 	.word	0x0000d320
        /*0358*/ 	.word	0x00000000
        /*035c*/ 	.word	0x00030830
        /*0360*/ 	.short	0x010a
        /*0362*/ 	.byte	0x3f
	.zero		1


	//   ....[32]....
        /*0364*/ 	.word	0x0000d4c0
        /*0368*/ 	.word	0x0000000f
        /*036c*/ 	.word	0x00030820
        /*0370*/ 	.short	0x010a
        /*0372*/ 	.byte	0x3f
	.zero		1


	//   ....[33]....
        /*0374*/ 	.word	0x0000d510
        /*0378*/ 	.word	0x0000000f
        /*037c*/ 	.word	0x00030840
        /*0380*/ 	.short	0x010a
        /*0382*/ 	.byte	0x3f
	.zero		1


	//   ....[34]....
        /*0384*/ 	.word	0x0000d560
        /*0388*/ 	.word	0x0000000f
        /*038c*/ 	.word	0x00030828
        /*0390*/ 	.short	0x010a
        /*0392*/ 	.byte	0x3f
	.zero		1


	//   ....[35]....
        /*0394*/ 	.word	0x0000d5b0
        /*0398*/ 	.word	0x0000000f
        /*039c*/ 	.word	0x00030848
        /*03a0*/ 	.short	0x010a
        /*03a2*/ 	.byte	0x3f
	.zero		1


	//   ....[36]....
        /*03a4*/ 	.word	0x0000d610
        /*03a8*/ 	.word	0x0000000f
        /*03ac*/ 	.word	0x00030820
        /*03b0*/ 	.short	0x010a
        /*03b2*/ 	.byte	0x3f
	.zero		1


	//   ....[37]....
        /*03b4*/ 	.word	0x0000d660
        /*03b8*/ 	.word	0x0000000f
        /*03bc*/ 	.word	0x00030840
        /*03c0*/ 	.short	0x010a
        /*03c2*/ 	.byte	0x3f
	.zero		1


	//   ....[38]....
        /*03c4*/ 	.word	0x0000d6b0
        /*03c8*/ 	.word	0x0000000f
        /*03cc*/ 	.word	0x00030828
        /*03d0*/ 	.short	0x010a
        /*03d2*/ 	.byte	0x3f
	.zero		1


	//   ....[39]....
        /*03d4*/ 	.word	0x0000d700
        /*03d8*/ 	.word	0x00000003
        /*03dc*/ 	.word	0x00030840
        /*03e0*/ 	.short	0x010a
        /*03e2*/ 	.byte	0x3f
	.zero		1


	//   ....[40]....
        /*03e4*/ 	.word	0x0000d7d0
        /*03e8*/ 	.word	0x00000007
        /*03ec*/ 	.word	0x00000000
        /*03f0*/ 	.short	0x010a
        /*03f2*/ 	.byte	0x3f
	.zero		1


	//   ....[41]....
        /*03f4*/ 	.word	0x0000d820
        /*03f8*/ 	.word	0x00000003
        /*03fc*/ 	.word	0x00000000
        /*0400*/ 	.short	0x010a
        /*0402*/ 	.byte	0x3f
	.zero		1


	//   ....[42]....
        /*0404*/ 	.word	0x0000d870
        /*0408*/ 	.word	0x00000005
        /*040c*/ 	.word	0x00000000
        /*0410*/ 	.short	0x010a
        /*0412*/ 	.byte	0x3f
	.zero		1


	//----- nvinfo : EIATTR_NUM_MBARRIERS
	.align		4
.L_558:
        /*0414*/ 	.byte	0x03, 0x38
        /*0416*/ 	.short	0x0009


	//----- nvinfo : EIATTR_EXIT_INSTR_OFFSETS
	.align		4
        /*0418*/ 	.byte	0x04, 0x1c
        /*041a*/ 	.short	(.L_560 - .L_559)


	//   ....[0]....
.L_559:
        /*041c*/ 	.word	0x0000d1d0


	//----- nvinfo : EIATTR_MAX_THREADS
	.align		4
.L_560:
        /*0420*/ 	.byte	0x04, 0x05
        /*0422*/ 	.short	(.L_562 - .L_561)
.L_561:
        /*0424*/ 	.word	0x00000180
        /*0428*/ 	.word	0x00000001
        /*042c*/ 	.word	0x00000001


	//----- nvinfo : EIATTR_CRS_STACK_SIZE
	.align		4
.L_562:
        /*0430*/ 	.byte	0x04, 0x1e
        /*0432*/ 	.short	(.L_564 - .L_563)
.L_563:
        /*0434*/ 	.word	0x00000000


	//----- nvinfo : EIATTR_CBANK_PARAM_SIZE
	.align		4
.L_564:
        /*0438*/ 	.byte	0x03, 0x19
        /*043a*/ 	.short	0x06f0


	//----- nvinfo : EIATTR_PARAM_CBANK
	.align		4
        /*043c*/ 	.byte	0x04, 0x0a
        /*043e*/ 	.short	(.L_566 - .L_565)
	.align		4
.L_565:
        /*0440*/ 	.word	index@(.nv.constant0._ZN7cutlass13device_kernelIN5flash11enable_sm90INS1_16FlashAttnBwdSm90INS1_25CollectiveMainloopBwdSm90ILi2ELi2ELi2EN4cute5tupleIJNS5_1CILi1EEES8_S8_EEENS6_IJNS7_ILi64EEENS7_ILi128EEESB_EEENS_10bfloat16_tEfNS_4arch4Sm90ELb0ELb1ELb1ELb1ELb1ELb1ELb0ELb0ELi2ELi1ELi2ELi1ELb0EEENS1_21CollectiveEpilogueBwdISC_SD_SF_Li256ELb1ELb0ELi1EEENS1_19SingleTileSchedulerILb1ELb0ELb0ELi128EEEEEEEEEvNT_6ParamsE)
        /*0444*/ 	.short	0x0210
        /*0446*/ 	.short	0x06f0


	//----- nvinfo : EIATTR_SW_WAR
	.align		4
.L_566:
        /*0448*/ 	.byte	0x04, 0x36
        /*044a*/ 	.short	(.L_568 - .L_567)
.L_567:
        /*044c*/ 	.word	0x00000008
.L_568:


//--------------------- .nv.info._ZN7cutlass13device_kernelIN5flash11enable_sm90INS1_16FlashAttnBwdSm90INS1_25CollectiveMainloopBwdSm90ILi2ELi2ELi2EN4cute5tupleIJNS5_1CILi1EEES8_S8_EEENS6_IJNS7_ILi64EEENS7_ILi128EEESB_EEENS_10bfloat16_tEfNS_4arch4Sm90ELb0ELb1ELb1ELb1ELb0ELb1ELb0ELb0ELi2ELi1ELi2ELi1ELb0EEENS1_24CollectiveEpilogueBwdGQAISC_fSF_Li256ELb1ELb0EEENS1_19SingleTileSchedulerILb1ELb0ELb0ELi128EEEEEEEEEvNT_6ParamsE --------------------------
	.section	.nv.info._ZN7cutlass13device_kernelIN5flash11enable_sm90INS1_16FlashAttnBwdSm90INS1_25CollectiveMainloopBwdSm90ILi2ELi2ELi2EN4cute5tupleIJNS5_1CILi1EEES8_S8_EEENS6_IJNS7_ILi64EEENS7_ILi128EEESB_EEENS_10bfloat16_tEfNS_4arch4Sm90ELb0ELb1ELb1ELb1ELb0ELb1ELb0ELb0ELi2ELi1ELi2ELi1ELb0EEENS1_24CollectiveEpilogueBwdGQAISC_fSF_Li256ELb1ELb0EEENS1_19SingleTileSchedulerILb1ELb0ELb0ELi128EEEEEEEEEvNT_6ParamsE,"",@"SHT_CUDA_INFO"
	.sectionflags	@""
	.align	4


	//----- nvinfo : EIATTR_CUDA_API_VERSION
	.align		4
        /*0000*/ 	.byte	0x04, 0x37
        /*0002*/ 	.short	(.L_570 - .L_569)
.L_569:
        /*0004*/ 	.word	0x00000082


	//----- nvinfo : EIATTR_KPARAM_INFO
	.align		4
.L_570:
        /*0008*/ 	.byte	0x04, 0x17
        /*000a*/ 	.short	(.L_572 - .L_571)
.L_571:
        /*000c*/ 	.word	0x00000000
        /*0010*/ 	.short	0x0000
        /*0012*/ 	.short	0x0070
        /*0014*/ 	.byte	0x00, 0xf0, 0x01, 0x1a


	//----- nvinfo : EIATTR_SPARSE_MMA_MASK
	.align		4
.L_572:
        /*0018*/ 	.byte	0x03, 0x50
        /*001a*/ 	.short	0x0000


	//----- nvinfo : EIATTR_MAXREG_COUNT
	.align		4
        /*001c*/ 	.byte	0x03, 0x1b
        /*001e*/ 	.short	0x00a8


	//----- nvinfo : EIATTR_NUM_BARRIERS
	.align		4
        /*0020*/ 	.byte	0x02, 0x4c
        /*0022*/ 	.byte	0x10
	.zero		1


	//----- nvinfo : EIATTR_EXTERNS
	.align		4
        /*0024*/ 	.byte	0x04, 0x0f
        /*0026*/ 	.short	(.L_574 - .L_573)


	//   ....[0]....
	.align		4
.L_573:
        /*0028*/ 	.word	index@(__assertfail)


	//----- nvinfo : EIATTR_ANNOTATIONS
	.align		4
.L_574:
        /*002c*/ 	.byte	0x04, 0x55
        /*002e*/ 	.short	(.L_576 - .L_575)


	//   ....[0]....
.L_575:
        /*0030*/ 	.word	0x00000001
        /*0034*/ 	.byte	0x80, 0x19, 0x00, 0x00, 0x01, 0x00, 0x00, 0x00, 0x50, 0x28, 0x00, 0x00, 0x01, 0x00, 0x00, 0x00
        /*0044*/ 	.byte	0x20, 0x3b, 0x00, 0x00, 0x01, 0x00, 0x00, 0x00, 0xb0, 0x3b, 0x00, 0x00, 0x01, 0x00, 0x00, 0x00
        /*0054*/ 	.byte	0x50, 0x7d, 0x00, 0x00, 0x01, 0x00, 0x00, 0x00, 0xf0, 0x7e, 0x00, 0x00, 0x01, 0x00, 0x00, 0x00
        /*0064*/ 	.byte	0x70, 0x8a, 0x00, 0x00, 0x01, 0x00, 0x00, 0x00, 0x90, 0x8a, 0x00, 0x00, 0x01, 0x00, 0x00, 0x00
        /*0074*/ 	.byte	0x00, 0x8e, 0x00, 0x00


	//----- nvinfo : EIATTR_MERCURY_ISA_VERSION
	.align		4
.L_576:
        /*0078*/ 	.byte	0x03, 0x5f
        /*007a*/ 	.short	0x0101


	//----- nvinfo : EIATTR_INT_WARP_WIDE_INSTR_OFFSETS
	.align		4
        /*007c*/ 	.byte	0x04, 0x31
        /*007e*/ 	.short	(.L_578 - .L_577)


	//   ....[0]....
.L_577:
        /*0080*/ 	.word	0x00000190


	//   ....[1]....
        /*0084*/ 	.word	0x000001c0


	//----- nvinfo : EIATTR_COOP_GROUP_MASK_REGIDS
	.align		4
.L_578:
        /*0088*/ 	.byte	0x04, 0x29
        /*008a*/ 	.short	(.L_580 - .L_579)


	//   ....[0]....
.L_579:
        /*008c*/ 	.word	0xffffffff


	//   ....[1]....
        /*0090*/ 	.word	0xffffffff


	//   ....[2]....
        /*0094*/ 	.word	0xffffffff


	//   ....[3]....
        /*0098*/ 	.word	0xffffffff


	//   ....[4]....
        /*009c*/ 	.word	0xffffffff


	//   ....[5]....
        /*00a0*/ 	.word	0xffffffff


	//   ....[6]....
        /*00a4*/ 	.word	0xffffffff


	//   ....[7]....
        /*00a8*/ 	.word	0x0500000f


	//----- nvinfo : EIATTR_COOP_GROUP_INSTR_OFFSETS
	.align		4
.L_580:
        /*00ac*/ 	.byte	0x04, 0x28
        /*00ae*/ 	.short	(.L_582 - .L_581)


	//   ....[0]....
.L_581:
        /*00b0*/ 	.word	0x00000070


	//   ....[1]....
        /*00b4*/ 	.word	0x000001a0


	//   ....[2]....
        /*00b8*/ 	.word	0x000001f0


	//   ....[3]....
        /*00bc*/ 	.word	0x000003e0


	//   ....[4]....
        /*00c0*/ 	.word	0x00000620


	//   ....[5]....
        /*00c4*/ 	.word	0x00001630


	//   ....[6]....
        /*00c8*/ 	.word	0x00005ac0


	//   ....[7]....
        /*00cc*/ 	.word	0x00009650


	//----- nvinfo : EIATTR_REG_RECONFIG
	.align		4
.L_582:
        /*00d0*/ 	.byte	0x01, 0x54
	.zero		2


	//----- nvinfo : EIATTR_SYSCALL_OFFSETS
	.align		4
        /*00d4*/ 	.byte	0x04, 0x46
        /*00d6*/ 	.short	(.L_584 - .L_583)


	//   ....[0]....
.L_583:
        /*00d8*/ 	.word	0x00001270


	//   ....[1]....
        /*00dc*/ 	.word	0x00001360


	//   ....[2]....
        /*00e0*/ 	.word	0x000014c0


	//   ....[3]....
        /*00e4*/ 	.word	0x000015b0


	//----- nvinfo : EIATTR_MBARRIER_INSTR_OFFSETS
	.align		4
.L_584:
        /*00e8*/ 	.byte	0x04, 0x39
        /*00ea*/ 	.short	(.L_586 - .L_585)


	//   ....[0]....
.L_585:
        /*00ec*/ 	.word	0x00000290
        /*00f0*/ 	.word	0x000000ff
        /*00f4*/ 	.word	0x00030800
        /*00f8*/ 	.short	0x0100
        /*00fa*/ 	.byte	0x06
	.zero		1


	//   ....[1]....
        /*00fc*/ 	.word	0x00000390
        /*0100*/ 	.word	0x000000ff
        /*0104*/ 	.word	0x00030810
        /*0108*/ 	.short	0x0100
        /*010a*/ 	.byte	0x08
	.zero		1


	//   ....[2]....
        /*010c*/ 	.word	0x000003a0
        /*0110*/ 	.word	0x000000ff
        /*0114*/ 	.word	0x00030820
        /*0118*/ 	.short	0x0100
        /*011a*/ 	.byte	0x08
	.zero		1


	//   ....[3]....
        /*011c*/ 	.word	0x000003b0
        /*0120*/ 	.word	0x000000ff
        /*0124*/ 	.word	0x00030818
        /*0128*/ 	.short	0x0100
        /*012a*/ 	.byte	0x08
	.zero		1


	//   ....[4]....
        /*012c*/ 	.word	0x000003c0
        /*0130*/ 	.word	0x000000ff
        /*0134*/ 	.word	0x00030828
        /*0138*/ 	.short	0x0100
        /*013a*/ 	.byte	0x08
	.zero		1


	//   ....[5]....
        /*013c*/ 	.word	0x000004f0
        /*0140*/ 	.word	0x000000ff
        /*0144*/ 	.word	0x00030830
        /*0148*/ 	.short	0x0100
        /*014a*/ 	.byte	0x08
	.zero		1


	//   ....[6]....
        /*014c*/ 	.word	0x00000500
        /*0150*/ 	.word	0x000000ff
        /*0154*/ 	.word	0x00030840
        /*0158*/ 	.short	0x0100
        /*015a*/ 	.byte	0x08
	.zero		1


	//   ....[7]....
        /*015c*/ 	.word	0x00000510
        /*0160*/ 	.word	0x000000ff
        /*0164*/ 	.word	0x00030838
        /*0168*/ 	.short	0x0100
        /*016a*/ 	.byte	0x08
	.zero		1


	//   ....[8]....
        /*016c*/ 	.word	0x00000520
        /*0170*/ 	.word	0x000000ff
        /*0174*/ 	.word	0x00030848
        /*0178*/ 	.short	0x0100
        /*017a*/ 	.byte	0x08
	.zero		1


	//   ....[9]....
        /*017c*/ 	.word	0x00001660
        /*0180*/ 	.word	0x00000010
        /*0184*/ 	.word	0x00030800
        /*0188*/ 	.short	0x010a
        /*018a*/ 	.byte	0x3f
	.zero		1


	//   ....[10]....
        /*018c*/ 	.word	0x00001790
        /*0190*/ 	.word	0x00000010
        /*0194*/ 	.word	0x00030800
        /*0198*/ 	.short	0x010a
        /*019a*/ 	.byte	0x3f
	.zero		1


	//   ....[11]....
        /*019c*/ 	.word	0x00001e50
        /*01a0*/ 	.word	0x00000000
        /*01a4*/ 	.word	0x00030810
        /*01a8*/ 	.short	0x010a
        /*01aa*/ 	.byte	0x3f
	.zero		1


	//   ....[12]....
        /*01ac*/ 	.word	0x00001e90
        /*01b0*/ 	.word	0x00000000
        /*01b4*/ 	.word	0x00030810
        /*01b8*/ 	.short	0x010a
        /*01ba*/ 	.byte	0x3f
	.zero		1


	//   ....[13]....
        /*01bc*/ 	.word	0x000023f0
        /*01c0*/ 	.word	0x00000000
        /*01c4*/ 	.word	0x00030830
        /*01c8*/ 	.short	0x010a
        /*01ca*/ 	.byte	0x3f
	.zero		1


	//   ....[14]....
        /*01cc*/ 	.word	0x00002740
        /*01d0*/ 	.word	0x00000000
        /*01d4*/ 	.word	0x00030830
        /*01d8*/ 	.short	0x010a
        /*01da*/ 	.byte	0x3f
	.zero		1


	//   ....[15]....
        /*01dc*/ 	.word	0x00004970
        /*01e0*/ 	.word	0x00000006
        /*01e4*/ 	.word	0x00000000
        /*01e8*/ 	.short	0x0101
        /*01ea*/ 	.byte	0x3f
	.zero		1


	//   ....[16]....
        /*01ec*/ 	.word	0x00004c90
        /*01f0*/ 	.word	0x00000000
        /*01f4*/ 	.word	0x00000000
        /*01f8*/ 	.short	0x0101
        /*01fa*/ 	.byte	0x3f
	.zero		1


	//   ....[17]....
        /*01fc*/ 	.word	0x00007840
        /*0200*/ 	.word	0x0000000f
        /*0204*/ 	.word	0x00030820
        /*0208*/ 	.short	0x010a
        /*020a*/ 	.byte	0x3f
	.zero		1


	//   ....[18]....
        /*020c*/ 	.word	0x00007f70
        /*0210*/ 	.word	0x0000000f
        /*0214*/ 	.word	0x00030840
        /*0218*/ 	.short	0x010a
        /*021a*/ 	.byte	0x3f
	.zero		1


	//   ....[19]....
        /*021c*/ 	.word	0x00008240
        /*0220*/ 	.word	0x0000000f
        /*0224*/ 	.word	0x00030828
        /*0228*/ 	.short	0x010a
        /*022a*/ 	.byte	0x3f
	.zero		1


	//   ....[20]....
        /*022c*/ 	.word	0x00008510
        /*0230*/ 	.word	0x0000000f
        /*0234*/ 	.word	0x00030848
        /*0238*/ 	.short	0x010a
        /*023a*/ 	.byte	0x3f
	.zero		1


	//   ....[21]....
        /*023c*/ 	.word	0x00008780
        /*0240*/ 	.word	0x0000000f
        /*0244*/ 	.word	0x00030820
        /*0248*/ 	.short	0x010a
        /*024a*/ 	.byte	0x3f
	.zero		1


	//   ....[22]....
        /*024c*/ 	.word	0x00008ac0
        /*0250*/ 	.word	0x0000000f
        /*0254*/ 	.word	0x00030840
        /*0258*/ 	.short	0x010a
        /*025a*/ 	.byte	0x3f
	.zero		1


	//   ....[23]....
        /*025c*/ 	.word	0x00008d60
        /*0260*/ 	.word	0x0000000f
        /*0264*/ 	.word	0x00030828
        /*0268*/ 	.short	0x010a
        /*026a*/ 	.byte	0x3f
	.zero		1


	//   ....[24]....
        /*026c*/ 	.word	0x00009070
        /*0270*/ 	.word	0x00000003
        /*0274*/ 	.word	0x00030840
        /*0278*/ 	.short	0x010a
        /*027a*/ 	.byte	0x3f
	.zero		1


	//   ....[25]....
        /*027c*/ 	.word	0x000094d0
        /*0280*/ 	.word	0x00000007
        /*0284*/ 	.word	0x00000000
        /*0288*/ 	.short	0x010a
        /*028a*/ 	.byte	0x3f
	.zero		1


	//   ....[26]....
        /*028c*/ 	.word	0x00009520
        /*0290*/ 	.word	0x00000003
        /*0294*/ 	.word	0x00000000
        /*0298*/ 	.short	0x010a
        /*029a*/ 	.byte	0x3f
	.zero		1


	//   ....[27]....
        /*029c*/ 	.word	0x00009580
        /*02a0*/ 	.word	0x00000005
        /*02a4*/ 	.word	0x00000000
        /*02a8*/ 	.short	0x010a
        /*02aa*/ 	.byte	0x3f
	.zero		1


	//   ....[28]....
        /*02ac*/ 	.word	0x000095b0
        /*02b0*/ 	.word	0x00000003
        /*02b4*/ 	.word	0x00000000
        /*02b8*/ 	.short	0x010a
        /*02ba*/ 	.byte	0x3f
	.zero		1


	//   ....[29]....
        /*02bc*/ 	.word	0x000096b0
        /*02c0*/ 	.word	0x0000000c
        /*02c4*/ 	.word	0x00030800
        /*02c8*/ 	.short	0x010a
        /*02ca*/ 	.byte	0x3f
	.zero		1


	//   ....[30]....
        /*02cc*/ 	.word	0x00009700
        /*02d0*/ 	.word	0x00000000
        /*02d4*/ 	.word	0x00030810
        /*02d8*/ 	.short	0x010a
        /*02da*/ 	.byte	0x3f
	.zero		1


	//   ....[31]....
        /*02dc*/ 	.word	0x00009750
        /*02e0*/ 	.word	0x00000000
        /*02e4*/ 	.word	0x00030830
        /*02e8*/ 	.short	0x010a
        /*02ea*/ 	.byte	0x3f
	.zero		1


	//   ....[32]....
        /*02ec*/ 	.word	0x000097a0
        /*02f0*/ 	.word	0x0000000f
        /*02f4*/ 	.word	0x00030820
        /*02f8*/ 	.short	0x010a
        /*02fa*/ 	.byte	0x3f
	.zero		1


	//   ....[33]....
        /*02fc*/ 	.word	0x000097f0
        /*0300*/ 	.word	0x0000000f
        /*0304*/ 	.word	0x00030840
        /*0308*/ 	.short	0x010a
        /*030a*/ 	.byte	0x3f
	.zero		1


	//   ....[34]....
        /*030c*/ 	.word	0x00009840
        /*0310*/ 	.word	0x0000000f
        /*0314*/ 	.word	0x00030828
        /*0318*/ 	.short	0x010a
        /*031a*/ 	.byte	0x3f
	.zero		1


	//   ....[35]....
        /*031c*/ 	.word	0x00009890
        /*0320*/ 	.word	0x0000000f
        /*0324*/ 	.word	0x00030848
        /*0328*/ 	.short	0x010a
        /*032a*/ 	.byte	0x3f
	.zero		1


	//   ....[36]....
        /*032c*/ 	.word	0x000098f0
        /*0330*/ 	.word	0x0000000f
        /*0334*/ 	.word	0x00030820
        /*0338*/ 	.short	0x010a
        /*033a*/ 	.byte	0x3f
	.zero		1


	//   ....[37]....
        /*033c*/ 	.word	0x00009940
        /*0340*/ 	.word	0x0000000f
        /*0344*/ 	.word	0x00030840
        /*0348*/ 	.short	0x010a
        /*034a*/ 	.byte	0x3f
	.zero		1


	//   ....[38]....
        /*034c*/ 	.word	0x00009990
        /*0350*/ 	.word	0x0000000f
        /*0354*/ 	.word	0x00030828
        /*0358*/ 	.short	0x010a
        /*035a*/ 	.byte	0x3f
	.zero		1


	//   ....[39]....
        /*035c*/ 	.word	0x000099e0
        /*0360*/ 	.word	0x00000003
        /*0364*/ 	.word	0x00030840
        /*0368*/ 	.short	0x010a
        /*036a*/ 	.byte	0x3f
	.zero		1


	//   ....[40]....
        /*036c*/ 	.word	0x00009ab0
        /*0370*/ 	.word	0x00000007
        /*0374*/ 	.word	0x00000000
        /*0378*/ 	.short	0x010a
        /*037a*/ 	.byte	0x3f
	.zero		1


	//   ....[41]....
        /*037c*/ 	.word	0x00009b00
        /*0380*/ 	.word	0x00000003
        /*0384*/ 	.word	0x00000000
        /*0388*/ 	.short	0x010a
        /*038a*/ 	.byte	0x3f
	.zero		1


	//   ....[42]....
        /*038c*/ 	.word	0x00009b50
        /*0390*/ 	.word	0x00000005
        /*0394*/ 	.word	0x00000000
        /*0398*/ 	.short	0x010a
        /*039a*/ 	.byte	0x3f
	.zero		1


	//----- nvinfo : EIATTR_NUM_MBARRIERS
	.align		4
.L_586:
        /*039c*/ 	.byte	0x03, 0x38
        /*039e*/ 	.short	0x0009


	//----- nvinfo : EIATTR_EXIT_INSTR_OFFSETS
	.align		4
        /*03a0*/ 	.byte	0x04, 0x1c
        /*03a2*/ 	.short	(.L_588 - .L_587)


	//   ....[0]....
.L_587:
        /*03a4*/ 	.word	0x00009600


	//----- nvinfo : EIATTR_MAX_THREADS
	.align		4
.L_588:
        /*03a8*/ 	.byte	0x04, 0x05
        /*03aa*/ 	.short	(.L_590 - .L_589)
.L_589:
        /*03ac*/ 	.word	0x00000180
        /*03b0*/ 	.word	0x00000001
        /*03b4*/ 	.word	0x00000001


	//----- nvinfo : EIATTR_CRS_STACK_SIZE
	.align		4
.L_590:
        /*03b8*/ 	.byte	0x04, 0x1e
        /*03ba*/ 	.short	(.L_592 - .L_591)
.L_591:
        /*03bc*/ 	.word	0x00000000


	//----- nvinfo : EIATTR_CBANK_PARAM_SIZE
	.align		4
.L_592:
        /*03c0*/ 	.byte	0x03, 0x19
        /*03c2*/ 	.short	0x06f0


	//----- nvinfo : EIATTR_PARAM_CBANK
	.align		4
        /*03c4*/ 	.byte	0x04, 0x0a
        /*03c6*/ 	.short	(.L_594 - .L_593)
	.align		4
.L_593:
        /*03c8*/ 	.word	index@(.nv.constant0._ZN7cutlass13device_kernelIN5flash11enable_sm90INS1_16FlashAttnBwdSm90INS1_25CollectiveMainloopBwdSm90ILi2ELi2ELi2EN4cute5tupleIJNS5_1CILi1EEES8_S8_EEENS6_IJNS7_ILi64EEENS7_ILi128EEESB_EEENS_10bfloat16_tEfNS_4arch4Sm90ELb0ELb1ELb1ELb1ELb0ELb1ELb0ELb0ELi2ELi1ELi2ELi1ELb0EEENS1_24CollectiveEpilogueBwdGQAISC_fSF_Li256ELb1ELb0EEENS1_19SingleTileSchedulerILb1ELb0ELb0ELi128EEEEEEEEEvNT_6ParamsE)
        /*03cc*/ 	.short	0x0210
        /*03ce*/ 	.short	0x06f0


	//----- nvinfo : EIATTR_SW_WAR
	.align		4
.L_594:
        /*03d0*/ 	.byte	0x04, 0x36
        /*03d2*/ 	.short	(.L_596 - .L_595)
.L_595:
        /*03d4*/ 	.word	0x00000008
.L_596:


//--------------------- .nv.info._ZN7cutlass13device_kernelIN5flash11enable_sm90INS1_16FlashAttnBwdSm90INS1_25CollectiveMainloopBwdSm90ILi2ELi2ELi2EN4cute5tupleIJNS5_1CILi1EEES8_S8_EEENS6_IJNS7_ILi64EEENS7_ILi128EEESB_EEENS_10bfloat16_tEfNS_4arch4Sm90ELb0ELb1ELb1ELb1ELb1ELb1ELb0ELb0ELi2ELi1ELi2ELi1ELb0EEENS1_24CollectiveEpilogueBwdGQAISC_fSF_Li256ELb1ELb1EEENS1_19SingleTileSchedulerILb1ELb0ELb0ELi128EEEEEEEEEvNT_6ParamsE --------------------------
	.section	.nv.info._ZN7cutlass13device_kernelIN5flash11enable_sm90INS1_16FlashAttnBwdSm90INS1_25CollectiveMainloopBwdSm90ILi2ELi2ELi2EN4cute5tupleIJNS5_1CILi1EEES8_S8_EEENS6_IJNS7_ILi64EEENS7_ILi128EEESB_EEENS_10bfloat16_tEfNS_4arch4Sm90ELb0ELb1ELb1ELb1ELb1ELb1ELb0ELb0ELi2ELi1ELi2ELi1ELb0EEENS1_24CollectiveEpilogueBwdGQAISC_fSF_Li256ELb1ELb1EEENS1_19SingleTileSchedulerILb1ELb0ELb0ELi128EEEEEEEEEvNT_6ParamsE,"",@"SHT_CUDA_INFO"
	.sectionflags	@""
	.align	4


	//----- nvinfo : EIATTR_CUDA_API_VERSION
	.align		4
        /*0000*/ 	.byte	0x04, 0x37
        /*0002*/ 	.short	(.L_598 - .L_597)
.L_597:
        /*0004*/ 	.word	0x00000082


	//----- nvinfo : EIATTR_KPARAM_INFO
	.align		4
.L_598:
        /*0008*/ 	.byte	0x04, 0x17
        /*000a*/ 	.short	(.L_600 - .L_599)
.L_599:
        /*000c*/ 	.word	0x00000000
        /*0010*/ 	.short	0x0000
        /*0012*/ 	.short	0x0070
        /*0014*/ 	.byte	0x00, 0xf0, 0x01, 0x1a


	//----- nvinfo : EIATTR_SPARSE_MMA_MASK
	.align		4
.L_600:
        /*0018*/ 	.byte	0x03, 0x50
        /*001a*/ 	.short	0x0000


	//----- nvinfo : EIATTR_MAXREG_COUNT
	.align		4
        /*001c*/ 	.byte	0x03, 0x1b
        /*001e*/ 	.short	0x00a8


	//----- nvinfo : EIATTR_NUM_BARRIERS
	.align		4
        /*0020*/ 	.byte	0x02, 0x4c
        /*0022*/ 	.byte	0x10
	.zero		1


	//----- nvinfo : EIATTR_EXTERNS
	.align		4
        /*0024*/ 	.byte	0x04, 0x0f
        /*0026*/ 	.short	(.L_602 - .L_601)


	//   ....[0]....
	.align		4
.L_601:
        /*0028*/ 	.word	index@(__assertfail)


	//----- nvinfo : EIATTR_ANNOTATIONS
	.align		4
.L_602:
        /*002c*/ 	.byte	0x04, 0x55
        /*002e*/ 	.short	(.L_604 - .L_603)


	//   ....[0]....
.L_603:
        /*0030*/ 	.word	0x00000001
        /*0034*/ 	.byte	0x80, 0x19, 0x00, 0x00, 0x01, 0x00, 0x00, 0x00, 0x50, 0x28, 0x00, 0x00, 0x01, 0x00, 0x00, 0x00
        /*0044*/ 	.byte	0x20, 0x3b, 0x00, 0x00, 0x01, 0x00, 0x00, 0x00, 0xb0, 0x3b, 0x00, 0x00, 0x01, 0x00, 0x00, 0x00
        /*0054*/ 	.byte	0x80, 0x91, 0x00, 0x00, 0x01, 0x00, 0x00, 0x00, 0x20, 0x93, 0x00, 0x00, 0x01, 0x00, 0x00, 0x00
        /*0064*/ 	.byte	0xa0, 0x9e, 0x00, 0x00, 0x01, 0x00, 0x00, 0x00, 0xc0, 0x9e, 0x00, 0x00, 0x01, 0x00, 0x00, 0x00
        /*0074*/ 	.byte	0x30, 0xa2, 0x00, 0x00


	//----- nvinfo : EIATTR_MERCURY_ISA_VERSION
	.align		4
.L_604:
        /*0078*/ 	.byte	0x03, 0x5f
        /*007a*/ 	.short	0x0101


	//----- nvinfo : EIATTR_INT_WARP_WIDE_INSTR_OFFSETS
	.align		4
        /*007c*/ 	.byte	0x04, 0x31
        /*007e*/ 	.short	(.L_606 - .L_605)


	//   ....[0]....
.L_605:
        /*0080*/ 	.word	0x00000190


	//   ....[1]....
        /*0084*/ 	.word	0x000001c0


	//   ....[2]....
        /*0088*/ 	.word	0x00006ea0


	//   ....[3]....
        /*008c*/ 	.word	0x00007500


	//   ....[4]....
        /*0090*/ 	.word	0x000079b0


	//   ....[5]....
        /*0094*/ 	.word	0x00007c80


	//   ....[6]....
        /*0098*/ 	.word	0x00007ee0


	//   ....[7]....
        /*009c*/ 	.word	0x00008070


	//----- nvinfo : EIATTR_COOP_GROUP_MASK_REGIDS
	.align		4
.L_606:
        /*00a0*/ 	.byte	0x04, 0x29
        /*00a2*/ 	.short	(.L_608 - .L_607)


	//   ....[0]....
.L_607:
        /*00a4*/ 	.word	0xffffffff


	//   ....[1]....
        /*00a8*/ 	.word	0xffffffff


	//   ....[2]....
        /*00ac*/ 	.word	0xffffffff


	//   ....[3]....
        /*00b0*/ 	.word	0xffffffff


	//   ....[4]....
        /*00b4*/ 	.word	0xffffffff


	//   ....[5]....
        /*00b8*/ 	.word	0xffffffff


	//   ....[6]....
        /*00bc*/ 	.word	0xffffffff


	//   ....[7]....
        /*00c0*/ 	.word	0xffffffff


	//   ....[8]....
        /*00c4*/ 	.word	0xffffffff


	//   ....[9]....
        /*00c8*/ 	.word	0xffffffff


	//   ....[10]....
        /*00cc*/ 	.word	0xffffffff


	//   ....[11]....
        /*00d0*/ 	.word	0xffffffff


	//   ....[12]....
        /*00d4*/ 	.word	0xffffffff


	//   ....[13]....
        /*00d8*/ 	.word	0xffffffff


	//   ....[14]....
        /*00dc*/ 	.word	0xffffffff


	//   ....[15]....
        /*00e0*/ 	.word	0xffffffff


	//   ....[16]....
        /*00e4*/ 	.word	0xffffffff


	//   ....[17]....
        /*00e8*/ 	.word	0xffffffff


	//   ....[18]....
        /*00ec*/ 	.word	0xffffffff


	//   ....[19]....
        /*00f0*/ 	.word	0xffffffff


	//   ....[20]....
        /*00f4*/ 	.word	0x0500000f


	//   ....[21]....
        /*00f8*/ 	.word	0x0500000f


	//   ....[22]....
        /*00fc*/ 	.word	0x0500000f


	//   ....[23]....
        /*0100*/ 	.word	0x0500000f


	//   ....[24]....
        /*0104*/ 	.word	0x0500000f


	//   ....[25]....
        /*0108*/ 	.word	0x0500000f


	//----- nvinfo : EIATTR_COOP_GROUP_INSTR_OFFSETS
	.align		4
.L_608:
        /*010c*/ 	.byte	0x04, 0x28
        /*010e*/ 	.short	(.L_610 - .L_609)


	//   ....[0]....
.L_609:
        /*0110*/ 	.word	0x00000070


	//   ....[1]....
        /*0114*/ 	.word	0x000001a0


	//   ....[2]....
        /*0118*/ 	.word	0x000001f0


	//   ....[3]....
        /*011c*/ 	.word	0x000003e0


	//   ....[4]....
        /*0120*/ 	.word	0x00000620


	//   ....[5]....
        /*0124*/ 	.word	0x00001630


	//   ....[6]....
        /*0128*/ 	.word	0x00005890


	//   ....[7]....
        /*012c*/ 	.word	0x00005a20


	//   ....[8]....
        /*0130*/ 	.word	0x00005d10


	//   ....[9]....
        /*0134*/ 	.word	0x00005ea0


	//   ....[10]....
        /*0138*/ 	.word	0x00005fb0


	//   ....[11]....
        /*013c*/ 	.word	0x00006aa0


	//   ....[12]....
        /*0140*/ 	.word	0x00006dd0


	//   ....[13]....
        /*0144*/ 	.word	0x00007160


	//   ....[14]....
        /*0148*/ 	.word	0x00007430


	//   ....[15]....
        /*014c*/ 	.word	0x00007670


	//   ....[16]....
        /*0150*/ 	.word	0x000078e0


	//   ....[17]....
        /*0154*/ 	.word	0x00007bc0


	//   ....[18]....
        /*0158*/ 	.word	0x00007de0


	//   ....[19]....
        /*015c*/ 	.word	0x00007f70


	//   ....[20]....
        /*0160*/ 	.word	0x0000aa80


	//   ....[21]....
        /*0164*/ 	.word	0x0000ac00


	//   ....[22]....
        /*0168*/ 	.word	0x0000ac70


	//   ....[23]....
        /*016c*/ 	.word	0x0000ace0


	//   ....[24]....
        /*0170*/ 	.word	0x0000ad50


	//   ....[25]....
        /*0174*/ 	.word	0x0000adc0


	//----- nvinfo : EIATTR_REG_RECONFIG
	.align		4
.L_610:
        /*0178*/ 	.byte	0x01, 0x54
	.zero		2


	//----- nvinfo : EIATTR_SYSCALL_OFFSETS
	.align		4
        /*017c*/ 	.byte	0x04, 0x46
        /*017e*/ 	.short	(.L_612 - .L_611)


	//   ....[0]....
.L_611:
        /*0180*/ 	.word	0x00001270


	//   ....[1]....
        /*0184*/ 	.word	0x00001360


	//   ....[2]....
        /*0188*/ 	.word	0x000014c0


	//   ....[3]....
        /*018c*/ 	.word	0x000015b0


	//----- nvinfo : EIATTR_MBARRIER_INSTR_OFFSETS
	.align		4
.L_612:
        /*0190*/ 	.byte	0x04, 0x39
        /*0192*/ 	.short	(.L_614 - .L_613)


	//   ....[0]....
.L_613:
        /*0194*/ 	.word	0x00000290
        /*0198*/ 	.word	0x000000ff
        /*019c*/ 	.word	0x00030800
        /*01a0*/ 	.short	0x0100
        /*01a2*/ 	.byte	0x06
	.zero		1


	//   ....[1]....
        /*01a4*/ 	.word	0x00000390
        /*01a8*/ 	.word	0x000000ff
        /*01ac*/ 	.word	0x00030810
        /*01b0*/ 	.short	0x0100
        /*01b2*/ 	.byte	0x08
	.zero		1


	//   ....[2]....
        /*01b4*/ 	.word	0x000003a0
        /*01b8*/ 	.word	0x000000ff
        /*01bc*/ 	.word	0x00030820
        /*01c0*/ 	.short	0x0100
        /*01c2*/ 	.byte	0x08
	.zero		1


	//   ....[3]....
        /*01c4*/ 	.word	0x000003b0
        /*01c8*/ 	.word	0x000000ff
        /*01cc*/ 	.word	0x00030818
        /*01d0*/ 	.short	0x0100
        /*01d2*/ 	.byte	0x08
	.zero		1


	//   ....[4]....
        /*01d4*/ 	.word	0x000003c0
        /*01d8*/ 	.word	0x000000ff
        /*01dc*/ 	.word	0x00030828
        /*01e0*/ 	.short	0x0100
        /*01e2*/ 	.byte	0x08
	.zero		1


	//   ....[5]....
        /*01e4*/ 	.word	0x000004f0
        /*01e8*/ 	.word	0x000000ff
        /*01ec*/ 	.word	0x00030830
        /*01f0*/ 	.short	0x0100
        /*01f2*/ 	.byte	0x08
	.zero		1


	//   ....[6]....
        /*01f4*/ 	.word	0x00000500
        /*01f8*/ 	.word	0x000000ff
        /*01fc*/ 	.word	0x00030840
        /*0200*/ 	.short	0x0100
        /*0202*/ 	.byte	0x08
	.zero		1


	//   ....[7]....
        /*0204*/ 	.word	0x00000510
        /*0208*/ 	.word	0x000000ff
        /*020c*/ 	.word	0x00030838
        /*0210*/ 	.short	0x0100
        /*0212*/ 	.byte	0x08
	.zero		1


	//   ....[8]....
        /*0214*/ 	.word	0x00000520
        /*0218*/ 	.word	0x000000ff
        /*021c*/ 	.word	0x00030848
        /*0220*/ 	.short	0x0100
        /*0222*/ 	.byte	0x08
	.zero		1


	//   ....[9]....
        /*0224*/ 	.word	0x00001660
        /*0228*/ 	.word	0x00000010
        /*022c*/ 	.word	0x00030800
        /*0230*/ 	.short	0x010a
        /*0232*/ 	.byte	0x3f
	.zero		1


	//   ....[10]....
        /*0234*/ 	.word	0x00001790
        /*0238*/ 	.word	0x00000010
        /*023c*/ 	.word	0x00030800
        /*0240*/ 	.short	0x010a
        /*0242*/ 	.byte	0x3f
	.zero		1


	//   ....[11]....
        /*0244*/ 	.word	0x00001e50
        /*0248*/ 	.word	0x00000000
        /*024c*/ 	.word	0x00030810
        /*0250*/ 	.short	0x010a
        /*0252*/ 	.byte	0x3f
	.zero		1


	//   ....[12]....
        /*0254*/ 	.word	0x00001e90
        /*0258*/ 	.word	0x00000000
        /*025c*/ 	.word	0x00030810
        /*0260*/ 	.short	0x010a
        /*0262*/ 	.byte	0x3f
	.zero		1


	//   ....[13]....
        /*0264*/ 	.word	0x000023f0
        /*0268*/ 	.word	0x00000000
        /*026c*/ 	.word	0x00030830
        /*0270*/ 	.short	0x010a
        /*0272*/ 	.byte	0x3f
	.zero		1


	//   ....[14]....
        /*0274*/ 	.word	0x00002740
        /*0278*/ 	.word	0x00000000
        /*027c*/ 	.word	0x00030830
        /*0280*/ 	.short	0x010a
        /*0282*/ 	.byte	0x3f
	.zero		1


	//   ....[15]....
        /*0284*/ 	.word	0x00004970
        /*0288*/ 	.word	0x00000006
        /*028c*/ 	.word	0x00000000
        /*0290*/ 	.short	0x0101
        /*0292*/ 	.byte	0x3f
	.zero		1


	//   ....[16]....
        /*0294*/ 	.word	0x00004c90
        /*0298*/ 	.word	0x00000000
        /*029c*/ 	.word	0x00000000
        /*02a0*/ 	.short	0x0101
        /*02a2*/ 	.byte	0x3f
	.zero		1


	//   ....[17]....
        /*02a4*/ 	.word	0x00008c70
        /*02a8*/ 	.word	0x0000000f
        /*02ac*/ 	.word	0x00030820
        /*02b0*/ 	.short	0x010a
        /*02b2*/ 	.byte	0x3f
	.zero		1


	//   ....[18]....
        /*02b4*/ 	.word	0x000093a0
        /*02b8*/ 	.word	0x0000000f
        /*02bc*/ 	.word	0x00030840
        /*02c0*/ 	.short	0x010a
        /*02c2*/ 	.byte	0x3f
	.zero		1


	//   ....[19]....
        /*02c4*/ 	.word	0x00009670
        /*02c8*/ 	.word	0x0000000f
        /*02cc*/ 	.word	0x00030828
        /*02d0*/ 	.short	0x010a
        /*02d2*/ 	.byte	0x3f
	.zero		1


	//   ....[20]....
        /*02d4*/ 	.word	0x00009940
        /*02d8*/ 	.word	0x0000000f
        /*02dc*/ 	.word	0x00030848
        /*02e0*/ 	.short	0x010a
        /*02e2*/ 	.byte	0x3f
	.zero		1


	//   ....[21]....
        /*02e4*/ 	.word	0x00009bb0
        /*02e8*/ 	.word	0x0000000f
        /*02ec*/ 	.word	0x00030820
        /*02f0*/ 	.short	0x010a
        /*02f2*/ 	.byte	0x3f
	.zero		1


	//   ....[22]....
        /*02f4*/ 	.word	0x00009ef0
        /*02f8*/ 	.word	0x0000000f
        /*02fc*/ 	.word	0x00030840
        /*0300*/ 	.short	0x010a
        /*0302*/ 	.byte	0x3f
	.zero		1


	//   ....[23]....
        /*0304*/ 	.word	0x0000a190
        /*0308*/ 	.word	0x0000000f
        /*030c*/ 	.word	0x00030828
        /*0310*/ 	.short	0x010a
        /*0312*/ 	.byte	0x3f
	.zero		1


	//   ....[24]....
        /*0314*/ 	.word	0x0000a4a0
        /*0318*/ 	.word	0x00000003
        /*031c*/ 	.word	0x00030840
        /*0320*/ 	.short	0x010a
        /*0322*/ 	.byte	0x3f
	.zero		1


	//   ....[25]....
        /*0324*/ 	.word	0x0000a900
        /*0328*/ 	.word	0x00000007
        /*032c*/ 	.word	0x00000000
        /*0330*/ 	.short	0x010a
        /*0332*/ 	.byte	0x3f
	.zero		1


	//   ....[26]....
        /*0334*/ 	.word	0x0000a950
        /*0338*/ 	.word	0x00000003
        /*033c*/ 	.word	0x00000000
        /*0340*/ 	.short	0x010a
        /*0342*/ 	.byte	0x3f
	.zero		1


	//   ....[27]....
        /*0344*/ 	.word	0x0000a9b0
        /*0348*/ 	.word	0x00000005
        /*034c*/ 	.word	0x00000000
        /*0350*/ 	.short	0x010a
        /*0352*/ 	.byte	0x3f
	.zero		1


	//   ....[28]....
        /*0354*/ 	.word	0x0000a9e0
        /*0358*/ 	.word	0x00000003
        /*035c*/ 	.word	0x00000000
        /*0360*/ 	.short	0x010a
        /*0362*/ 	.byte	0x3f
	.zero		1


	//   ....[29]....
        /*0364*/ 	.word	0x0000aae0
        /*0368*/ 	.word	0x0000000c
        /*036c*/ 	.word	0x00030800
        /*0370*/ 	.short	0x010a
        /*0372*/ 	.byte	0x3f
	.zero		1


	//   ....[30]....
        /*0374*/ 	.word	0x0000ab30
        /*0378*/ 	.word	0x00000000
        /*037c*/ 	.word	0x00030810
        /*0380*/ 	.short	0x010a
        /*0382*/ 	.byte	0x3f
	.zero		1


	//   ....[31]....
        /*0384*/ 	.word	0x0000ab80
        /*0388*/ 	.word	0x00000000
        /*038c*/ 	.word	0x00030830
        /*0390*/ 	.short	0x010a
        /*0392*/ 	.byte	0x3f
	.zero		1


	//   ....[32]....
        /*0394*/ 	.word	0x0000ae00
        /*0398*/ 	.word	0x0000000f
        /*039c*/ 	.word	0x00030820
        /*03a0*/ 	.short	0x010a
        /*03a2*/ 	.byte	0x3f
	.zero		1


	//   ....[33]....
        /*03a4*/ 	.word	0x0000ae50
        /*03a8*/ 	.word	0x0000000f
        /*03ac*/ 	.word	0x00030840
        /*03b0*/ 	.short	0x010a
        /*03b2*/ 	.byte	0x3f
	.zero		1


	//   ....[34]....
        /*03b4*/ 	.word	0x0000aea0
        /*03b8*/ 	.word	0x0000000f
        /*03bc*/ 	.word	0x00030828
        /*03c0*/ 	.short	0x010a
        /*03c2*/ 	.byte	0x3f
	.zero		1


	//   ....[35]....
        /*03c4*/ 	.word	0x0000aef0
        /*03c8*/ 	.word	0x0000000f
        /*03cc*/ 	.word	0x00030848
        /*03d0*/ 	.short	0x010a
        /*03d2*/ 	.byte	0x3f
	.zero		1


	//   ....[36]....
        /*03d4*/ 	.word	0x0000af50
        /*03d8*/ 	.word	0x0000000f
        /*03dc*/ 	.word	0x00030820
        /*03e0*/ 	.short	0x010a
        /*03e2*/ 	.byte	0x3f
	.zero		1


	//   ....[37]....
        /*03e4*/ 	.word	0x0000afa0
        /*03e8*/ 	.word	0x0000000f
        /*03ec*/ 	.word	0x00030840
        /*03f0*/ 	.short	0x010a
        /*03f2*/ 	.byte	0x3f
	.zero		1


	//   ....[38]....
        /*03f4*/ 	.word	0x0000aff0
        /*03f8*/ 	.word	0x0000000f
        /*03fc*/ 	.word	0x00030828
        /*0400*/ 	.short	0x010a
        /*0402*/ 	.byte	0x3f
	.zero		1


	//   ....[39]....
        /*0404*/ 	.word	0x0000b040
        /*0408*/ 	.word	0x00000003
        /*040c*/ 	.word	0x00030840
        /*0410*/ 	.short	0x010a
        /*0412*/ 	.byte	0x3f
	.zero		1


	//   ....[40]....
        /*0414*/ 	.word	0x0000b110
        /*0418*/ 	.word	0x00000007
        /*041c*/ 	.word	0x00000000
        /*0420*/ 	.short	0x010a
        /*0422*/ 	.byte	0x3f
	.zero		1


	//   ....[41]....
        /*0424*/ 	.word	0x0000b160
        /*0428*/ 	.word	0x00000003
        /*042c*/ 	.word	0x00000000
        /*0430*/ 	.short	0x010a
        /*0432*/ 	.byte	0x3f
	.zero		1


	//   ....[42]....
        /*0434*/ 	.word	0x0000b1b0
        /*0438*/ 	.word	0x00000005
        /*043c*/ 	.word	0x00000000
        /*0440*/ 	.short	0x010a
        /*0442*/ 	.byte	0x3f
	.zero		1


	//----- nvinfo : EIATTR_NUM_MBARRIERS
	.align		4
.L_614:
        /*0444*/ 	.byte	0x03, 0x38
        /*0446*/ 	.short	0x0009


	//----- nvinfo : EIATTR_EXIT_INSTR_OFFSETS
	.align		4
        /*0448*/ 	.byte	0x04, 0x1c
        /*044a*/ 	.short	(.L_616 - .L_615)


	//   ....[0]....
.L_615:
        /*044c*/ 	.word	0x0000aa30


	//----- nvinfo : EIATTR_MAX_THREADS
	.align		4
.L_616:
        /*0450*/ 	.byte	0x04, 0x05
        /*0452*/ 	.short	(.L_618 - .L_617)
.L_617:
        /*0454*/ 	.word	0x00000180
        /*0458*/ 	.word	0x00000001
        /*045c*/ 	.word	0x00000001


	//----- nvinfo : EIATTR_CRS_STACK_SIZE
	.align		4
.L_618:
        /*0460*/ 	.byte	0x04, 0x1e
        /*0462*/ 	.short	(.L_620 - .L_619)
.L_619:
        /*0464*/ 	.word	0x00000000


	//----- nvinfo : EIATTR_CBANK_PARAM_SIZE
	.align		4
.L_620:
        /*0468*/ 	.byte	0x03, 0x19
        /*046a*/ 	.short	0x06f0


	//----- nvinfo : EIATTR_PARAM_CBANK
	.align		4
        /*046c*/ 	.byte	0x04, 0x0a
        /*046e*/ 	.short	(.L_622 - .L_621)
	.align		4
.L_621:
        /*0470*/ 	.word	index@(.nv.constant0._ZN7cutlass13device_kernelIN5flash11enable_sm90INS1_16FlashAttnBwdSm90INS1_25CollectiveMainloopBwdSm90ILi2ELi2ELi2EN4cute5tupleIJNS5_1CILi1EEES8_S8_EEENS6_IJNS7_ILi64EEENS7_ILi128EEESB_EEENS_10bfloat16_tEfNS_4arch4Sm90ELb0ELb1ELb1ELb1ELb1ELb1ELb0ELb0ELi2ELi1ELi2ELi1ELb0EEENS1_24CollectiveEpilogueBwdGQAISC_fSF_Li256ELb1ELb1EEENS1_19SingleTileSchedulerILb1ELb0ELb0ELi128EEEEEEEEEvNT_6ParamsE)
        /*0474*/ 	.short	0x0210
        /*0476*/ 	.short	0x06f0


	//----- nvinfo : EIATTR_SW_WAR
	.align		4
.L_622:
        /*0478*/ 	.byte	0x04, 0x36
        /*047a*/ 	.short	(.L_624 - .L_623)
.L_623:
        /*047c*/ 	.word	0x00000008
.L_624:


//--------------------- .nv.info._ZN7cutlass13device_kernelIN5flash11enable_sm90INS1_16FlashAttnBwdSm90INS1_25CollectiveMainloopBwdSm90ILi2ELi2ELi2EN4cute5tupleIJNS5_1CILi1EEES8_S8_EEENS6_IJNS7_ILi64EEENS7_ILi128EEESB_EEENS_10bfloat16_tEfNS_4arch4Sm90ELb1ELb0ELb1ELb0ELb0ELb1ELb0ELb0ELi2ELi1ELi2ELi1ELb0EEENS1_21CollectiveEpilogueBwdISC_SD_SF_Li256ELb0ELb0ELi1EEENS1_25SingleTileBwdLPTSchedulerILb0ELi128ELb0EEEEEEEEEvNT_6ParamsE --------------------------
	.section	.nv.info._ZN7cutlass13device_kernelIN5flash11enable_sm90INS1_16FlashAttnBwdSm90INS1_25CollectiveMainloopBwdSm90ILi2ELi2ELi2EN4cute5tupleIJNS5_1CILi1EEES8_S8_EEENS6_IJNS7_ILi64EEENS7_ILi128EEESB_EEENS_10bfloat16_tEfNS_4arch4Sm90ELb1ELb0ELb1ELb0ELb0ELb1ELb0ELb0ELi2ELi1ELi2ELi1ELb0EEENS1_21CollectiveEpilogueBwdISC_SD_SF_Li256ELb0ELb0ELi1EEENS1_25SingleTileBwdLPTSchedulerILb0ELi128ELb0EEEEEEEEEvNT_6ParamsE,"",@"SHT_CUDA_INFO"
	.sectionflags	@""
	.align	4


	//----- nvinfo : EIATTR_CUDA_API_VERSION
	.align		4
        /*0000*/ 	.byte	0x04, 0x37
        /*0002*/ 	.short	(.L_626 - .L_625)
.L_625:
        /*0004*/ 	.word	0x00000082


	//----- nvinfo : EIATTR_KPARAM_INFO
	.align		4
.L_626:
        /*0008*/ 	.byte	0x04, 0x17
        /*000a*/ 	.short	(.L_628 - .L_627)
.L_627:
        /*000c*/ 	.word	0x00000000
        /*0010*/ 	.short	0x0000
        /*0012*/ 	.short	0x0070
        /*0014*/ 	.byte	0x00, 0xf0, 0x01, 0x24


	//----- nvinfo : EIATTR_SPARSE_MMA_MASK
	.align		4
.L_628:
        /*0018*/ 	.byte	0x03, 0x50
        /*001a*/ 	.short	0x0000


	//----- nvinfo : EIATTR_MAXREG_COUNT
	.align		4
        /*001c*/ 	.byte	0x03, 0x1b
        /*001e*/ 	.short	0x00a8


	//----- nvinfo : EIATTR_NUM_BARRIERS
	.align		4
        /*0020*/ 	.byte	0x02, 0x4c
        /*0022*/ 	.byte	0x10
	.zero		1


	//----- nvinfo : EIATTR_EXTERNS
	.align		4
        /*0024*/ 	.byte	0x04, 0x0f
        /*0026*/ 	.short	(.L_630 - .L_629)


	//   ....[0]....
	.align		4
.L_629:
        /*0028*/ 	.word	index@(__assertfail)


	//----- nvinfo : EIATTR_ANNOTATIONS
	.align		4
.L_630:
        /*002c*/ 	.byte	0x04, 0x55
        /*002e*/ 	.short	(.L_632 - .L_631)


	//   ....[0]....
.L_631:
        /*0030*/ 	.word	0x00000001
        /*0034*/ 	.byte	0xe0, 0x10, 0x00, 0x00, 0x01, 0x00, 0x00, 0x00, 0x50, 0x17, 0x00, 0x00, 0x01, 0x00, 0x00, 0x00
        /*0044*/ 	.byte	0x80, 0x32, 0x00, 0x00, 0x01, 0x00, 0x00, 0x00, 0x40, 0x33, 0x00, 0x00, 0x01, 0x00, 0x00, 0x00
        /*0054*/ 	.byte	0x80, 0x89, 0x00, 0x00, 0x01, 0x00, 0x00, 0x00, 0x70, 0x94, 0x00, 0x00


	//----- nvinfo : EIATTR_MERCURY_ISA_VERSION
	.align		4
.L_632:
        /*0060*/ 	.byte	0x03, 0x5f
        /*0062*/ 	.short	0x0101


	//----- nvinfo : EIATTR_INT_WARP_WIDE_INSTR_OFFSETS
	.align		4
        /*0064*/ 	.byte	0x04, 0x31
        /*0066*/ 	.short	(.L_634 - .L_633)


	//   ....[0]....
.L_633:
        /*0068*/ 	.word	0x000001f0


	//   ....[1]....
        /*006c*/ 	.word	0x00000220


	//----- nvinfo : EIATTR_COOP_GROUP_MASK_REGIDS
	.align		4
.L_634:
        /*0070*/ 	.byte	0x04, 0x29
        /*0072*/ 	.short	(.L_636 - .L_635)


	//   ....[0]....
.L_635:
        /*0074*/ 	.word	0xffffffff


	//   ....[1]....
        /*0078*/ 	.word	0xffffffff


	//   ....[2]....
        /*007c*/ 	.word	0xffffffff


	//   ....[3]....
        /*0080*/ 	.word	0xffffffff


	//   ....[4]....
        /*0084*/ 	.word	0xffffffff


	//   ....[5]....
        /*0088*/ 	.word	0xffffffff


	//   ....[6]....
        /*008c*/ 	.word	0xffffffff


	//   ....[7]....
        /*0090*/ 	.word	0xffffffff


	//   ....[8]....
        /*0094*/ 	.word	0x0500000f


	//----- nvinfo : EIATTR_COOP_GROUP_INSTR_OFFSETS
	.align		4
.L_636:
        /*0098*/ 	.byte	0x04, 0x28
        /*009a*/ 	.short	(.L_638 - .L_637)


	//   ....[0]....
.L_637:
        /*009c*/ 	.word	0x00000070


	//   ....[1]....
        /*00a0*/ 	.word	0x00000200


	//   ....[2]....
        /*00a4*/ 	.word	0x00000250


	//   ....[3]....
        /*00a8*/ 	.word	0x00000440


	//   ....[4]....
        /*00ac*/ 	.word	0x00000680


	//   ....[5]....
        /*00b0*/ 	.word	0x00001380


	//   ....[6]....
        /*00b4*/ 	.word	0x000053a0


	//   ....[7]....
        /*00b8*/ 	.word	0x00006e90


	//   ....[8]....
        /*00bc*/ 	.word	0x0000a030


	//----- nvinfo : EIATTR_REG_RECONFIG
	.align		4
.L_638:
        /*00c0*/ 	.byte	0x01, 0x54
	.zero		2


	//----- nvinfo : EIATTR_SYSCALL_OFFSETS
	.align		4
        /*00c4*/ 	.byte	0x04, 0x46
        /*00c6*/ 	.short	(.L_640 - .L_639)


	//   ....[0]....
.L_639:
        /*00c8*/ 	.word	0x00000fb0


	//   ....[1]....
        /*00cc*/ 	.word	0x000010a0


	//   ....[2]....
        /*00d0*/ 	.word	0x00001210


	//   ....[3]....
        /*00d4*/ 	.word	0x00001300


	//   ....[4]....
        /*00d8*/ 	.word	0x00004d10


	//   ....[5]....
        /*00dc*/ 	.word	0x00004e50


	//   ....[6]....
        /*00e0*/ 	.word	0x00004f70


	//   ....[7]....
        /*00e4*/ 	.word	0x00005090


	//----- nvinfo : EIATTR_MBARRIER_INSTR_OFFSETS
	.align		4
.L_640:
        /*00e8*/ 	.byte	0x04, 0x39
        /*00ea*/ 	.short	(.L_642 - .L_641)


	//   ....[0]....
.L_641:
        /*00ec*/ 	.word	0x000002f0
        /*00f0*/ 	.word	0x000000ff
        /*00f4*/ 	.word	0x00030800
        /*00f8*/ 	.short	0x0100
        /*00fa*/ 	.byte	0x06
	.zero		1


	//   ....[1]....
        /*00fc*/ 	.word	0x000003f0
        /*0100*/ 	.word	0x000000ff
        /*0104*/ 	.word	0x00030810
        /*0108*/ 	.short	0x0100
        /*010a*/ 	.byte	0x08
	.zero		1


	//   ....[2]....
        /*010c*/ 	.word	0x00000400
        /*0110*/ 	.word	0x000000ff
        /*0114*/ 	.word	0x00030820
        /*0118*/ 	.short	0x0100
        /*011a*/ 	.byte	0x08
	.zero		1


	//   ....[3]....
        /*011c*/ 	.word	0x00000410
        /*0120*/ 	.word	0x000000ff
        /*0124*/ 	.word	0x00030818
        /*0128*/ 	.short	0x0100
        /*012a*/ 	.byte	0x08
	.zero		1


	//   ....[4]....
        /*012c*/ 	.word	0x00000420
        /*0130*/ 	.word	0x000000ff
        /*0134*/ 	.word	0x00030828
        /*0138*/ 	.short	0x0100
        /*013a*/ 	.byte	0x08
	.zero		1


	//   ....[5]....
        /*013c*/ 	.word	0x00000550
        /*0140*/ 	.word	0x000000ff
        /*0144*/ 	.word	0x00030830
        /*0148*/ 	.short	0x0100
        /*014a*/ 	.byte	0x08
	.zero		1


	//   ....[6]....
        /*014c*/ 	.word	0x00000560
        /*0150*/ 	.word	0x000000ff
        /*0154*/ 	.word	0x00030840
        /*0158*/ 	.short	0x0100
        /*015a*/ 	.byte	0x08
	.zero		1


	//   ....[7]....
        /*015c*/ 	.word	0x00000570
        /*0160*/ 	.word	0x000000ff
        /*0164*/ 	.word	0x00030838
        /*0168*/ 	.short	0x0100
        /*016a*/ 	.byte	0x08
	.zero		1


	//   ....[8]....
        /*016c*/ 	.word	0x00000580
        /*0170*/ 	.word	0x000000ff
        /*0174*/ 	.word	0x00030848
        /*0178*/ 	.short	0x0100
        /*017a*/ 	.byte	0x08
	.zero		1


	//   ....[9]....
        /*017c*/ 	.word	0x000013c0
        /*0180*/ 	.word	0x00000010
        /*0184*/ 	.word	0x00030800
        /*0188*/ 	.short	0x010a
        /*018a*/ 	.byte	0x3f
	.zero		1


	//   ....[10]....
        /*018c*/ 	.word	0x00001460
        /*0190*/ 	.word	0x00000010
        /*0194*/ 	.word	0x00030800
        /*0198*/ 	.short	0x010a
        /*019a*/ 	.byte	0x3f
	.zero		1


	//   ....[11]....
        /*019c*/ 	.word	0x00001bc0
        /*01a0*/ 	.word	0x00000000
        /*01a4*/ 	.word	0x00030810
        /*01a8*/ 	.short	0x010a
        /*01aa*/ 	.byte	0x3f
	.zero		1


	//   ....[12]....
        /*01ac*/ 	.word	0x00001c00
        /*01b0*/ 	.word	0x00000000
        /*01b4*/ 	.word	0x00030810
        /*01b8*/ 	.short	0x010a
        /*01ba*/ 	.byte	0x3f
	.zero		1


	//   ....[13]....
        /*01bc*/ 	.word	0x00002160
        /*01c0*/ 	.word	0x00000000
        /*01c4*/ 	.word	0x00030830
        /*01c8*/ 	.short	0x010a
        /*01ca*/ 	.byte	0x3f
	.zero		1


	//   ....[14]....
        /*01cc*/ 	.word	0x000024d0
        /*01d0*/ 	.word	0x00000000
        /*01d4*/ 	.word	0x00030830
        /*01d8*/ 	.short	0x010a
        /*01da*/ 	.byte	0x3f
	.zero		1


	//   ....[15]....
        /*01dc*/ 	.word	0x00004420
        /*01e0*/ 	.word	0x00000006
        /*01e4*/ 	.word	0x00000000
        /*01e8*/ 	.short	0x0101
        /*01ea*/ 	.byte	0x3f
	.zero		1


	//   ....[16]....
        /*01ec*/ 	.word	0x00004750
        /*01f0*/ 	.word	0x00000000
        /*01f4*/ 	.word	0x00000000
        /*01f8*/ 	.short	0x0101
        /*01fa*/ 	.byte	0x3f
	.zero		1


	//   ....[17]....
        /*01fc*/ 	.word	0x000082e0
        /*0200*/ 	.word	0x00000010
        /*0204*/ 	.word	0x00030820
        /*0208*/ 	.short	0x010a
        /*020a*/ 	.byte	0x3f
	.zero		1


	//   ....[18]....
        /*020c*/ 	.word	0x00008a10
        /*0210*/ 	.word	0x00000010
        /*0214*/ 	.word	0x00030840
        /*0218*/ 	.short	0x010a
        /*021a*/ 	.byte	0x3f
	.zero		1


	//   ....[19]....
        /*021c*/ 	.word	0x00008cb0
        /*0220*/ 	.word	0x00000010
        /*0224*/ 	.word	0x00030828
        /*0228*/ 	.short	0x010a
        /*022a*/ 	.byte	0x3f
	.zero		1


	//   ....[20]....
        /*022c*/ 	.word	0x00008f50
        /*0230*/ 	.word	0x00000010
        /*0234*/ 	.word	0x00030848
        /*0238*/ 	.short	0x010a
        /*023a*/ 	.byte	0x3f
	.zero		1


	//   ....[21]....
        /*023c*/ 	.word	0x000091a0
        /*0240*/ 	.word	0x00000010
        /*0244*/ 	.word	0x00030820
        /*0248*/ 	.short	0x010a
        /*024a*/ 	.byte	0x3f
	.zero		1


	//   ....[22]....
        /*024c*/ 	.word	0x000094d0
        /*0250*/ 	.word	0x00000010
        /*0254*/ 	.word	0x00030840
        /*0258*/ 	.short	0x010a
        /*025a*/ 	.byte	0x3f
	.zero		1


	//   ....[23]....
        /*025c*/ 	.word	0x00009740
        /*0260*/ 	.word	0x00000010
        /*0264*/ 	.word	0x00030828
        /*0268*/ 	.short	0x010a
        /*026a*/ 	.byte	0x3f
	.zero		1


	//   ....[24]....
        /*026c*/ 	.word	0x00009a60
        /*0270*/ 	.word	0x00000003
        /*0274*/ 	.word	0x00030840
        /*0278*/ 	.short	0x010a
        /*027a*/ 	.byte	0x3f
	.zero		1


	//   ....[25]....
        /*027c*/ 	.word	0x00009ea0
        /*0280*/ 	.word	0x00000006
        /*0284*/ 	.word	0x00000000
        /*0288*/ 	.short	0x010a
        /*028a*/ 	.byte	0x3f
	.zero		1


	//   ....[26]....
        /*028c*/ 	.word	0x00009f00
        /*0290*/ 	.word	0x00000003
        /*0294*/ 	.word	0x00000000
        /*0298*/ 	.short	0x010a
        /*029a*/ 	.byte	0x3f
	.zero		1


	//   ....[27]....
        /*029c*/ 	.word	0x00009f60
        /*02a0*/ 	.word	0x00000000
        /*02a4*/ 	.word	0x00000000
        /*02a8*/ 	.short	0x010a
        /*02aa*/ 	.byte	0x3f
	.zero		1


	//   ....[28]....
        /*02ac*/ 	.word	0x00009f90
        /*02b0*/ 	.word	0x00000003
        /*02b4*/ 	.word	0x00000000
        /*02b8*/ 	.short	0x010a
        /*02ba*/ 	.byte	0x3f
	.zero		1


	//   ....[29]....
        /*02bc*/ 	.word	0x0000a090
        /*02c0*/ 	.word	0x00000000
        /*02c4*/ 	.word	0x00030800
        /*02c8*/ 	.short	0x010a
        /*02ca*/ 	.byte	0x3f
	.zero		1


	//   ....[30]....
        /*02cc*/ 	.word	0x0000a0e0
        /*02d0*/ 	.word	0x00000000
        /*02d4*/ 	.word	0x00030810
        /*02d8*/ 	.short	0x010a
        /*02da*/ 	.byte	0x3f
	.zero		1


	//   ....[31]....
        /*02dc*/ 	.word	0x0000a130
        /*02e0*/ 	.word	0x00000000
        /*02e4*/ 	.word	0x00030830
        /*02e8*/ 	.short	0x010a
        /*02ea*/ 	.byte	0x3f
	.zero		1


	//   ....[32]....
        /*02ec*/ 	.word	0x0000a180
        /*02f0*/ 	.word	0x00000010
        /*02f4*/ 	.word	0x00030820
        /*02f8*/ 	.short	0x010a
        /*02fa*/ 	.byte	0x3f
	.zero		1


	//   ....[33]....
        /*02fc*/ 	.word	0x0000a1d0
        /*0300*/ 	.word	0x00000010
        /*0304*/ 	.word	0x00030840
        /*0308*/ 	.short	0x010a
        /*030a*/ 	.byte	0x3f
	.zero		1


	//   ....[34]....
        /*030c*/ 	.word	0x0000a220
        /*0310*/ 	.word	0x00000010
        /*0314*/ 	.word	0x00030828
        /*0318*/ 	.short	0x010a
        /*031a*/ 	.byte	0x3f
	.zero		1


	//   ....[35]....
        /*031c*/ 	.word	0x0000a270
        /*0320*/ 	.word	0x00000010
        /*0324*/ 	.word	0x00030848
        /*0328*/ 	.short	0x010a
        /*032a*/ 	.byte	0x3f
	.zero		1


	//   ....[36]....
        /*032c*/ 	.word	0x0000a2d0
        /*0330*/ 	.word	0x00000010
        /*0334*/ 	.word	0x00030820
        /*0338*/ 	.short	0x010a
        /*033a*/ 	.byte	0x3f
	.zero		1


	//   ....[37]....
        /*033c*/ 	.word	0x0000a320
        /*0340*/ 	.word	0x00000010
        /*0344*/ 	.word	0x00030840
        /*0348*/ 	.short	0x010a
        /*034a*/ 	.byte	0x3f
	.zero		1


	//   ....[38]....
        /*034c*/ 	.word	0x0000a370
        /*0350*/ 	.word	0x00000010
        /*0354*/ 	.word	0x00030828
        /*0358*/ 	.short	0x010a
        /*035a*/ 	.byte	0x3f
	.zero		1


	//   ....[39]....
        /*035c*/ 	.word	0x0000a3c0
        /*0360*/ 	.word	0x00000003
        /*0364*/ 	.word	0x00030840
        /*0368*/ 	.short	0x010a
        /*036a*/ 	.byte	0x3f
	.zero		1


	//   ....[40]....
        /*036c*/ 	.word	0x0000a490
        /*0370*/ 	.word	0x00000006
        /*0374*/ 	.word	0x00000000
        /*0378*/ 	.short	0x010a
        /*037a*/ 	.byte	0x3f
	.zero		1


	//   ....[41]....
        /*037c*/ 	.word	0x0000a4e0
        /*0380*/ 	.word	0x00000003
        /*0384*/ 	.word	0x00000000
        /*0388*/ 	.short	0x010a
        /*038a*/ 	.byte	0x3f
	.zero		1


	//   ....[42]....
        /*038c*/ 	.word	0x0000a530
        /*0390*/ 	.word	0x00000000
        /*0394*/ 	.word	0x00000000
        /*0398*/ 	.short	0x010a
        /*039a*/ 	.byte	0x3f
	.zero		1


	//----- nvinfo : EIATTR_NUM_MBARRIERS
	.align		4
.L_642:
        /*039c*/ 	.byte	0x03, 0x38
        /*039e*/ 	.short	0x0009


	//----- nvinfo : EIATTR_EXIT_INSTR_OFFSETS
	.align		4
        /*03a0*/ 	.byte	0x04, 0x1c
        /*03a2*/ 	.short	(.L_644 - .L_643)


	//   ....[0]....
.L_643:
        /*03a4*/ 	.word	0x00009fe0


	//----- nvinfo : EIATTR_MAX_THREADS
	.align		4
.L_644:
        /*03a8*/ 	.byte	0x04, 0x05
        /*03aa*/ 	.short	(.L_646 - .L_645)
.L_645:
        /*03ac*/ 	.word	0x00000180
        /*03b0*/ 	.word	0x00000001
        /*03b4*/ 	.word	0x00000001


	//----- nvinfo : EIATTR_CRS_STACK_SIZE
	.align		4
.L_646:
        /*03b8*/ 	.byte	0x04, 0x1e
        /*03ba*/ 	.short	(.L_648 - .L_647)
.L_647:
        /*03bc*/ 	.word	0x00000000


	//----- nvinfo : EIATTR_CBANK_PARAM_SIZE
	.align		4
.L_648:
        /*03c0*/ 	.byte	0x03, 0x19
        /*03c2*/ 	.short	0x0970


	//----- nvinfo : EIATTR_PARAM_CBANK
	.align		4
        /*03c4*/ 	.byte	0x04, 0x0a
        /*03c6*/ 	.short	(.L_650 - .L_649)
	.align		4
.L_649:
        /*03c8*/ 	.word	index@(.nv.constant0._ZN7cutlass13device_kernelIN5flash11enable_sm90INS1_16FlashAttnBwdSm90INS1_25CollectiveMainloopBwdSm90ILi2ELi2ELi2EN4cute5tupleIJNS5_1CILi1EEES8_S8_EEENS6_IJNS7_ILi64EEENS7_ILi128EEESB_EEENS_10bfloat16_tEfNS_4arch4Sm90ELb1ELb0ELb1ELb0ELb0ELb1ELb0ELb0ELi2ELi1ELi2ELi1ELb0EEENS1_21CollectiveEpilogueBwdISC_SD_SF_Li256ELb0ELb0ELi1EEENS1_25SingleTileBwdLPTSchedulerILb0ELi128ELb0EEEEEEEEEvNT_6ParamsE)
        /*03cc*/ 	.short	0x0210
        /*03ce*/ 	.short	0x0970


	//----- nvinfo : EIATTR_SW_WAR
	.align		4
.L_650:
        /*03d0*/ 	.byte	0x04, 0x36
        /*03d2*/ 	.short	(.L_652 - .L_651)
.L_651:
        /*03d4*/ 	.word	0x00000008
.L_652:


//--------------------- .nv.info._ZN7cutlass13device_kernelIN5flash11enable_sm90INS1_16FlashAttnBwdSm90INS1_25CollectiveMainloopBwdSm90ILi2ELi2ELi2EN4cute5tupleIJNS5_1CILi1EEES8_S8_EEENS6_IJNS7_ILi64EEENS7_ILi128EEESB_EEENS_10bfloat16_tEfNS_4arch4Sm90ELb1ELb0ELb1ELb0ELb1ELb1ELb0ELb0ELi2ELi1ELi2ELi1ELb0EEENS1_21CollectiveEpilogueBwdISC_SD_SF_Li256ELb0ELb0ELi1EEENS1_25SingleTileBwdLPTSchedulerILb0ELi128ELb1EEEEEEEEEvNT_6ParamsE --------------------------
	.section	.nv.info._ZN7cutlass13device_kernelIN5flash11enable_sm90INS1_16FlashAttnBwdSm90INS1_25CollectiveMainloopBwdSm90ILi2ELi2ELi2EN4cute5tupleIJNS5_1CILi1EEES8_S8_EEENS6_IJNS7_ILi64EEENS7_ILi128EEESB_EEENS_10bfloat16_tEfNS_4arch4Sm90ELb1ELb0ELb1ELb0ELb1ELb1ELb0ELb0ELi2ELi1ELi2ELi1ELb0EEENS1_21CollectiveEpilogueBwdISC_SD_SF_Li256ELb0ELb0ELi1EEENS1_25SingleTileBwdLPTSchedulerILb0ELi128ELb1EEEEEEEEEvNT_6ParamsE,"",@"SHT_CUDA_INFO"
	.sectionflags	@""
	.align	4


	//----- nvinfo : EIATTR_CUDA_API_VERSION
	.align		4
        /*0000*/ 	.byte	0x04, 0x37
        /*0002*/ 	.short	(.L_654 - .L_653)
.L_653:
        /*0004*/ 	.word	0x00000082


	//----- nvinfo : EIATTR_KPARAM_INFO
	.align		4
.L_654:
        /*0008*/ 	.byte	0x04, 0x17
        /*000a*/ 	.short	(.L_656 - .L_655)
.L_655:
        /*000c*/ 	.word	0x00000000
        /*0010*/ 	.short	0x0000
        /*0012*/ 	.short	0x0070
        /*0014*/ 	.byte	0x00, 0xf0, 0x01, 0x24


	//----- nvinfo : EIATTR_SPARSE_MMA_MASK
	.align		4
.L_656:
        /*0018*/ 	.byte	0x03, 0x50
        /*001a*/ 	.short	0x0000


	//----- nvinfo : EIATTR_MAXREG_COUNT
	.align		4
        /*001c*/ 	.byte	0x03, 0x1b
        /*001e*/ 	.short	0x00a8


	//----- nvinfo : EIATTR_NUM_BARRIERS
	.align		4
        /*0020*/ 	.byte	0x02, 0x4c
        /*0022*/ 	.byte	0x10
	.zero		1


	//----- nvinfo : EIATTR_EXTERNS
	.align		4
        /*0024*/ 	.byte	0x04, 0x0f
        /*0026*/ 	.short	(.L_658 - .L_657)


	//   ....[0]....
	.align		4
.L_657:
        /*0028*/ 	.word	index@(__assertfail)


	//----- nvinfo : EIATTR_ANNOTATIONS
	.align		4
.L_658:
        /*002c*/ 	.byte	0x04, 0x55
        /*002e*/ 	.short	(.L_660 - .L_659)


	//   ....[0]....
.L_659:
        /*0030*/ 	.word	0x00000001
        /*0034*/ 	.byte	0x20, 0x11, 0x00, 0x00, 0x01, 0x00, 0x00, 0x00, 0x90, 0x17, 0x00, 0x00, 0x01, 0x00, 0x00, 0x00
        /*0044*/ 	.byte	0xc0, 0x32, 0x00, 0x00, 0x01, 0x00, 0x00, 0x00, 0x80, 0x33, 0x00, 0x00, 0x01, 0x00, 0x00, 0x00
        /*0054*/ 	.byte	0x00, 0x94, 0x00, 0x00, 0x01, 0x00, 0x00, 0x00, 0xf0, 0x9e, 0x00, 0x00


	//----- nvinfo : EIATTR_MERCURY_ISA_VERSION
	.align		4
.L_660:
        /*0060*/ 	.byte	0x03, 0x5f
        /*0062*/ 	.short	0x0101


	//----- nvinfo : EIATTR_INT_WARP_WIDE_INSTR_OFFSETS
	.align		4
        /*0064*/ 	.byte	0x04, 0x31
        /*0066*/ 	.short	(.L_662 - .L_661)


	//   ....[0]....
.L_661:
        /*0068*/ 	.word	0x000001f0


	//   ....[1]....
        /*006c*/ 	.word	0x00000220


	//   ....[2]....
        /*0070*/ 	.word	0x00007ad0


	//   ....[3]....
        /*0074*/ 	.word	0x00008140


	//   ....[4]....
        /*0078*/ 	.word	0x00008670


	//----- nvinfo : EIATTR_COOP_GROUP_MASK_REGIDS
	.align		4
.L_662:
        /*007c*/ 	.byte	0x04, 0x29
        /*007e*/ 	.short	(.L_664 - .L_663)


	//   ....[0]....
.L_663:
        /*0080*/ 	.word	0xffffffff


	//   ....[1]....
        /*0084*/ 	.word	0xffffffff


	//   ....[2]....
        /*0088*/ 	.word	0xffffffff


	//   ....[3]....
        /*008c*/ 	.word	0xffffffff


	//   ....[4]....
        /*0090*/ 	.word	0xffffffff


	//   ....[5]....
        /*0094*/ 	.word	0xffffffff


	//   ....[6]....
        /*0098*/ 	.word	0xffffffff


	//   ....[7]....
        /*009c*/ 	.word	0xffffffff


	//   ....[8]....
        /*00a0*/ 	.word	0xffffffff


	//   ....[9]....
        /*00a4*/ 	.word	0xffffffff


	//   ....[10]....
        /*00a8*/ 	.word	0xffffffff


	//   ....[11]....
        /*00ac*/ 	.word	0xffffffff


	//   ....[12]....
        /*00b0*/ 	.word	0xffffffff


	//   ....[13]....
        /*00b4*/ 	.word	0xffffffff


	//   ....[14]....
        /*00b8*/ 	.word	0x0500000f


	//   ....[15]....
        /*00bc*/ 	.word	0x0500000f


	//   ....[16]....
        /*00c0*/ 	.word	0x0500000f


	//   ....[17]....
        /*00c4*/ 	.word	0x0500000f


	//----- nvinfo : EIATTR_COOP_GROUP_INSTR_OFFSETS
	.align		4
.L_664:
        /*00c8*/ 	.byte	0x04, 0x28
        /*00ca*/ 	.short	(.L_666 - .L_665)


	//   ....[0]....
.L_665:
        /*00cc*/ 	.word	0x00000070


	//   ....[1]....
        /*00d0*/ 	.word	0x00000200


	//   ....[2]....
        /*00d4*/ 	.word	0x00000250


	//   ....[3]....
        /*00d8*/ 	.word	0x00000440


	//   ....[4]....
        /*00dc*/ 	.word	0x00000690


	//   ....[5]....
        /*00e0*/ 	.word	0x000013c0


	//   ....[6]....
        /*00e4*/ 	.word	0x000053d0


	//   ....[7]....
        /*00e8*/ 	.word	0x00006f00


	//   ....[8]....
        /*00ec*/ 	.word	0x000076d0


	//   ....[9]....
        /*00f0*/ 	.word	0x00007a00


	//   ....[10]....
        /*00f4*/ 	.word	0x00007dc0


	//   ....[11]....
        /*00f8*/ 	.word	0x00008070


	//   ....[12]....
        /*00fc*/ 	.word	0x00008330


	//   ....[13]....
        /*0100*/ 	.word	0x000085a0


	//   ....[14]....
        /*0104*/ 	.word	0x0000aab0


	//   ....[15]....
        /*0108*/ 	.word	0x0000ac30


	//   ....[16]....
        /*010c*/ 	.word	0x0000aca0


	//   ....[17]....
        /*0110*/ 	.word	0x0000ad10


	//----- nvinfo : EIATTR_REG_RECONFIG
	.align		4
.L_666:
        /*0114*/ 	.byte	0x01, 0x54
	.zero		2


	//----- nvinfo : EIATTR_SYSCALL_OFFSETS
	.align		4
        /*0118*/ 	.byte	0x04, 0x46
        /*011a*/ 	.short	(.L_668 - .L_667)


	//   ....[0]....
.L_667:
        /*011c*/ 	.word	0x00000ff0


	//   ....[1]....
        /*0120*/ 	.word	0x000010e0


	//   ....[2]....
        /*0124*/ 	.word	0x00001250


	//   ....[3]....
        /*0128*/ 	.word	0x00001340


	//   ....[4]....
        /*012c*/ 	.word	0x00004d40


	//   ....[5]....
        /*0130*/ 	.word	0x00004e80


	//   ....[6]....
        /*0134*/ 	.word	0x00004fa0


	//   ....[7]....
        /*0138*/ 	.word	0x000050c0


	//----- nvinfo : EIATTR_MBARRIER_INSTR_OFFSETS
	.align		4
.L_668:
        /*013c*/ 	.byte	0x04, 0x39
        /*013e*/ 	.short	(.L_670 - .L_669)


	//   ....[0]....
.L_669:
        /*0140*/ 	.word	0x000002f0
        /*0144*/ 	.word	0x000000ff
        /*0148*/ 	.word	0x00030800
        /*014c*/ 	.short	0x0100
        /*014e*/ 	.byte	0x06
	.zero		1


	//   ....[1]....
        /*0150*/ 	.word	0x000003f0
        /*0154*/ 	.word	0x000000ff
        /*0158*/ 	.word	0x00030810
        /*015c*/ 	.short	0x0100
        /*015e*/ 	.byte	0x08
	.zero		1


	//   ....[2]....
        /*0160*/ 	.word	0x00000400
        /*0164*/ 	.word	0x000000ff
        /*0168*/ 	.word	0x00030820
        /*016c*/ 	.short	0x0100
        /*016e*/ 	.byte	0x08
	.zero		1


	//   ....[3]....
        /*0170*/ 	.word	0x00000410
        /*0174*/ 	.word	0x000000ff
        /*0178*/ 	.word	0x00030818
        /*017c*/ 	.short	0x0100
        /*017e*/ 	.byte	0x08
	.zero		1


	//   ....[4]....
        /*0180*/ 	.word	0x00000420
        /*0184*/ 	.word	0x000000ff
        /*0188*/ 	.word	0x00030828
        /*018c*/ 	.short	0x0100
        /*018e*/ 	.byte	0x08
	.zero		1


	//   ....[5]....
        /*0190*/ 	.word	0x00000550
        /*0194*/ 	.word	0x000000ff
        /*0198*/ 	.word	0x00030830
        /*019c*/ 	.short	0x0100
        /*019e*/ 	.byte	0x08
	.zero		1


	//   ....[6]....
        /*01a0*/ 	.word	0x00000560
        /*01a4*/ 	.word	0x000000ff
        /*01a8*/ 	.word	0x00030840
        /*01ac*/ 	.short	0x0100
        /*01ae*/ 	.byte	0x08
	.zero		1


	//   ....[7]....
        /*01b0*/ 	.word	0x00000570
        /*01b4*/ 	.word	0x000000ff
        /*01b8*/ 	.word	0x00030838
        /*01bc*/ 	.short	0x0100
        /*01be*/ 	.byte	0x08
	.zero		1


	//   ....[8]....
        /*01c0*/ 	.word	0x00000580
        /*01c4*/ 	.word	0x000000ff
        /*01c8*/ 	.word	0x00030848
        /*01cc*/ 	.short	0x0100
        /*01ce*/ 	.byte	0x08
	.zero		1


	//   ....[9]....
        /*01d0*/ 	.word	0x00001400
        /*01d4*/ 	.word	0x00000010
        /*01d8*/ 	.word	0x00030800
        /*01dc*/ 	.short	0x010a
        /*01de*/ 	.byte	0x3f
	.zero		1


	//   ....[10]....
        /*01e0*/ 	.word	0x000014a0
        /*01e4*/ 	.word	0x00000010
        /*01e8*/ 	.word	0x00030800
        /*01ec*/ 	.short	0x010a
        /*01ee*/ 	.byte	0x3f
	.zero		1


	//   ....[11]....
        /*01f0*/ 	.word	0x00001c00
        /*01f4*/ 	.word	0x00000000
        /*01f8*/ 	.word	0x00030810
        /*01fc*/ 	.short	0x010a
        /*01fe*/ 	.byte	0x3f
	.zero		1


	//   ....[12]....
        /*0200*/ 	.word	0x00001c40
        /*0204*/ 	.word	0x00000000
        /*0208*/ 	.word	0x00030810
        /*020c*/ 	.short	0x010a
        /*020e*/ 	.byte	0x3f
	.zero		1


	//   ....[13]....
        /*0210*/ 	.word	0x000021a0
        /*0214*/ 	.word	0x00000000
        /*0218*/ 	.word	0x00030830
        /*021c*/ 	.short	0x010a
        /*021e*/ 	.byte	0x3f
	.zero		1


	//   ....[14]....
        /*0220*/ 	.word	0x00002510
        /*0224*/ 	.word	0x00000000
        /*0228*/ 	.word	0x00030830
        /*022c*/ 	.short	0x010a
        /*022e*/ 	.byte	0x3f
	.zero		1


	//   ....[15]....
        /*0230*/ 	.word	0x00004450
        /*0234*/ 	.word	0x00000006
        /*0238*/ 	.word	0x00000000
        /*023c*/ 	.short	0x0101
        /*023e*/ 	.byte	0x3f
	.zero		1


	//   ....[16]....
        /*0240*/ 	.word	0x00004780
        /*0244*/ 	.word	0x00000000
        /*0248*/ 	.word	0x00000000
        /*024c*/ 	.short	0x0101
        /*024e*/ 	.byte	0x3f
	.zero		1


	//   ....[17]....
        /*0250*/ 	.word	0x00008d60
        /*0254*/ 	.word	0x00000010
        /*0258*/ 	.word	0x00030820
        /*025c*/ 	.short	0x010a
        /*025e*/ 	.byte	0x3f
	.zero		1


	//   ....[18]....
        /*0260*/ 	.word	0x00009490
        /*0264*/ 	.word	0x00000010
        /*0268*/ 	.word	0x00030840
        /*026c*/ 	.short	0x010a
        /*026e*/ 	.byte	0x3f
	.zero		1


	//   ....[19]....
        /*0270*/ 	.word	0x00009730
        /*0274*/ 	.word	0x00000010
        /*0278*/ 	.word	0x00030828
        /*027c*/ 	.short	0x010a
        /*027e*/ 	.byte	0x3f
	.zero		1


	//   ....[20]....
        /*0280*/ 	.word	0x000099d0
        /*0284*/ 	.word	0x00000010
        /*0288*/ 	.word	0x00030848
        /*028c*/ 	.short	0x010a
        /*028e*/ 	.byte	0x3f
	.zero		1


	//   ....[21]....
        /*0290*/ 	.word	0x00009c20
        /*0294*/ 	.word	0x00000010
        /*0298*/ 	.word	0x00030820
        /*029c*/ 	.short	0x010a
        /*029e*/ 	.byte	0x3f
	.zero		1


	//   ....[22]....
        /*02a0*/ 	.word	0x00009f50
        /*02a4*/ 	.word	0x00000010
        /*02a8*/ 	.word	0x00030840
        /*02ac*/ 	.short	0x010a
        /*02ae*/ 	.byte	0x3f
	.zero		1


	//   ....[23]....
        /*02b0*/ 	.word	0x0000a1c0
        /*02b4*/ 	.word	0x00000010
        /*02b8*/ 	.word	0x00030828
        /*02bc*/ 	.short	0x010a
        /*02be*/ 	.byte	0x3f
	.zero		1


	//   ....[24]....
        /*02c0*/ 	.word	0x0000a4e0
        /*02c4*/ 	.word	0x00000003
        /*02c8*/ 	.word	0x00030840
        /*02cc*/ 	.short	0x010a
        /*02ce*/ 	.byte	0x3f
	.zero		1


	//   ....[25]....
        /*02d0*/ 	.word	0x0000a920
        /*02d4*/ 	.word	0x00000006
        /*02d8*/ 	.word	0x00000000
        /*02dc*/ 	.short	0x010a
        /*02de*/ 	.byte	0x3f
	.zero		1


	//   ....[26]....
        /*02e0*/ 	.word	0x0000a980
        /*02e4*/ 	.word	0x00000003
        /*02e8*/ 	.word	0x00000000
        /*02ec*/ 	.short	0x010a
        /*02ee*/ 	.byte	0x3f
	.zero		1


	//   ....[27]....
        /*02f0*/ 	.word	0x0000a9e0
        /*02f4*/ 	.word	0x00000000
        /*02f8*/ 	.word	0x00000000
        /*02fc*/ 	.short	0x010a
        /*02fe*/ 	.byte	0x3f
	.zero		1


	//   ....[28]....
        /*0300*/ 	.word	0x0000aa10
        /*0304*/ 	.word	0x00000003
        /*0308*/ 	.word	0x00000000
        /*030c*/ 	.short	0x010a
        /*030e*/ 	.byte	0x3f
	.zero		1


	//   ....[29]....
        /*0310*/ 	.word	0x0000ab10
        /*0314*/ 	.word	0x00000000
        /*0318*/ 	.word	0x00030800
        /*031c*/ 	.short	0x010a
        /*031e*/ 	.byte	0x3f
	.zero		1


	//   ....[30]....
        /*0320*/ 	.word	0x0000ab60
        /*0324*/ 	.word	0x00000000
        /*0328*/ 	.word	0x00030810
        /*032c*/ 	.short	0x010a
        /*032e*/ 	.byte	0x3f
	.zero		1


	//   ....[31]....
        /*0330*/ 	.word	0x0000abb0
        /*0334*/ 	.word	0x00000000
        /*0338*/ 	.word	0x00030830
        /*033c*/ 	.short	0x010a
        /*033e*/ 	.byte	0x3f
	.zero		1


	//   ....[32]....
        /*0340*/ 	.word	0x0000ad50
        /*0344*/ 	.word	0x00000010
        /*0348*/ 	.word	0x00030820
        /*034c*/ 	.short	0x010a
        /*034e*/ 	.byte	0x3f
	.zero		1


	//   ....[33]....
        /*0350*/ 	.word	0x0000ada0
        /*0354*/ 	.word	0x00000010
        /*0358*/ 	.word	0x00030840
        /*035c*/ 	.short	0x010a
        /*035e*/ 	.byte	0x3f
	.zero		1


	//   ....[34]....
        /*0360*/ 	.word	0x0000adf0
        /*0364*/ 	.word	0x00000010
        /*0368*/ 	.word	0x00030828
        /*036c*/ 	.short	0x010a
        /*036e*/ 	.byte	0x3f
	.zero		1


	//   ....[35]....
        /*0370*/ 	.word	0x0000ae40
        /*0374*/ 	.word	0x00000010
        /*0378*/ 	.word	0x00030848
        /*037c*/ 	.short	0x010a
        /*037e*/ 	.byte	0x3f
	.zero		1


	//   ....[36]....
        /*0380*/ 	.word	0x0000aea0
        /*0384*/ 	.word	0x00000010
        /*0388*/ 	.word	0x00030820
        /*038c*/ 	.short	0x010a
        /*038e*/ 	.byte	0x3f
	.zero		1


	//   ....[37]....
        /*0390*/ 	.word	0x0000aef0
        /*0394*/ 	.word	0x00000010
        /*0398*/ 	.word	0x00030840
        /*039c*/ 	.short	0x010a
        /*039e*/ 	.byte	0x3f
	.zero		1


	//   ....[38]....
        /*03a0*/ 	.word	0x0000af40
        /*03a4*/ 	.word	0x00000010
        /*03a8*/ 	.word	0x00030828
        /*03ac*/ 	.short	0x010a
        /*03ae*/ 	.byte	0x3f
	.zero		1


	//   ....[39]....
        /*03b0*/ 	.word	0x0000af90
        /*03b4*/ 	.word	0x00000003
        /*03b8*/ 	.word	0x00030840
        /*03bc*/ 	.short	0x010a
        /*03be*/ 	.byte	0x3f
	.zero		1


	//   ....[40]....
        /*03c0*/ 	.word	0x0000b060
        /*03c4*/ 	.word	0x00000006
        /*03c8*/ 	.word	0x00000000
        /*03cc*/ 	.short	0x010a
        /*03ce*/ 	.byte	0x3f
	.zero		1


	//   ....[41]....
        /*03d0*/ 	.word	0x0000b0b0
        /*03d4*/ 	.word	0x00000003
        /*03d8*/ 	.word	0x00000000
        /*03dc*/ 	.short	0x010a
        /*03de*/ 	.byte	0x3f
	.zero		1


	//   ....[42]....
        /*03e0*/ 	.word	0x0000b100
        /*03e4*/ 	.word	0x00000000
        /*03e8*/ 	.word	0x00000000
        /*03ec*/ 	.short	0x010a
        /*03ee*/ 	.byte	0x3f
	.zero		1


	//----- nvinfo : EIATTR_NUM_MBARRIERS
	.align		4
.L_670:
        /*03f0*/ 	.byte	0x03, 0x38
        /*03f2*/ 	.short	0x0009


	//----- nvinfo : EIATTR_EXIT_INSTR_OFFSETS
	.align		4
        /*03f4*/ 	.byte	0x04, 0x1c
        /*03f6*/ 	.short	(.L_672 - .L_671)


	//   ....[0]....
.L_671:
        /*03f8*/ 	.word	0x0000aa60


	//----- nvinfo : EIATTR_MAX_THREADS
	.align		4
.L_672:
        /*03fc*/ 	.byte	0x04, 0x05
        /*03fe*/ 	.short	(.L_674 - .L_673)
.L_673:
        /*0400*/ 	.word	0x00000180
        /*0404*/ 	.word	0x00000001
        /*0408*/ 	.word	0x00000001


	//----- nvinfo : EIATTR_CRS_STACK_SIZE
	.align		4
.L_674:
        /*040c*/ 	.byte	0x04, 0x1e
        /*040e*/ 	.short	(.L_676 - .L_675)
.L_675:
        /*0410*/ 	.word	0x00000000


	//----- nvinfo : EIATTR_CBANK_PARAM_SIZE
	.align		4
.L_676:
        /*0414*/ 	.byte	0x03, 0x19
        /*0416*/ 	.short	0x0970


	//----- nvinfo : EIATTR_PARAM_CBANK
	.align		4
        /*0418*/ 	.byte	0x04, 0x0a
        /*041a*/ 	.short	(.L_678 - .L_677)
	.align		4
.L_677:
        /*041c*/ 	.word	index@(.nv.constant0._ZN7cutlass13device_kernelIN5flash11enable_sm90INS1_16FlashAttnBwdSm90INS1_25CollectiveMainloopBwdSm90ILi2ELi2ELi2EN4cute5tupleIJNS5_1CILi1EEES8_S8_EEENS6_IJNS7_ILi64EEENS7_ILi128EEESB_EEENS_10bfloat16_tEfNS_4arch4Sm90ELb1ELb0ELb1ELb0ELb1ELb1ELb0ELb0ELi2ELi1ELi2ELi1ELb0EEENS1_21CollectiveEpilogueBwdISC_SD_SF_Li256ELb0ELb0ELi1EEENS1_25SingleTileBwdLPTSchedulerILb0ELi128ELb1EEEEEEEEEvNT_6ParamsE)
        /*0420*/ 	.short	0x0210
        /*0422*/ 	.short	0x0970


	//----- nvinfo : EIATTR_SW_WAR
	.align		4
.L_678:
        /*0424*/ 	.byte	0x04, 0x36
        /*0426*/ 	.short	(.L_680 - .L_679)
.L_679:
        /*0428*/ 	.word	0x00000008
.L_680:


//--------------------- .nv.info._ZN7cutlass13device_kernelIN5flash11enable_sm90INS1_16FlashAttnBwdSm90INS1_25CollectiveMainloopBwdSm90ILi2ELi2ELi2EN4cute5tupleIJNS5_1CILi1EEES8_S8_EEENS6_IJNS7_ILi64EEENS7_ILi128EEESB_EEENS_10bfloat16_tEfNS_4arch4Sm90ELb1ELb0ELb1ELb0ELb0ELb1ELb0ELb0ELi2ELi1ELi2ELi1ELb0EEENS1_24CollectiveEpilogueBwdGQAISC_fSF_Li256ELb0ELb0EEENS1_25SingleTileBwdLPTSchedulerILb0ELi128ELb0EEEEEEEEEvNT_6ParamsE --------------------------
	.section	.nv.info._ZN7cutlass13device_kernelIN5flash11enable_sm90INS1_16FlashAttnBwdSm90INS1_25CollectiveMainloopBwdSm90ILi2ELi2ELi2EN4cute5tupleIJNS5_1CILi1EEES8_S8_EEENS6_IJNS7_ILi64EEENS7_ILi128EEESB_EEENS_10bfloat16_tEfNS_4arch4Sm90ELb1ELb0ELb1ELb0ELb0ELb1ELb0ELb0ELi2ELi1ELi2ELi1ELb0EEENS1_24CollectiveEpilogueBwdGQAISC_fSF_Li256ELb0ELb0EEENS1_25SingleTileBwdLPTSchedulerILb0ELi128ELb0EEEEEEEEEvNT_6ParamsE,"",@"SHT_CUDA_INFO"
	.sectionflags	@""
	.align	4


	//----- nvinfo : EIATTR_CUDA_API_VERSION
	.align		4
        /*0000*/ 	.byte	0x04, 0x37
        /*0002*/ 	.short	(.L_682 - .L_681)
.L_681:
        /*0004*/ 	.word	0x00000082


	//----- nvinfo : EIATTR_KPARAM_INFO
	.align		4
.L_682:
        /*0008*/ 	.byte	0x04, 0x17
        /*000a*/ 	.short	(.L_684 - .L_683)
.L_683:
        /*000c*/ 	.word	0x00000000
        /*0010*/ 	.short	0x0000
        /*0012*/ 	.short	0x0070
        /*0014*/ 	.byte	0x00, 0xf0, 0x01, 0x1c


	//----- nvinfo : EIATTR_SPARSE_MMA_MASK
	.align		4
.L_684:
        /*0018*/ 	.byte	0x03, 0x50
        /*001a*/ 	.short	0x0000


	//----- nvinfo : EIATTR_MAXREG_COUNT
	.align		4
        /*001c*/ 	.byte	0x03, 0x1b
        /*001e*/ 	.short	0x00a8


	//----- nvinfo : EIATTR_NUM_BARRIERS
	.align		4
        /*0020*/ 	.byte	0x02, 0x4c
        /*0022*/ 	.byte	0x10
	.zero		1


	//----- nvinfo : EIATTR_EXTERNS
	.align		4
        /*0024*/ 	.byte	0x04, 0x0f
        /*0026*/ 	.short	(.L_686 - .L_685)


	//   ....[0]....
	.align		4
.L_685:
        /*0028*/ 	.word	index@(__assertfail)


	//----- nvinfo : EIATTR_ANNOTATIONS
	.align		4
.L_686:
        /*002c*/ 	.byte	0x04, 0x55
        /*002e*/ 	.short	(.L_688 - .L_687)


	//   ....[0]....
.L_687:
        /*0030*/ 	.word	0x00000001
        /*0034*/ 	.byte	0x80, 0x10, 0x00, 0x00, 0x01, 0x00, 0x00, 0x00, 0xf0, 0x16, 0x00, 0x00, 0x01, 0x00, 0x00, 0x00
        /*0044*/ 	.byte	0x10, 0x32, 0x00, 0x00, 0x01, 0x00, 0x00, 0x00, 0xd0, 0x32, 0x00, 0x00, 0x01, 0x00, 0x00, 0x00
        /*0054*/ 	.byte	0x80, 0x6e, 0x00, 0x00, 0x01, 0x00, 0x00, 0x00, 0x70, 0x79, 0x00, 0x00


	//----- nvinfo : EIATTR_MERCURY_ISA_VERSION
	.align		4
.L_688:
        /*0060*/ 	.byte	0x03, 0x5f
        /*0062*/ 	.short	0x0101


	//----- nvinfo : EIATTR_INT_WARP_WIDE_INSTR_OFFSETS
	.align		4
        /*0064*/ 	.byte	0x04, 0x31
        /*0066*/ 	.short	(.L_690 - .L_689)


	//   ....[0]....
.L_689:
        /*0068*/ 	.word	0x00000190


	//   ....[1]....
        /*006c*/ 	.word	0x000001c0


	//----- nvinfo : EIATTR_COOP_GROUP_MASK_REGIDS
	.align		4
.L_690:
        /*0070*/ 	.byte	0x04, 0x29
        /*0072*/ 	.short	(.L_692 - .L_691)


	//   ....[0]....
.L_691:
        /*0074*/ 	.word	0xffffffff


	//   ....[1]....
        /*0078*/ 	.word	0xffffffff


	//   ....[2]....
        /*007c*/ 	.word	0xffffffff


	//   ....[3]....
        /*0080*/ 	.word	0xffffffff


	//   ....[4]....
        /*0084*/ 	.word	0xffffffff


	//   ....[5]....
        /*0088*/ 	.word	0xffffffff


	//   ....[6]....
        /*008c*/ 	.word	0xffffffff


	//   ....[7]....
        /*0090*/ 	.word	0x0500000f


	//----- nvinfo : EIATTR_COOP_GROUP_INSTR_OFFSETS
	.align		4
.L_692:
        /*0094*/ 	.byte	0x04, 0x28
        /*0096*/ 	.short	(.L_694 - .L_693)


	//   ....[0]....
.L_693:
        /*0098*/ 	.word	0x00000070


	//   ....[1]....
        /*009c*/ 	.word	0x000001a0


	//   ....[2]....
        /*00a0*/ 	.word	0x000001f0


	//   ....[3]....
        /*00a4*/ 	.word	0x000003e0


	//   ....[4]....
        /*00a8*/ 	.word	0x00000620


	//   ....[5]....
        /*00ac*/ 	.word	0x00001320


	//   ....[6]....
        /*00b0*/ 	.word	0x00005390


	//   ....[7]....
        /*00b4*/ 	.word	0x00008530


	//----- nvinfo : EIATTR_REG_RECONFIG
	.align		4
.L_694:
        /*00b8*/ 	.byte	0x01, 0x54
	.zero		2


	//----- nvinfo : EIATTR_SYSCALL_OFFSETS
	.align		4
        /*00bc*/ 	.byte	0x04, 0x46
        /*00be*/ 	.short	(.L_696 - .L_695)


	//   ....[0]....
.L_695:
        /*00c0*/ 	.word	0x00000f50


	//   ....[1]....
        /*00c4*/ 	.word	0x00001040


	//   ....[2]....
        /*00c8*/ 	.word	0x000011b0


	//   ....[3]....
        /*00cc*/ 	.word	0x000012a0


	//----- nvinfo : EIATTR_MBARRIER_INSTR_OFFSETS
	.align		4
.L_696:
        /*00d0*/ 	.byte	0x04, 0x39
        /*00d2*/ 	.short	(.L_698 - .L_697)


	//   ....[0]....
.L_697:
        /*00d4*/ 	.word	0x00000290
        /*00d8*/ 	.word	0x000000ff
        /*00dc*/ 	.word	0x00030800
        /*00e0*/ 	.short	0x0100
        /*00e2*/ 	.byte	0x06
	.zero		1


	//   ....[1]....
        /*00e4*/ 	.word	0x00000390
        /*00e8*/ 	.word	0x000000ff
        /*00ec*/ 	.word	0x00030810
        /*00f0*/ 	.short	0x0100
        /*00f2*/ 	.byte	0x08
	.zero		1


	//   ....[2]....
        /*00f4*/ 	.word	0x000003a0
        /*00f8*/ 	.word	0x000000ff
        /*00fc*/ 	.word	0x00030820
        /*0100*/ 	.short	0x0100
        /*0102*/ 	.byte	0x08
	.zero		1


	//   ....[3]....
        /*0104*/ 	.word	0x000003b0
        /*0108*/ 	.word	0x000000ff
        /*010c*/ 	.word	0x00030818
        /*0110*/ 	.short	0x0100
        /*0112*/ 	.byte	0x08
	.zero		1


	//   ....[4]....
        /*0114*/ 	.word	0x000003c0
        /*0118*/ 	.word	0x000000ff
        /*011c*/ 	.word	0x00030828
        /*0120*/ 	.short	0x0100
        /*0122*/ 	.byte	0x08
	.zero		1


	//   ....[5]....
        /*0124*/ 	.word	0x000004f0
        /*0128*/ 	.word	0x000000ff
        /*012c*/ 	.word	0x00030830
        /*0130*/ 	.short	0x0100
        /*0132*/ 	.byte	0x08
	.zero		1


	//   ....[6]....
        /*0134*/ 	.word	0x00000500
        /*0138*/ 	.word	0x000000ff
        /*013c*/ 	.word	0x00030840
        /*0140*/ 	.short	0x0100
        /*0142*/ 	.byte	0x08
	.zero		1


	//   ....[7]....
        /*0144*/ 	.word	0x00000510
        /*0148*/ 	.word	0x000000ff
        /*014c*/ 	.word	0x00030838
        /*0150*/ 	.short	0x0100
        /*0152*/ 	.byte	0x08
	.zero		1


	//   ....[8]....
        /*0154*/ 	.word	0x00000520
        /*0158*/ 	.word	0x000000ff
        /*015c*/ 	.word	0x00030848
        /*0160*/ 	.short	0x0100
        /*0162*/ 	.byte	0x08
	.zero		1


	//   ....[9]....
        /*0164*/ 	.word	0x00001360
        /*0168*/ 	.word	0x00000010
        /*016c*/ 	.word	0x00030800
        /*0170*/ 	.short	0x010a
        /*0172*/ 	.byte	0x3f
	.zero		1


	//   ....[10]....
        /*0174*/ 	.word	0x00001400
        /*0178*/ 	.word	0x00000010
        /*017c*/ 	.word	0x00030800
        /*0180*/ 	.short	0x010a
        /*0182*/ 	.byte	0x3f
	.zero		1


	//   ....[11]....
        /*0184*/ 	.word	0x00001b50
        /*0188*/ 	.word	0x00000000
        /*018c*/ 	.word	0x00030810
        /*0190*/ 	.short	0x010a
        /*0192*/ 	.byte	0x3f
	.zero		1


	//   ....[12]....
        /*0194*/ 	.word	0x00001b90
        /*0198*/ 	.word	0x00000000
        /*019c*/ 	.word	0x00030810
        /*01a0*/ 	.short	0x010a
        /*01a2*/ 	.byte	0x3f
	.zero		1


	//   ....[13]....
        /*01a4*/ 	.word	0x000020f0
        /*01a8*/ 	.word	0x00000000
        /*01ac*/ 	.word	0x00030830
        /*01b0*/ 	.short	0x010a
        /*01b2*/ 	.byte	0x3f
	.zero		1


	//   ....[14]....
        /*01b4*/ 	.word	0x00002460
        /*01b8*/ 	.word	0x00000000
        /*01bc*/ 	.word	0x00030830
        /*01c0*/ 	.short	0x010a
        /*01c2*/ 	.byte	0x3f
	.zero		1


	//   ....[15]....
        /*01c4*/ 	.word	0x000043b0
        /*01c8*/ 	.word	0x00000006
        /*01cc*/ 	.word	0x00000000
        /*01d0*/ 	.short	0x0101
        /*01d2*/ 	.byte	0x3f
	.zero		1


	//   ....[16]....
        /*01d4*/ 	.word	0x000046e0
        /*01d8*/ 	.word	0x00000000
        /*01dc*/ 	.word	0x00000000
        /*01e0*/ 	.short	0x0101
        /*01e2*/ 	.byte	0x3f
	.zero		1


	//   ....[17]....
        /*01e4*/ 	.word	0x000067e0
        /*01e8*/ 	.word	0x00000010
        /*01ec*/ 	.word	0x00030820
        /*01f0*/ 	.short	0x010a
        /*01f2*/ 	.byte	0x3f
	.zero		1


	//   ....[18]....
        /*01f4*/ 	.word	0x00006f10
        /*01f8*/ 	.word	0x00000010
        /*01fc*/ 	.word	0x00030840
        /*0200*/ 	.short	0x010a
        /*0202*/ 	.byte	0x3f
	.zero		1


	//   ....[19]....
        /*0204*/ 	.word	0x000071b0
        /*0208*/ 	.word	0x00000010
        /*020c*/ 	.word	0x00030828
        /*0210*/ 	.short	0x010a
        /*0212*/ 	.byte	0x3f
	.zero		1


	//   ....[20]....
        /*0214*/ 	.word	0x00007450
        /*0218*/ 	.word	0x00000010
        /*021c*/ 	.word	0x00030848
        /*0220*/ 	.short	0x010a
        /*0222*/ 	.byte	0x3f
	.zero		1


	//   ....[21]....
        /*0224*/ 	.word	0x000076a0
        /*0228*/ 	.word	0x00000010
        /*022c*/ 	.word	0x00030820
        /*0230*/ 	.short	0x010a
        /*0232*/ 	.byte	0x3f
	.zero		1


	//   ....[22]....
        /*0234*/ 	.word	0x000079d0
        /*0238*/ 	.word	0x00000010
        /*023c*/ 	.word	0x00030840
        /*0240*/ 	.short	0x010a
        /*0242*/ 	.byte	0x3f
	.zero		1


	//   ....[23]....
        /*0244*/ 	.word	0x00007c40
        /*0248*/ 	.word	0x00000010
        /*024c*/ 	.word	0x00030828
        /*0250*/ 	.short	0x010a
        /*0252*/ 	.byte	0x3f
	.zero		1


	//   ....[24]....
        /*0254*/ 	.word	0x00007f60
        /*0258*/ 	.word	0x00000003
        /*025c*/ 	.word	0x00030840
        /*0260*/ 	.short	0x010a
        /*0262*/ 	.byte	0x3f
	.zero		1


	//   ....[25]....
        /*0264*/ 	.word	0x000083a0
        /*0268*/ 	.word	0x00000006
        /*026c*/ 	.word	0x00000000
        /*0270*/ 	.short	0x010a
        /*0272*/ 	.byte	0x3f
	.zero		1


	//   ....[26]....
        /*0274*/ 	.word	0x00008400
        /*0278*/ 	.word	0x00000003
        /*027c*/ 	.word	0x00000000
        /*0280*/ 	.short	0x010a
        /*0282*/ 	.byte	0x3f
	.zero		1


	//   ....[27]....
        /*0284*/ 	.word	0x00008460
        /*0288*/ 	.word	0x00000000
        /*028c*/ 	.word	0x00000000
        /*0290*/ 	.short	0x010a
        /*0292*/ 	.byte	0x3f
	.zero		1


	//   ....[28]....
        /*0294*/ 	.word	0x00008490
        /*0298*/ 	.word	0x00000003
        /*029c*/ 	.word	0x00000000
        /*02a0*/ 	.short	0x010a
        /*02a2*/ 	.byte	0x3f
	.zero		1


	//   ....[29]....
        /*02a4*/ 	.word	0x00008590
        /*02a8*/ 	.word	0x00000000
        /*02ac*/ 	.word	0x00030800
        /*02b0*/ 	.short	0x010a
        /*02b2*/ 	.byte	0x3f
	.zero		1


	//   ....[30]....
        /*02b4*/ 	.word	0x000085e0
        /*02b8*/ 	.word	0x00000000
        /*02bc*/ 	.word	0x00030810
        /*02c0*/ 	.short	0x010a
        /*02c2*/ 	.byte	0x3f
	.zero		1


	//   ....[31]....
        /*02c4*/ 	.word	0x00008630
        /*02c8*/ 	.word	0x00000000
        /*02cc*/ 	.word	0x00030830
        /*02d0*/ 	.short	0x010a
        /*02d2*/ 	.byte	0x3f
	.zero		1


	//   ....[32]....
        /*02d4*/ 	.word	0x00008680
        /*02d8*/ 	.word	0x00000010
        /*02dc*/ 	.word	0x00030820
        /*02e0*/ 	.short	0x010a
        /*02e2*/ 	.byte	0x3f
	.zero		1


	//   ....[33]....
        /*02e4*/ 	.word	0x000086d0
        /*02e8*/ 	.word	0x00000010
        /*02ec*/ 	.word	0x00030840
        /*02f0*/ 	.short	0x010a
        /*02f2*/ 	.byte	0x3f
	.zero		1


	//   ....[34]....
        /*02f4*/ 	.word	0x00008720
        /*02f8*/ 	.word	0x00000010
        /*02fc*/ 	.word	0x00030828
        /*0300*/ 	.short	0x010a
        /*0302*/ 	.byte	0x3f
	.zero		1


	//   ....[35]....
        /*0304*/ 	.word	0x00008770
        /*0308*/ 	.word	0x00000010
        /*030c*/ 	.word	0x00030848
        /*0310*/ 	.short	0x010a
        /*0312*/ 	.byte	0x3f
	.zero		1


	//   ....[36]....
        /*0314*/ 	.word	0x000087d0
        /*0318*/ 	.word	0x00000010
        /*031c*/ 	.word	0x00030820
        /*0320*/ 	.short	0x010a
        /*0322*/ 	.byte	0x3f
	.zero		1


	//   ....[37]....
        /*0324*/ 	.word	0x00008820
        /*0328*/ 	.word	0x00000010
        /*032c*/ 	.word	0x00030840
        /*0330*/ 	.short	0x010a
        /*0332*/ 	.byte	0x3f
	.zero		1


	//   ....[38]....
        /*0334*/ 	.word	0x00008870
        /*0338*/ 	.word	0x00000010
        /*033c*/ 	.word	0x00030828
        /*0340*/ 	.short	0x010a
        /*0342*/ 	.byte	0x3f
	.zero		1


	//   ....[39]....
        /*0344*/ 	.word	0x000088c0
        /*0348*/ 	.word	0x00000003
        /*034c*/ 	.word	0x00030840
        /*0350*/ 	.short	0x010a
        /*0352*/ 	.byte	0x3f
	.zero		1


	//   ....[40]....
        /*0354*/ 	.word	0x00008990
        /*0358*/ 	.word	0x00000006
        /*035c*/ 	.word	0x00000000
        /*0360*/ 	.short	0x010a
        /*0362*/ 	.byte	0x3f
	.zero		1


	//   ....[41]....
        /*0364*/ 	.word	0x000089e0
        /*0368*/ 	.word	0x00000003
        /*036c*/ 	.word	0x00000000
        /*0370*/ 	.short	0x010a
        /*0372*/ 	.byte	0x3f
	.zero		1


	//   ....[42]....
        /*0374*/ 	.word	0x00008a30
        /*0378*/ 	.word	0x00000000
        /*037c*/ 	.word	0x00000000
        /*0380*/ 	.short	0x010a
        /*0382*/ 	.byte	0x3f
	.zero		1


	//----- nvinfo : EIATTR_NUM_MBARRIERS
	.align		4
.L_698:
        /*0384*/ 	.byte	0x03, 0x38
        /*0386*/ 	.short	0x0009


	//----- nvinfo : EIATTR_EXIT_INSTR_OFFSETS
	.align		4
        /*0388*/ 	.byte	0x04, 0x1c
        /*038a*/ 	.short	(.L_700 - .L_699)


	//   ....[0]....
.L_699:
        /*038c*/ 	.word	0x000084e0


	//----- nvinfo : EIATTR_MAX_THREADS
	.align		4
.L_700:
        /*0390*/ 	.byte	0x04, 0x05
        /*0392*/ 	.short	(.L_702 - .L_701)
.L_701:
        /*0394*/ 	.word	0x00000180
        /*0398*/ 	.word	0x00000001
        /*039c*/ 	.word	0x00000001


	//----- nvinfo : EIATTR_CRS_STACK_SIZE
	.align		4
.L_702:
        /*03a0*/ 	.byte	0x04, 0x1e
        /*03a2*/ 	.short	(.L_704 - .L_703)
.L_703:
        /*03a4*/ 	.word	0x00000000


	//----- nvinfo : EIATTR_CBANK_PARAM_SIZE
	.align		4
.L_704:
        /*03a8*/ 	.byte	0x03, 0x19
        /*03aa*/ 	.short	0x0770


	//----- nvinfo : EIATTR_PARAM_CBANK
	.align		4
        /*03ac*/ 	.byte	0x04, 0x0a
        /*03ae*/ 	.short	(.L_706 - .L_705)
	.align		4
.L_705:
        /*03b0*/ 	.word	index@(.nv.constant0._ZN7cutlass13device_kernelIN5flash11enable_sm90INS1_16FlashAttnBwdSm90INS1_25CollectiveMainloopBwdSm90ILi2ELi2ELi2EN4cute5tupleIJNS5_1CILi1EEES8_S8_EEENS6_IJNS7_ILi64EEENS7_ILi128EEESB_EEENS_10bfloat16_tEfNS_4arch4Sm90ELb1ELb0ELb1ELb0ELb0ELb1ELb0ELb0ELi2ELi1ELi2ELi1ELb0EEENS1_24CollectiveEpilogueBwdGQAISC_fSF_Li256ELb0ELb0EEENS1_25SingleTileBwdLPTSchedulerILb0ELi128ELb0EEEEEEEEEvNT_6ParamsE)
        /*03b4*/ 	.short	0x0210
        /*03b6*/ 	.short	0x0770


	//----- nvinfo : EIATTR_SW_WAR
	.align		4
.L_706:
        /*03b8*/ 	.byte	0x04, 0x36
        /*03ba*/ 	.short	(.L_708 - .L_707)
.L_707:
        /*03bc*/ 	.word	0x00000008
.L_708:


//--------------------- .nv.info._ZN7cutlass13device_kernelIN5flash11enable_sm90INS1_16FlashAttnBwdSm90INS1_25CollectiveMainloopBwdSm90ILi2ELi2ELi2EN4cute5tupleIJNS5_1CILi1EEES8_S8_EEENS6_IJNS7_ILi64EEENS7_ILi128EEESB_EEENS_10bfloat16_tEfNS_4arch4Sm90ELb1ELb0ELb1ELb0ELb1ELb1ELb0ELb0ELi2ELi1ELi2ELi1ELb0EEENS1_24CollectiveEpilogueBwdGQAISC_fSF_Li256ELb0ELb1EEENS1_25SingleTileBwdLPTSchedulerILb0ELi128ELb1EEEEEEEEEvNT_6ParamsE --------------------------
	.section	.nv.info._ZN7cutlass13device_kernelIN5flash11enable_sm90INS1_16FlashAttnBwdSm90INS1_25CollectiveMainloopBwdSm90ILi2ELi2ELi2EN4cute5tupleIJNS5_1CILi1EEES8_S8_EEENS6_IJNS7_ILi64EEENS7_ILi128EEESB_EEENS_10bfloat16_tEfNS_4arch4Sm90ELb1ELb0ELb1ELb0ELb1ELb1ELb0ELb0ELi2ELi1ELi2ELi1ELb0EEENS1_24CollectiveEpilogueBwdGQAISC_fSF_Li256ELb0ELb1EEENS1_25SingleTileBwdLPTSchedulerILb0ELi128ELb1EEEEEEEEEvNT_6ParamsE,"",@"SHT_CUDA_INFO"
	.sectionflags	@""
	.align	4


	//----- nvinfo : EIATTR_CUDA_API_VERSION
	.align		4
        /*0000*/ 	.byte	0x04, 0x37
        /*0002*/ 	.short	(.L_710 - .L_709)
.L_709:
        /*0004*/ 	.word	0x00000082


	//----- nvinfo : EIATTR_KPARAM_INFO
	.align		4
.L_710:
        /*0008*/ 	.byte	0x04, 0x17
        /*000a*/ 	.short	(.L_712 - .L_711)
.L_711:
        /*000c*/ 	.word	0x00000000
        /*0010*/ 	.short	0x0000
        /*0012*/ 	.short	0x0070
        /*0014*/ 	.byte	0x00, 0xf0, 0x01, 0x1c


	//----- nvinfo : EIATTR_SPARSE_MMA_MASK
	.align		4
.L_712:
        /*0018*/ 	.byte	0x03, 0x50
        /*001a*/ 	.short	0x0000


	//----- nvinfo : EIATTR_MAXREG_COUNT
	.align		4
        /*001c*/ 	.byte	0x03, 0x1b
        /*001e*/ 	.short	0x00a8


	//----- nvinfo : EIATTR_NUM_BARRIERS
	.align		4
        /*0020*/ 	.byte	0x02, 0x4c
        /*0022*/ 	.byte	0x10
	.zero		1


	//----- nvinfo : EIATTR_EXTERNS
	.align		4
        /*0024*/ 	.byte	0x04, 0x0f
        /*0026*/ 	.short	(.L_714 - .L_713)


	//   ....[0]....
	.align		4
.L_713:
        /*0028*/ 	.word	index@(__assertfail)


	//----- nvinfo : EIATTR_ANNOTATIONS
	.align		4
.L_714:
        /*002c*/ 	.byte	0x04, 0x55
        /*002e*/ 	.short	(.L_716 - .L_715)


	//   ....[0]....
.L_715:
        /*0030*/ 	.word	0x00000001
        /*0034*/ 	.byte	0xc0, 0x10, 0x00, 0x00, 0x01, 0x00, 0x00, 0x00, 0x30, 0x17, 0x00, 0x00, 0x01, 0x00, 0x00, 0x00
        /*0044*/ 	.byte	0x50, 0x32, 0x00, 0x00, 0x01, 0x00, 0x00, 0x00, 0x10, 0x33, 0x00, 0x00, 0x01, 0x00, 0x00, 0x00
        /*0054*/ 	.byte	0xd0, 0x7d, 0x00, 0x00, 0x01, 0x00, 0x00, 0x00, 0xc0, 0x88, 0x00, 0x00


	//----- nvinfo : EIATTR_MERCURY_ISA_VERSION
	.align		4
.L_716:
        /*0060*/ 	.byte	0x03, 0x5f
        /*0062*/ 	.short	0x0101


	//----- nvinfo : EIATTR_INT_WARP_WIDE_INSTR_OFFSETS
	.align		4
        /*0064*/ 	.byte	0x04, 0x31
        /*0066*/ 	.short	(.L_718 - .L_717)


	//   ....[0]....
.L_717:
        /*0068*/ 	.word	0x00000190


	//   ....[1]....
        /*006c*/ 	.word	0x000001c0


	//   ....[2]....
        /*0070*/ 	.word	0x000064a0


	//   ....[3]....
        /*0074*/ 	.word	0x00006b10


	//   ....[4]....
        /*0078*/ 	.word	0x00007040


	//----- nvinfo : EIATTR_COOP_GROUP_MASK_REGIDS
	.align		4
.L_718:
        /*007c*/ 	.byte	0x04, 0x29
        /*007e*/ 	.short	(.L_720 - .L_719)


	//   ....[0]....
.L_719:
        /*0080*/ 	.word	0xffffffff


	//   ....[1]....
        /*0084*/ 	.word	0xffffffff


	//   ....[2]....
        /*0088*/ 	.word	0xffffffff


	//   ....[3]....
        /*008c*/ 	.word	0xffffffff


	//   ....[4]....
        /*0090*/ 	.word	0xffffffff


	//   ....[5]....
        /*0094*/ 	.word	0xffffffff


	//   ....[6]....
        /*0098*/ 	.word	0xffffffff


	//   ....[7]....
        /*009c*/ 	.word	0xffffffff


	//   ....[8]....
        /*00a0*/ 	.word	0xffffffff


	//   ....[9]....
        /*00a4*/ 	.word	0xffffffff


	//   ....[10]....
        /*00a8*/ 	.word	0xffffffff


	//   ....[11]....
        /*00ac*/ 	.word	0xffffffff


	//   ....[12]....
        /*00b0*/ 	.word	0xffffffff


	//   ....[13]....
        /*00b4*/ 	.word	0xffffffff


	//   ....[14]....
        /*00b8*/ 	.word	0xffffffff


	//   ....[15]....
        /*00bc*/ 	.word	0xffffffff


	//   ....[16]....
        /*00c0*/ 	.word	0xffffffff


	//   ....[17]....
        /*00c4*/ 	.word	0x0500000f


	//   ....[18]....
        /*00c8*/ 	.word	0x0500000f


	//   ....[19]....
        /*00cc*/ 	.word	0x0500000f


	//   ....[20]....
        /*00d0*/ 	.word	0x0500000f


	//   ....[21]....
        /*00d4*/ 	.word	0x0500000f


	//   ....[22]....
        /*00d8*/ 	.word	0x0500000f


	//----- nvinfo : EIATTR_COOP_GROUP_INSTR_OFFSETS
	.align		4
.L_720:
        /*00dc*/ 	.byte	0x04, 0x28
        /*00de*/ 	.short	(.L_722 - .L_721)


	//   ....[0]....
.L_721:
        /*00e0*/ 	.word	0x00000070


	//   ....[1]....
        /*00e4*/ 	.word	0x000001a0


	//   ....[2]....
        /*00e8*/ 	.word	0x000001f0


	//   ....[3]....
        /*00ec*/ 	.word	0x000003e0


	//   ....[4]....
        /*00f0*/ 	.word	0x00000630


	//   ....[5]....
        /*00f4*/ 	.word	0x00001360


	//   ....[6]....
        /*00f8*/ 	.word	0x000051c0


	//   ....[7]....
        /*00fc*/ 	.word	0x00005340


	//   ....[8]....
        /*0100*/ 	.word	0x00005630


	//   ....[9]....
        /*0104*/ 	.word	0x000057c0


	//   ....[10]....
        /*0108*/ 	.word	0x000058d0


	//   ....[11]....
        /*010c*/ 	.word	0x000060a0


	//   ....[12]....
        /*0110*/ 	.word	0x000063d0


	//   ....[13]....
        /*0114*/ 	.word	0x00006790


	//   ....[14]....
        /*0118*/ 	.word	0x00006a40


	//   ....[15]....
        /*011c*/ 	.word	0x00006d00


	//   ....[16]....
        /*0120*/ 	.word	0x00006f70


	//   ....[17]....
        /*0124*/ 	.word	0x00009480


	//   ....[18]....
        /*0128*/ 	.word	0x00009600


	//   ....[19]....
        /*012c*/ 	.word	0x00009670


	//   ....[20]....
        /*0130*/ 	.word	0x000096e0


	//   ....[21]....
        /*0134*/ 	.word	0x00009750


	//   ....[22]....
        /*0138*/ 	.word	0x000097c0


	//----- nvinfo : EIATTR_REG_RECONFIG
	.align		4
.L_722:
        /*013c*/ 	.byte	0x01, 0x54
	.zero		2


	//----- nvinfo : EIATTR_SYSCALL_OFFSETS
	.align		4
        /*0140*/ 	.byte	0x04, 0x46
        /*0142*/ 	.short	(.L_724 - .L_723)


	//   ....[0]....
.L_723:
        /*0144*/ 	.word	0x00000f90


	//   ....[1]....
        /*0148*/ 	.word	0x00001080


	//   ....[2]....
        /*014c*/ 	.word	0x000011f0


	//   ....[3]....
        /*0150*/ 	.word	0x000012e0


	//----- nvinfo : EIATTR_MBARRIER_INSTR_OFFSETS
	.align		4
.L_724:
        /*0154*/ 	.byte	0x04, 0x39
        /*0156*/ 	.short	(.L_726 - .L_725)


	//   ....[0]....
.L_725:
        /*0158*/ 	.word	0x00000290
        /*015c*/ 	.word	0x000000ff
        /*0160*/ 	.word	0x00030800
        /*0164*/ 	.short	0x0100
        /*0166*/ 	.byte	0x06
	.zero		1


	//   ....[1]....
        /*0168*/ 	.word	0x00000390
        /*016c*/ 	.word	0x000000ff
        /*0170*/ 	.word	0x00030810
        /*0174*/ 	.short	0x0100
        /*0176*/ 	.byte	0x08
	.zero		1


	//   ....[2]....
        /*0178*/ 	.word	0x000003a0
        /*017c*/ 	.word	0x000000ff
        /*0180*/ 	.word	0x00030820
        /*0184*/ 	.short	0x0100
        /*0186*/ 	.byte	0x08
	.zero		1


	//   ....[3]....
        /*0188*/ 	.word	0x000003b0
        /*018c*/ 	.word	0x000000ff
        /*0190*/ 	.word	0x00030818
        /*0194*/ 	.short	0x0100
        /*0196*/ 	.byte	0x08
	.zero		1


	//   ....[4]....
        /*0198*/ 	.word	0x000003c0
        /*019c*/ 	.word	0x000000ff
        /*01a0*/ 	.word	0x00030828
        /*01a4*/ 	.short	0x0100
        /*01a6*/ 	.byte	0x08
	.zero		1


	//   ....[5]....
        /*01a8*/ 	.word	0x000004f0
        /*01ac*/ 	.word	0x000000ff
        /*01b0*/ 	.word	0x00030830
        /*01b4*/ 	.short	0x0100
        /*01b6*/ 	.byte	0x08
	.zero		1


	//   ....[6]....
        /*01b8*/ 	.word	0x00000500
        /*01bc*/ 	.word	0x000000ff
        /*01c0*/ 	.word	0x00030840
        /*01c4*/ 	.short	0x0100
        /*01c6*/ 	.byte	0x08
	.zero		1


	//   ....[7]....
        /*01c8*/ 	.word	0x00000510
        /*01cc*/ 	.word	0x000000ff
        /*01d0*/ 	.word	0x00030838
        /*01d4*/ 	.short	0x0100
        /*01d6*/ 	.byte	0x08
	.zero		1


	//   ....[8]....
        /*01d8*/ 	.word	0x00000520
        /*01dc*/ 	.word	0x000000ff
        /*01e0*/ 	.word	0x00030848
        /*01e4*/ 	.short	0x0100
        /*01e6*/ 	.byte	0x08
	.zero		1


	//   ....[9]....
        /*01e8*/ 	.word	0x000013a0
        /*01ec*/ 	.word	0x00000010
        /*01f0*/ 	.word	0x00030800
        /*01f4*/ 	.short	0x010a
        /*01f6*/ 	.byte	0x3f
	.zero		1


	//   ....[10]....
        /*01f8*/ 	.word	0x00001440
        /*01fc*/ 	.word	0x00000010
        /*0200*/ 	.word	0x00030800
        /*0204*/ 	.short	0x010a
        /*0206*/ 	.byte	0x3f
	.zero		1


	//   ....[11]....
        /*0208*/ 	.word	0x00001b90
        /*020c*/ 	.word	0x00000000
        /*0210*/ 	.word	0x00030810
        /*0214*/ 	.short	0x010a
        /*0216*/ 	.byte	0x3f
	.zero		1


	//   ....[12]....
        /*0218*/ 	.word	0x00001bd0
        /*021c*/ 	.word	0x00000000
        /*0220*/ 	.word	0x00030810
        /*0224*/ 	.short	0x010a
        /*0226*/ 	.byte	0x3f
	.zero		1


	//   ....[13]....
        /*0228*/ 	.word	0x00002130
        /*022c*/ 	.word	0x00000000
        /*0230*/ 	.word	0x00030830
        /*0234*/ 	.short	0x010a
        /*0236*/ 	.byte	0x3f
	.zero		1


	//   ....[14]....
        /*0238*/ 	.word	0x000024a0
        /*023c*/ 	.word	0x00000000
        /*0240*/ 	.word	0x00030830
        /*0244*/ 	.short	0x010a
        /*0246*/ 	.byte	0x3f
	.zero		1


	//   ....[15]....
        /*0248*/ 	.word	0x000043e0
        /*024c*/ 	.word	0x00000006
        /*0250*/ 	.word	0x00000000
        /*0254*/ 	.short	0x0101
        /*0256*/ 	.byte	0x3f
	.zero		1


	//   ....[16]....
        /*0258*/ 	.word	0x00004710
        /*025c*/ 	.word	0x00000000
        /*0260*/ 	.word	0x00000000
        /*0264*/ 	.short	0x0101
        /*0266*/ 	.byte	0x3f
	.zero		1


	//   ....[17]....
        /*0268*/ 	.word	0x00007730
        /*026c*/ 	.word	0x00000010
        /*0270*/ 	.word	0x00030820
        /*0274*/ 	.short	0x010a
        /*0276*/ 	.byte	0x3f
	.zero		1


	//   ....[18]....
        /*0278*/ 	.word	0x00007e60
        /*027c*/ 	.word	0x00000010
        /*0280*/ 	.word	0x00030840
        /*0284*/ 	.short	0x010a
        /*0286*/ 	.byte	0x3f
	.zero		1


	//   ....[19]....
        /*0288*/ 	.word	0x00008100
        /*028c*/ 	.word	0x00000010
        /*0290*/ 	.word	0x00030828
        /*0294*/ 	.short	0x010a
        /*0296*/ 	.byte	0x3f
	.zero		1


	//   ....[20]....
        /*0298*/ 	.word	0x000083a0
        /*029c*/ 	.word	0x00000010
        /*02a0*/ 	.word	0x00030848
        /*02a4*/ 	.short	0x010a
        /*02a6*/ 	.byte	0x3f
	.zero		1


	//   ....[21]....
        /*02a8*/ 	.word	0x000085f0
        /*02ac*/ 	.word	0x00000010
        /*02b0*/ 	.word	0x00030820
        /*02b4*/ 	.short	0x010a
        /*02b6*/ 	.byte	0x3f
	.zero		1


	//   ....[22]....
        /*02b8*/ 	.word	0x00008920
        /*02bc*/ 	.word	0x00000010
        /*02c0*/ 	.word	0x00030840
        /*02c4*/ 	.short	0x010a
        /*02c6*/ 	.byte	0x3f
	.zero		1


	//   ....[23]....
        /*02c8*/ 	.word	0x00008b90
        /*02cc*/ 	.word	0x00000010
        /*02d0*/ 	.word	0x00030828
        /*02d4*/ 	.short	0x010a
        /*02d6*/ 	.byte	0x3f
	.zero		1


	//   ....[24]....
        /*02d8*/ 	.word	0x00008eb0
        /*02dc*/ 	.word	0x00000003
        /*02e0*/ 	.word	0x00030840
        /*02e4*/ 	.short	0x010a
        /*02e6*/ 	.byte	0x3f
	.zero		1


	//   ....[25]....
        /*02e8*/ 	.word	0x000092f0
        /*02ec*/ 	.word	0x00000006
        /*02f0*/ 	.word	0x00000000
        /*02f4*/ 	.short	0x010a
        /*02f6*/ 	.byte	0x3f
	.zero		1


	//   ....[26]....
        /*02f8*/ 	.word	0x00009350
        /*02fc*/ 	.word	0x00000003
        /*0300*/ 	.word	0x00000000
        /*0304*/ 	.short	0x010a
        /*0306*/ 	.byte	0x3f
	.zero		1


	//   ....[27]....
        /*0308*/ 	.word	0x000093b0
        /*030c*/ 	.word	0x00000000
        /*0310*/ 	.word	0x00000000
        /*0314*/ 	.short	0x010a
        /*0316*/ 	.byte	0x3f
	.zero		1


	//   ....[28]....
        /*0318*/ 	.word	0x000093e0
        /*031c*/ 	.word	0x00000003
        /*0320*/ 	.word	0x00000000
        /*0324*/ 	.short	0x010a
        /*0326*/ 	.byte	0x3f
	.zero		1


	//   ....[29]....
        /*0328*/ 	.word	0x000094e0
        /*032c*/ 	.word	0x00000000
        /*0330*/ 	.word	0x00030800
        /*0334*/ 	.short	0x010a
        /*0336*/ 	.byte	0x3f
	.zero		1


	//   ....[30]....
        /*0338*/ 	.word	0x00009530
        /*033c*/ 	.word	0x00000000
        /*0340*/ 	.word	0x00030810
        /*0344*/ 	.short	0x010a
        /*0346*/ 	.byte	0x3f
	.zero		1


	//   ....[31]....
        /*0348*/ 	.word	0x00009580
        /*034c*/ 	.word	0x00000000
        /*0350*/ 	.word	0x00030830
        /*0354*/ 	.short	0x010a
        /*0356*/ 	.byte	0x3f
	.zero		1


	//   ....[32]....
        /*0358*/ 	.word	0x00009800
        /*035c*/ 	.word	0x00000010
        /*0360*/ 	.word	0x00030820
        /*0364*/ 	.short	0x010a
        /*0366*/ 	.byte	0x3f
	.zero		1


	//   ....[33]....
        /*0368*/ 	.word	0x00009850
        /*036c*/ 	.word	0x00000010
        /*0370*/ 	.word	0x00030840
        /*0374*/ 	.short	0x010a
        /*0376*/ 	.byte	0x3f
	.zero		1


	//   ....[34]....
        /*0378*/ 	.word	0x000098a0
        /*037c*/ 	.word	0x00000010
        /*0380*/ 	.word	0x00030828
        /*0384*/ 	.short	0x010a
        /*0386*/ 	.byte	0x3f
	.zero		1


	//   ....[35]....
        /*0388*/ 	.word	0x000098f0
        /*038c*/ 	.word	0x00000010
        /*0390*/ 	.word	0x00030848
        /*0394*/ 	.short	0x010a
        /*0396*/ 	.byte	0x3f
	.zero		1


	//   ....[36]....
        /*0398*/ 	.word	0x00009950
        /*039c*/ 	.word	0x00000010
        /*03a0*/ 	.word	0x00030820
        /*03a4*/ 	.short	0x010a
        /*03a6*/ 	.byte	0x3f
	.zero		1


	//   ....[37]....
        /*03a8*/ 	.word	0x000099a0
        /*03ac*/ 	.word	0x00000010
        /*03b0*/ 	.word	0x00030840
        /*03b4*/ 	.short	0x010a
        /*03b6*/ 	.byte	0x3f
	.zero		1


	//   ....[38]....
        /*03b8*/ 	.word	0x000099f0
        /*03bc*/ 	.word	0x00000010
        /*03c0*/ 	.word	0x00030828
        /*03c4*/ 	.short	0x010a
        /*03c6*/ 	.byte	0x3f
	.zero		1


	//   ....[39]....
        /*03c8*/ 	.word	0x00009a40
        /*03cc*/ 	.word	0x00000003
        /*03d0*/ 	.word	0x00030840
        /*03d4*/ 	.short	0x010a
        /*03d6*/ 	.byte	0x3f
	.zero		1


	//   ....[40]....
        /*03d8*/ 	.word	0x00009b10
        /*03dc*/ 	.word	0x00000006
        /*03e0*/ 	.word	0x00000000
        /*03e4*/ 	.short	0x010a
        /*03e6*/ 	.byte	0x3f
	.zero		1


	//   ....[41]....
        /*03e8*/ 	.word	0x00009b60
        /*03ec*/ 	.word	0x00000003
        /*03f0*/ 	.word	0x00000000
        /*03f4*/ 	.short	0x010a
        /*03f6*/ 	.byte	0x3f
	.zero		1


	//   ....[42]....
        /*03f8*/ 	.word	0x00009bb0
        /*03fc*/ 	.word	0x00000000
        /*0400*/ 	.word	0x00000000
        /*0404*/ 	.short	0x010a
        /*0406*/ 	.byte	0x3f
	.zero		1


	//----- nvinfo : EIATTR_NUM_MBARRIERS
	.align		4
.L_726:
        /*0408*/ 	.byte	0x03, 0x38
        /*040a*/ 	.short	0x0009


	//----- nvinfo : EIATTR_EXIT_INSTR_OFFSETS
	.align		4
        /*040c*/ 	.byte	0x04, 0x1c
        /*040e*/ 	.short	(.L_728 - .L_727)


	//   ....[0]....
.L_727:
        /*0410*/ 	.word	0x00009430


	//----- nvinfo : EIATTR_MAX_THREADS
	.align		4
.L_728:
        /*0414*/ 	.byte	0x04, 0x05
        /*0416*/ 	.short	(.L_730 - .L_729)
.L_729:
        /*0418*/ 	.word	0x00000180
        /*041c*/ 	.word	0x00000001
        /*0420*/ 	.word	0x00000001


	//----- nvinfo : EIATTR_CRS_STACK_SIZE
	.align		4
.L_730:
        /*0424*/ 	.byte	0x04, 0x1e
        /*0426*/ 	.short	(.L_732 - .L_731)
.L_731:
        /*0428*/ 	.word	0x00000000


	//----- nvinfo : EIATTR_CBANK_PARAM_SIZE
	.align		4
.L_732:
        /*042c*/ 	.byte	0x03, 0x19
        /*042e*/ 	.short	0x0770


	//----- nvinfo : EIATTR_PARAM_CBANK
	.align		4
        /*0430*/ 	.byte	0x04, 0x0a
        /*0432*/ 	.short	(.L_734 - .L_733)
	.align		4
.L_733:
        /*0434*/ 	.word	index@(.nv.constant0._ZN7cutlass13device_kernelIN5flash11enable_sm90INS1_16FlashAttnBwdSm90INS1_25CollectiveMainloopBwdSm90ILi2ELi2ELi2EN4cute5tupleIJNS5_1CILi1EEES8_S8_EEENS6_IJNS7_ILi64EEENS7_ILi128EEESB_EEENS_10bfloat16_tEfNS_4arch4Sm90ELb1ELb0ELb1ELb0ELb1ELb1ELb0ELb0ELi2ELi1ELi2ELi1ELb0EEENS1_24CollectiveEpilogueBwdGQAISC_fSF_Li256ELb0ELb1EEENS1_25SingleTileBwdLPTSchedulerILb0ELi128ELb1EEEEEEEEEvNT_6ParamsE)
        /*0438*/ 	.short	0x0210
        /*043a*/ 	.short	0x0770


	//----- nvinfo : EIATTR_SW_WAR
	.align		4
.L_734:
        /*043c*/ 	.byte	0x04, 0x36
        /*043e*/ 	.short	(.L_736 - .L_735)
.L_735:
        /*0440*/ 	.word	0x00000008
.L_736:


//--------------------- .nv.info._ZN7cutlass13device_kernelIN5flash22FlashAttnBwdPreprocessIN4cute5tupleIJNS3_1CILi64EEENS5_ILi128EEEEEENS_10bfloat16_tEfNS_4arch4Sm90ELb1ELb0EEEEEvNT_6ParamsE --------------------------
	.section	.nv.info._ZN7cutlass13device_kernelIN5flash22FlashAttnBwdPreprocessIN4cute5tupleIJNS3_1CILi64EEENS5_ILi128EEEEEENS_10bfloat16_tEfNS_4arch4Sm90ELb1ELb0EEEEEvNT_6ParamsE,"",@"SHT_CUDA_INFO"
	.sectionflags	@""
	.align	4


	//----- nvinfo : EIATTR_CUDA_API_VERSION
	.align		4
        /*0000*/ 	.byte	0x04, 0x37
        /*0002*/ 	.short	(.L_738 - .L_737)
.L_737:
        /*0004*/ 	.word	0x00000082


	//----- nvinfo : EIATTR_KPARAM_INFO
	.align		4
.L_738:
        /*0008*/ 	.byte	0x04, 0x17
        /*000a*/ 	.short	(.L_740 - .L_739)
.L_739:
        /*000c*/ 	.word	0x00000000
        /*0010*/ 	.short	0x0000
        /*0012*/ 	.short	0x0000
        /*0014*/ 	.byte	0x00, 0xf0, 0xc1, 0x03


	//----- nvinfo : EIATTR_SPARSE_MMA_MASK
	.align		4
.L_740:
        /*0018*/ 	.byte	0x03, 0x50
        /*001a*/ 	.short	0x0000


	//----- nvinfo : EIATTR_MAXREG_COUNT
	.align		4
        /*001c*/ 	.byte	0x03, 0x1b
        /*001e*/ 	.short	0x0080


	//----- nvinfo : EIATTR_MERCURY_ISA_VERSION
	.align		4
        /*0020*/ 	.byte	0x03, 0x5f
        /*0022*/ 	.short	0x0101


	//----- nvinfo : EIATTR_COOP_GROUP_MASK_REGIDS
	.align		4
        /*0024*/ 	.byte	0x04, 0x29
        /*0026*/ 	.short	(.L_742 - .L_741)


	//   ....[0]....
.L_741:
        /*0028*/ 	.word	0xffffffff


	//   ....[1]....
        /*002c*/ 	.word	0xffffffff


	//   ....[2]....
        /*0030*/ 	.word	0xffffffff


	//   ....[3]....
        /*0034*/ 	.word	0xffffffff


	//   ....[4]....
        /*0038*/ 	.word	0xffffffff


	//   ....[5]....
        /*003c*/ 	.word	0xffffffff


	//   ....[6]....
        /*0040*/ 	.word	0xffffffff


	//   ....[7]....
        /*0044*/ 	.word	0xffffffff


	//   ....[8]....
        /*0048*/ 	.word	0xffffffff


	//   ....[9]....
        /*004c*/ 	.word	0xffffffff


	//   ....[10]....
        /*0050*/ 	.word	0xffffffff


	//   ....[11]....
        /*0054*/ 	.word	0xffffffff


	//   ....[12]....
        /*0058*/ 	.word	0xffffffff


	//   ....[13]....
        /*005c*/ 	.word	0xffffffff


	//   ....[14]....
        /*0060*/ 	.word	0xffffffff


	//   ....[15]....
        /*0064*/ 	.word	0xffffffff


	//----- nvinfo : EIATTR_COOP_GROUP_INSTR_OFFSETS
	.align		4
.L_742:
        /*0068*/ 	.byte	0x04, 0x28
        /*006a*/ 	.short	(.L_744 - .L_743)


	//   ....[0]....
.L_743:
        /*006c*/ 	.word	0x00001120


	//   ....[1]....
        /*0070*/ 	.word	0x00001130


	//   ....[2]....
        /*0074*/ 	.word	0x00001140


	//   ....[3]....
        /*0078*/ 	.word	0x00001150


	//   ....[4]....
        /*007c*/ 	.word	0x000011a0


	//   ....[5]....
        /*0080*/ 	.word	0x000011b0


	//   ....[6]....
        /*0084*/ 	.word	0x000011c0


	//   ....[7]....
        /*0088*/ 	.word	0x000011d0


	//   ....[8]....
        /*008c*/ 	.word	0x00001220


	//   ....[9]....
        /*0090*/ 	.word	0x00001230


	//   ....[10]....
        /*0094*/ 	.word	0x00001240


	//   ....[11]....
        /*0098*/ 	.word	0x00001250


	//   ....[12]....
        /*009c*/ 	.word	0x000012a0


	//   ....[13]....
        /*00a0*/ 	.word	0x000012c0


	//   ....[14]....
        /*00a4*/ 	.word	0x000012d0


	//   ....[15]....
        /*00a8*/ 	.word	0x000012f0


	//----- nvinfo : EIATTR_EXIT_INSTR_OFFSETS
	.align		4
.L_744:
        /*00ac*/ 	.byte	0x04, 0x1c
        /*00ae*/ 	.short	(.L_746 - .L_745)


	//   ....[0]....
.L_745:
        /*00b0*/ 	.word	0x000018b0


	//   ....[1]....
        /*00b4*/ 	.word	0x00001930


	//----- nvinfo : EIATTR_MAX_THREADS
	.align		4
.L_746:
        /*00b8*/ 	.byte	0x04, 0x05
        /*00ba*/ 	.short	(.L_748 - .L_747)
.L_747:
        /*00bc*/ 	.word	0x00000100
        /*00c0*/ 	.word	0x00000001
        /*00c4*/ 	.word	0x00000001


	//----- nvinfo : EIATTR_CRS_STACK_SIZE
	.align		4
.L_748:
        /*00c8*/ 	.byte	0x04, 0x1e
        /*00ca*/ 	.short	(.L_750 - .L_749)
.L_749:
        /*00cc*/ 	.word	0x00000000


	//----- nvinfo : EIATTR_CBANK_PARAM_SIZE
	.align		4
.L_750:
        /*00d0*/ 	.byte	0x03, 0x19
        /*00d2*/ 	.short	0x00f0


	//----- nvinfo : EIATTR_PARAM_CBANK
	.align		4
        /*00d4*/ 	.byte	0x04, 0x0a
        /*00d6*/ 	.short	(.L_752 - .L_751)
	.align		4
.L_751:
        /*00d8*/ 	.word	index@(.nv.constant0._ZN7cutlass13device_kernelIN5flash22FlashAttnBwdPreprocessIN4cute5tupleIJNS3_1CILi64EEENS5_ILi128EEEEEENS_10bfloat16_tEfNS_4arch4Sm90ELb1ELb0EEEEEvNT_6ParamsE)
        /*00dc*/ 	.short	0x0210
        /*00de*/ 	.short	0x00f0


	//----- nvinfo : EIATTR_SW_WAR
	.align		4
.L_752:
        /*00e0*/ 	.byte	0x04, 0x36
        /*00e2*/ 	.short	(.L_754 - .L_753)
.L_753:
        /*00e4*/ 	.word	0x00000008
.L_754:


//--------------------- .nv.info._ZN7cutlass13device_kernelIN5flash11enable_sm90INS1_16FlashAttnBwdSm90INS1_25CollectiveMainloopBwdSm90ILi2ELi2ELi2EN4cute5tupleIJNS5_1CILi1EEES8_S8_EEENS6_IJNS7_ILi64EEENS7_ILi128EEESB_EEENS_10bfloat16_tEfNS_4arch4Sm90ELb1ELb0ELb1ELb1ELb0ELb1ELb0ELb0ELi2ELi1ELi2ELi1ELb0EEENS1_21CollectiveEpilogueBwdISC_SD_SF_Li256ELb1ELb0ELi1EEENS1_25SingleTileBwdLPTSchedulerILb1ELi128ELb0EEEEEEEEEvNT_6ParamsE --------------------------
	.section	.nv.info._ZN7cutlass13device_kernelIN5flash11enable_sm90INS1_16FlashAttnBwdSm90INS1_25CollectiveMainloopBwdSm90ILi2ELi2ELi2EN4cute5tupleIJNS5_1CILi1EEES8_S8_EEENS6_IJNS7_ILi64EEENS7_ILi128EEESB_EEENS_10bfloat16_tEfNS_4arch4Sm90ELb1ELb0ELb1ELb1ELb0ELb1ELb0ELb0ELi2ELi1ELi2ELi1ELb0EEENS1_21CollectiveEpilogueBwdISC_SD_SF_Li256ELb1ELb0ELi1EEENS1_25SingleTileBwdLPTSchedulerILb1ELi128ELb0EEEEEEEEEvNT_6ParamsE,"",@"SHT_CUDA_INFO"
	.sectionflags	@""
	.align	4


	//----- nvinfo : EIATTR_CUDA_API_VERSION
	.align		4
        /*0000*/ 	.byte	0x04, 0x37
        /*0002*/ 	.short	(.L_756 - .L_755)
.L_755:
        /*0004*/ 	.word	0x00000082


	//----- nvinfo : EIATTR_KPARAM_INFO
	.align		4
.L_756:
        /*0008*/ 	.byte	0x04, 0x17
        /*000a*/ 	.short	(.L_758 - .L_757)
.L_757:
        /*000c*/ 	.word	0x00000000
        /*0010*/ 	.short	0x0000
        /*0012*/ 	.short	0x0070
        /*0014*/ 	.byte	0x00, 0xf0, 0x01, 0x1a


	//----- nvinfo : EIATTR_SPARSE_MMA_MASK
	.align		4
.L_758:
        /*0018*/ 	.byte	0x03, 0x50
        /*001a*/ 	.short	0x0000


	//----- nvinfo : EIATTR_MAXREG_COUNT
	.align		4
        /*001c*/ 	.byte	0x03, 0x1b
        /*001e*/ 	.short	0x00a8


	//----- nvinfo : EIATTR_NUM_BARRIERS
	.align		4
        /*0020*/ 	.byte	0x02, 0x4c
        /*0022*/ 	.byte	0x10
	.zero		1


	//----- nvinfo : EIATTR_EXTERNS
	.align		4
        /*0024*/ 	.byte	0x04, 0x0f
        /*0026*/ 	.short	(.L_760 - .L_759)


	//   ....[0]....
	.align		4
.L_759:
        /*0028*/ 	.word	index@(__assertfail)


	//----- nvinfo : EIATTR_ANNOTATIONS
	.align		4
.L_760:
        /*002c*/ 	.byte	0x04, 0x55
        /*002e*/ 	.short	(.L_762 - .L_761)


	//   ....[0]....
.L_761:
        /*0030*/ 	.word	0x00000001
        /*0034*/ 	.byte	0xb0, 0x15, 0x00, 0x00, 0x01, 0x00, 0x00, 0x00, 0x20, 0x1c, 0x00, 0x00, 0x01, 0x00, 0x00, 0x00
        /*0044*/ 	.byte	0x30, 0x37, 0x00, 0x00, 0x01, 0x00, 0x00, 0x00, 0xf0, 0x37, 0x00, 0x00, 0x01, 0x00, 0x00, 0x00
        /*0054*/ 	.byte	0xe0, 0xab, 0x00, 0x00, 0x01, 0x00, 0x00, 0x00, 0xe0, 0xae, 0x00, 0x00, 0x01, 0x00, 0x00, 0x00
        /*0064*/ 	.byte	0x40, 0xba, 0x00, 0x00, 0x01, 0x00, 0x00, 0x00, 0x60, 0xba, 0x00, 0x00, 0x01, 0x00, 0x00, 0x00
        /*0074*/ 	.byte	0xd0, 0xbd, 0x00, 0x00


	//----- nvinfo : EIATTR_MERCURY_ISA_VERSION
	.align		4
.L_762:
        /*0078*/ 	.byte	0x03, 0x5f
        /*007a*/ 	.short	0x0101


	//----- nvinfo : EIATTR_INT_WARP_WIDE_INSTR_OFFSETS
	.align		4
        /*007c*/ 	.byte	0x04, 0x31
        /*007e*/ 	.short	(.L_764 - .L_763)


	//   ....[0]....
.L_763:
        /*0080*/ 	.word	0x00000190


	//   ....[1]....
        /*0084*/ 	.word	0x000001c0


	//----- nvinfo : EIATTR_COOP_GROUP_MASK_REGIDS
	.align		4
.L_764:
        /*0088*/ 	.byte	0x04, 0x29
        /*008a*/ 	.short	(.L_766 - .L_765)


	//   ....[0]....
.L_765:
        /*008c*/ 	.word	0xffffffff


	//   ....[1]....
        /*0090*/ 	.word	0xffffffff


	//   ....[2]....
        /*0094*/ 	.word	0xffffffff


	//   ....[3]....
        /*0098*/ 	.word	0xffffffff


	//   ....[4]....
        /*009c*/ 	.word	0xffffffff


	//   ....[5]....
        /*00a0*/ 	.word	0xffffffff


	//   ....[6]....
        /*00a4*/ 	.word	0xffffffff


	//   ....[7]....
        /*00a8*/ 	.word	0x0500000f


	//----- nvinfo : EIATTR_COOP_GROUP_INSTR_OFFSETS
	.align		4
.L_766:
        /*00ac*/ 	.byte	0x04, 0x28
        /*00ae*/ 	.short	(.L_768 - .L_767)


	//   ....[0]....
.L_767:
        /*00b0*/ 	.word	0x00000070


	//   ....[1]....
        /*00b4*/ 	.word	0x000001a0


	//   ....[2]....
        /*00b8*/ 	.word	0x000001f0


	//   ....[3]....
        /*00bc*/ 	.word	0x000003e0


	//   ....[4]....
        /*00c0*/ 	.word	0x00000630


	//   ....[5]....
        /*00c4*/ 	.word	0x00001850


	//   ....[6]....
        /*00c8*/ 	.word	0x00008710


	//   ....[7]....
        /*00cc*/ 	.word	0x0000c620


	//----- nvinfo : EIATTR_REG_RECONFIG
	.align		4
.L_768:
        /*00d0*/ 	.byte	0x01, 0x54
	.zero		2


	//----- nvinfo : EIATTR_SYSCALL_OFFSETS
	.align		4
        /*00d4*/ 	.byte	0x04, 0x46
        /*00d6*/ 	.short	(.L_770 - .L_769)


	//   ....[0]....
.L_769:
        /*00d8*/ 	.word	0x00001480


	//   ....[1]....
        /*00dc*/ 	.word	0x00001570


	//   ....[2]....
        /*00e0*/ 	.word	0x000016e0


	//   ....[3]....
        /*00e4*/ 	.word	0x000017d0


	//----- nvinfo : EIATTR_MBARRIER_INSTR_OFFSETS
	.align		4
.L_770:
        /*00e8*/ 	.byte	0x04, 0x39
        /*00ea*/ 	.short	(.L_772 - .L_771)


	//   ....[0]....
.L_771:
        /*00ec*/ 	.word	0x00000290
        /*00f0*/ 	.word	0x000000ff
        /*00f4*/ 	.word	0x00030800
        /*00f8*/ 	.short	0x0100
        /*00fa*/ 	.byte	0x06
	.zero		1


	//   ....[1]....
        /*00fc*/ 	.word	0x00000390
        /*0100*/ 	.word	0x000000ff
        /*0104*/ 	.word	0x00030810
        /*0108*/ 	.short	0x0100
        /*010a*/ 	.byte	0x08
	.zero		1


	//   ....[2]....
        /*010c*/ 	.word	0x000003a0
        /*0110*/ 	.word	0x000000ff
        /*0114*/ 	.word	0x00030820
        /*0118*/ 	.short	0x0100
        /*011a*/ 	.byte	0x08
	.zero		1


	//   ....[3]....
        /*011c*/ 	.word	0x000003b0
        /*0120*/ 	.word	0x000000ff
        /*0124*/ 	.word	0x00030818
        /*0128*/ 	.short	0x0100
        /*012a*/ 	.byte	0x08
	.zero		1


	//   ....[4]....
        /*012c*/ 	.word	0x000003c0
        /*0130*/ 	.word	0x000000ff
        /*0134*/ 	.word	0x00030828
        /*0138*/ 	.short	0x0100
        /*013a*/ 	.byte	0x08
	.zero		1


	//   ....[5]....
        /*013c*/ 	.word	0x000004f0
        /*0140*/ 	.word	0x000000ff
        /*0144*/ 	.word	0x00030830
        /*0148*/ 	.short	0x0100
        /*014a*/ 	.byte	0x08
	.zero		1


	//   ....[6]....
        /*014c*/ 	.word	0x00000500
        /*0150*/ 	.word	0x000000ff
        /*0154*/ 	.word	0x00030840
        /*0158*/ 	.short	0x0100
        /*015a*/ 	.byte	0x08
	.zero		1


	//   ....[7]....
        /*015c*/ 	.word	0x00000510
        /*0160*/ 	.word	0x000000ff
        /*0164*/ 	.word	0x00030838
        /*0168*/ 	.short	0x0100
        /*016a*/ 	.byte	0x08
	.zero		1


	//   ....[8]....
        /*016c*/ 	.word	0x00000520
        /*0170*/ 	.word	0x000000ff
        /*0174*/ 	.word	0x00030848
        /*0178*/ 	.short	0x0100
        /*017a*/ 	.byte	0x08
	.zero		1


	//   ....[9]....
        /*017c*/ 	.word	0x00001890
        /*0180*/ 	.word	0x00000010
        /*0184*/ 	.word	0x00030800
        /*0188*/ 	.short	0x010a
        /*018a*/ 	.byte	0x3f
	.zero		1


	//   ....[10]....
        /*018c*/ 	.word	0x00001930
        /*0190*/ 	.word	0x00000010
        /*0194*/ 	.word	0x00030800
        /*0198*/ 	.short	0x010a
        /*019a*/ 	.byte	0x3f
	.zero		1


	//   ....[11]....
        /*019c*/ 	.word	0x00002070
        /*01a0*/ 	.word	0x00000000
        /*01a4*/ 	.word	0x00030810
        /*01a8*/ 	.short	0x010a
        /*01aa*/ 	.byte	0x3f
	.zero		1


	//   ....[12]....
        /*01ac*/ 	.word	0x000020b0
        /*01b0*/ 	.word	0x00000000
        /*01b4*/ 	.word	0x00030810
        /*01b8*/ 	.short	0x010a
        /*01ba*/ 	.byte	0x3f
	.zero		1


	//   ....[13]....
        /*01bc*/ 	.word	0x00002610
        /*01c0*/ 	.word	0x00000000
        /*01c4*/ 	.word	0x00030830
        /*01c8*/ 	.short	0x010a
        /*01ca*/ 	.byte	0x3f
	.zero		1


	//   ....[14]....
        /*01cc*/ 	.word	0x00002980
        /*01d0*/ 	.word	0x00000000
        /*01d4*/ 	.word	0x00030830
        /*01d8*/ 	.short	0x010a
        /*01da*/ 	.byte	0x3f
	.zero		1


	//   ....[15]....
        /*01dc*/ 	.word	0x000048c0
        /*01e0*/ 	.word	0x00000006
        /*01e4*/ 	.word	0x00000000
        /*01e8*/ 	.short	0x0101
        /*01ea*/ 	.byte	0x3f
	.zero		1


	//   ....[16]....
        /*01ec*/ 	.word	0x00004bf0
        /*01f0*/ 	.word	0x00000000
        /*01f4*/ 	.word	0x00000000
        /*01f8*/ 	.short	0x0101
        /*01fa*/ 	.byte	0x3f
	.zero		1


	//   ....[17]....
        /*01fc*/ 	.word	0x0000a860
        /*0200*/ 	.word	0x0000000f
        /*0204*/ 	.word	0x00030820
        /*0208*/ 	.short	0x010a
        /*020a*/ 	.byte	0x3f
	.zero		1


	//   ....[18]....
        /*020c*/ 	.word	0x0000af40
        /*0210*/ 	.word	0x0000000f
        /*0214*/ 	.word	0x00030840
        /*0218*/ 	.short	0x010a
        /*021a*/ 	.byte	0x3f
	.zero		1


	//   ....[19]....
        /*021c*/ 	.word	0x0000b210
        /*0220*/ 	.word	0x0000000f
        /*0224*/ 	.word	0x00030828
        /*0228*/ 	.short	0x010a
        /*022a*/ 	.byte	0x3f
	.zero		1


	//   ....[20]....
        /*022c*/ 	.word	0x0000b4e0
        /*0230*/ 	.word	0x0000000f
        /*0234*/ 	.word	0x00030848
        /*0238*/ 	.short	0x010a
        /*023a*/ 	.byte	0x3f
	.zero		1


	//   ....[21]....
        /*023c*/ 	.word	0x0000b750
        /*0240*/ 	.word	0x0000000f
        /*0244*/ 	.word	0x00030820
        /*0248*/ 	.short	0x010a
        /*024a*/ 	.byte	0x3f
	.zero		1


	//   ....[22]....
        /*024c*/ 	.word	0x0000ba90
        /*0250*/ 	.word	0x0000000f
        /*0254*/ 	.word	0x00030840
        /*0258*/ 	.short	0x010a
        /*025a*/ 	.byte	0x3f
	.zero		1


	//   ....[23]....
        /*025c*/ 	.word	0x0000bd30
        /*0260*/ 	.word	0x0000000f
        /*0264*/ 	.word	0x00030828
        /*0268*/ 	.short	0x010a
        /*026a*/ 	.byte	0x3f
	.zero		1


	//   ....[24]....
        /*026c*/ 	.word	0x0000c040
        /*0270*/ 	.word	0x00000003
        /*0274*/ 	.word	0x00030840
        /*0278*/ 	.short	0x010a
        /*027a*/ 	.byte	0x3f
	.zero		1


	//   ....[25]....
        /*027c*/ 	.word	0x0000c4a0
        /*0280*/ 	.word	0x00000007
        /*0284*/ 	.word	0x00000000
        /*0288*/ 	.short	0x010a
        /*028a*/ 	.byte	0x3f
	.zero		1


	//   ....[26]....
        /*028c*/ 	.word	0x0000c4f0
        /*0290*/ 	.word	0x00000003
        /*0294*/ 	.word	0x00000000
        /*0298*/ 	.short	0x010a
        /*029a*/ 	.byte	0x3f
	.zero		1


	//   ....[27]....
        /*029c*/ 	.word	0x0000c550
        /*02a0*/ 	.word	0x00000005
        /*02a4*/ 	.word	0x00000000
        /*02a8*/ 	.short	0x010a
        /*02aa*/ 	.byte	0x3f
	.zero		1


	//   ....[28]....
        /*02ac*/ 	.word	0x0000c580
        /*02b0*/ 	.word	0x00000003
        /*02b4*/ 	.word	0x00000000
        /*02b8*/ 	.short	0x010a
        /*02ba*/ 	.byte	0x3f
	.zero		1


	//   ....[29]....
        /*02bc*/ 	.word	0x0000c680
        /*02c0*/ 	.word	0x00000000
        /*02c4*/ 	.word	0x00030800
        /*02c8*/ 	.short	0x010a
        /*02ca*/ 	.byte	0x3f
	.zero		1


	//   ....[30]....
        /*02cc*/ 	.word	0x0000c6d0
        /*02d0*/ 	.word	0x00000000
        /*02d4*/ 	.word	0x00030810
        /*02d8*/ 	.short	0x010a
        /*02da*/ 	.byte	0x3f
	.zero		1


	//   ....[31]....
        /*02dc*/ 	.word	0x0000c720
        /*02e0*/ 	.word	0x00000000
        /*02e4*/ 	.word	0x00030830
        /*02e8*/ 	.short	0x010a
        /*02ea*/ 	.byte	0x3f
	.zero		1


	//   ....[32]....
        /*02ec*/ 	.word	0x0000c770
        /*02f0*/ 	.word	0x0000000f
        /*02f4*/ 	.word	0x00030820
        /*02f8*/ 	.short	0x010a
        /*02fa*/ 	.byte	0x3f
	.zero		1


	//   ....[33]....
        /*02fc*/ 	.word	0x0000c7c0
        /*0300*/ 	.word	0x0000000f
        /*0304*/ 	.word	0x00030840
        /*0308*/ 	.short	0x010a
        /*030a*/ 	.byte	0x3f
	.zero		1


	//   ....[34]....
        /*030c*/ 	.word	0x0000c810
        /*0310*/ 	.word	0x0000000f
        /*0314*/ 	.word	0x00030828
        /*0318*/ 	.short	0x010a
        /*031a*/ 	.byte	0x3f
	.zero		1


	//   ....[35]....
        /*031c*/ 	.word	0x0000c860
        /*0320*/ 	.word	0x0000000f
        /*0324*/ 	.word	0x00030848
        /*0328*/ 	.short	0x010a
        /*032a*/ 	.byte	0x3f
	.zero		1


	//   ....[36]....
        /*032c*/ 	.word	0x0000c8c0
        /*0330*/ 	.word	0x0000000f
        /*0334*/ 	.word	0x00030820
        /*0338*/ 	.short	0x010a
        /*033a*/ 	.byte	0x3f
	.zero		1


	//   ....[37]....
        /*033c*/ 	.word	0x0000c910
        /*0340*/ 	.word	0x0000000f
        /*0344*/ 	.word	0x00030840
        /*0348*/ 	.short	0x010a
        /*034a*/ 	.byte	0x3f
	.zero		1


	//   ....[38]....
        /*034c*/ 	.word	0x0000c960
        /*0350*/ 	.word	0x0000000f
        /*0354*/ 	.word	0x00030828
        /*0358*/ 	.short	0x010a
        /*035a*/ 	.byte	0x3f
	.zero		1


	//   ....[39]....
        /*035c*/ 	.word	0x0000c9b0
        /*0360*/ 	.word	0x00000003
        /*0364*/ 	.word	0x00030840
        /*0368*/ 	.short	0x010a
        /*036a*/ 	.byte	0x3f
	.zero		1


	//   ....[40]....
        /*036c*/ 	.word	0x0000ca80
        /*0370*/ 	.word	0x00000007
        /*0374*/ 	.word	0x00000000
        /*0378*/ 	.short	0x010a
        /*037a*/ 	.byte	0x3f
	.zero		1


	//   ....[41]....
        /*037c*/ 	.word	0x0000cad0
        /*0380*/ 	.word	0x00000003
        /*0384*/ 	.word	0x00000000
        /*0388*/ 	.short	0x010a
        /*038a*/ 	.byte	0x3f
	.zero		1


	//   ....[42]....
        /*038c*/ 	.word	0x0000cb20
        /*0390*/ 	.word	0x00000005
        /*0394*/ 	.word	0x00000000
        /*0398*/ 	.short	0x010a
        /*039a*/ 	.byte	0x3f
	.zero		1


	//----- nvinfo : EIATTR_NUM_MBARRIERS
	.align		4
.L_772:
        /*039c*/ 	.byte	0x03, 0x38
        /*039e*/ 	.short	0x0009


	//----- nvinfo : EIATTR_EXIT_INSTR_OFFSETS
	.align		4
        /*03a0*/ 	.byte	0x04, 0x1c
        /*03a2*/ 	.short	(.L_774 - .L_773)


	//   ....[0]....
.L_773:
        /*03a4*/ 	.word	0x0000c5d0


	//----- nvinfo : EIATTR_MAX_THREADS
	.align		4
.L_774:
        /*03a8*/ 	.byte	0x04, 0x05
        /*03aa*/ 	.short	(.L_776 - .L_775)
.L_775:
        /*03ac*/ 	.word	0x00000180
        /*03b0*/ 	.word	0x00000001
        /*03b4*/ 	.word	0x00000001


	//----- nvinfo : EIATTR_CRS_STACK_SIZE
	.align		4
.L_776:
        /*03b8*/ 	.byte	0x04, 0x1e
        /*03ba*/ 	.short	(.L_778 - .L_777)
.L_777:
        /*03bc*/ 	.word	0x00000000


	//----- nvinfo : EIATTR_CBANK_PARAM_SIZE
	.align		4
.L_778:
        /*03c0*/ 	.byte	0x03, 0x19
        /*03c2*/ 	.short	0x06f0


	//----- nvinfo : EIATTR_PARAM_CBANK
	.align		4
        /*03c4*/ 	.byte	0x04, 0x0a
        /*03c6*/ 	.short	(.L_780 - .L_779)
	.align		4
.L_779:
        /*03c8*/ 	.word	index@(.nv.constant0._ZN7cutlass13device_kernelIN5flash11enable_sm90INS1_16FlashAttnBwdSm90INS1_25CollectiveMainloopBwdSm90ILi2ELi2ELi2EN4cute5tupleIJNS5_1CILi1EEES8_S8_EEENS6_IJNS7_ILi64EEENS7_ILi128EEESB_EEENS_10bfloat16_tEfNS_4arch4Sm90ELb1ELb0ELb1ELb1ELb0ELb1ELb0ELb0ELi2ELi1ELi2ELi1ELb0EEENS1_21CollectiveEpilogueBwdISC_SD_SF_Li256ELb1ELb0ELi1EEENS1_25SingleTileBwdLPTSchedulerILb1ELi128ELb0EEEEEEEEEvNT_6ParamsE)
        /*03cc*/ 	.short	0x0210
        /*03ce*/ 	.short	0x06f0


	//----- nvinfo : EIATTR_SW_WAR
	.align		4
.L_780:
        /*03d0*/ 	.byte	0x04, 0x36
        /*03d2*/ 	.short	(.L_782 - .L_781)
.L_781:
        /*03d4*/ 	.word	0x00000008
.L_782:


//--------------------- .nv.info._ZN7cutlass13device_kernelIN5flash11enable_sm90INS1_16FlashAttnBwdSm90INS1_25CollectiveMainloopBwdSm90ILi2ELi2ELi2EN4cute5tupleIJNS5_1CILi1EEES8_S8_EEENS6_IJNS7_ILi64EEENS7_ILi128EEESB_EEENS_10bfloat16_tEfNS_4arch4Sm90ELb1ELb0ELb1ELb1ELb1ELb1ELb0ELb0ELi2ELi1ELi2ELi1ELb0EEENS1_21CollectiveEpilogueBwdISC_SD_SF_Li256ELb1ELb0ELi1EEENS1_25SingleTileBwdLPTSchedulerILb1ELi128ELb1EEEEEEEEEvNT_6ParamsE --------------------------
	.section	.nv.info._ZN7cutlass13device_kernelIN5flash11enable_sm90INS1_16FlashAttnBwdSm90INS1_25CollectiveMainloopBwdSm90ILi2ELi2ELi2EN4cute5tupleIJNS5_1CILi1EEES8_S8_EEENS6_IJNS7_ILi64EEENS7_ILi128EEESB_EEENS_10bfloat16_tEfNS_4arch4Sm90ELb1ELb0ELb1ELb1ELb1ELb1ELb0ELb0ELi2ELi1ELi2ELi1ELb0EEENS1_21CollectiveEpilogueBwdISC_SD_SF_Li256ELb1ELb0ELi1EEENS1_25SingleTileBwdLPTSchedulerILb1ELi128ELb1EEEEEEEEEvNT_6ParamsE,"",@"SHT_CUDA_INFO"
	.sectionflags	@""
	.align	4


	//----- nvinfo : EIATTR_CUDA_API_VERSION
	.align		4
        /*0000*/ 	.byte	0x04, 0x37
        /*0002*/ 	.short	(.L_784 - .L_783)
.L_783:
        /*0004*/ 	.word	0x00000082


	//----- nvinfo : EIATTR_KPARAM_INFO
	.align		4
.L_784:
        /*0008*/ 	.byte	0x04, 0x17
        /*000a*/ 	.short	(.L_786 - .L_785)
.L_785:
        /*000c*/ 	.word	0x00000000
        /*0010*/ 	.short	0x0000
        /*0012*/ 	.short	0x0070
        /*0014*/ 	.byte	0x00, 0xf0, 0x01, 0x1a


	//----- nvinfo : EIATTR_SPARSE_MMA_MASK
	.align		4
.L_786:
        /*0018*/ 	.byte	0x03, 0x50
        /*001a*/ 	.short	0x0000


	//----- nvinfo : EIATTR_MAXREG_COUNT
	.align		4
        /*001c*/ 	.byte	0x03, 0x1b
        /*001e*/ 	.short	0x00a8


	//----- nvinfo : EIATTR_NUM_BARRIERS
	.align		4
        /*0020*/ 	.byte	0x02, 0x4c
        /*0022*/ 	.byte	0x10
	.zero		1


	//----- nvinfo : EIATTR_EXTERNS
	.align		4
        /*0024*/ 	.byte	0x04, 0x0f
        /*0026*/ 	.short	(.L_788 - .L_787)


	//   ....[0]....
	.align		4
.L_787:
        /*0028*/ 	.word	index@(__assertfail)


	//----- nvinfo : EIATTR_ANNOTATIONS
	.align		4
.L_788:
        /*002c*/ 	.byte	0x04, 0x55
        /*002e*/ 	.short	(.L_790 - .L_789)


	//   ....[0]....
.L_789:
        /*0030*/ 	.word	0x00000001
        /*0034*/ 	.byte	0xd0, 0x15, 0x00, 0x00, 0x01, 0x00, 0x00, 0x00, 0x40, 0x1c, 0x00, 0x00, 0x01, 0x00, 0x00, 0x00
        /*0044*/ 	.byte	0x50, 0x37, 0x00, 0x00, 0x01, 0x00, 0x00, 0x00, 0x10, 0x38, 0x00, 0x00, 0x01, 0x00, 0x00, 0x00
        /*0054*/ 	.byte	0x00, 0xb5, 0x00, 0x00, 0x01, 0x00, 0x00, 0x00, 0x00, 0xb8, 0x00, 0x00, 0x01, 0x00, 0x00, 0x00
        /*0064*/ 	.byte	0x60, 0xc3, 0x00, 0x00, 0x01, 0x00, 0x00, 0x00, 0x80, 0xc3, 0x00, 0x00, 0x01, 0x00, 0x00, 0x00
        /*0074*/ 	.byte	0xf0, 0xc6, 0x00, 0x00


	//----- nvinfo : EIATTR_MERCURY_ISA_VERSION
	.align		4
.L_790:
        /*0078*/ 	.byte	0x03, 0x5f
        /*007a*/ 	.short	0x0101


	//----- nvinfo : EIATTR_INT_WARP_WIDE_INSTR_OFFSETS
	.align		4
        /*007c*/ 	.byte	0x04, 0x31
        /*007e*/ 	.short	(.L_792 - .L_791)


	//   ....[0]....
.L_791:
        /*0080*/ 	.word	0x00000190


	//   ....[1]....
        /*0084*/ 	.word	0x000001c0


	//   ....[2]....
        /*0088*/ 	.word	0x000098e0


	//   ....[3]....
        /*008c*/ 	.word	0x00009f90


	//   ....[4]....
        /*0090*/ 	.word	0x0000a4c0


	//----- nvinfo : EIATTR_COOP_GROUP_MASK_REGIDS
	.align		4
.L_792:
        /*0094*/ 	.byte	0x04, 0x29
        /*0096*/ 	.short	(.L_794 - .L_793)


	//   ....[0]....
.L_793:
        /*0098*/ 	.word	0xffffffff


	//   ....[1]....
        /*009c*/ 	.word	0xffffffff


	//   ....[2]....
        /*00a0*/ 	.word	0xffffffff


	//   ....[3]....
        /*00a4*/ 	.word	0xffffffff


	//   ....[4]....
        /*00a8*/ 	.word	0xffffffff


	//   ....[5]....
        /*00ac*/ 	.word	0xffffffff


	//   ....[6]....
        /*00b0*/ 	.word	0xffffffff


	//   ....[7]....
        /*00b4*/ 	.word	0xffffffff


	//   ....[8]....
        /*00b8*/ 	.word	0xffffffff


	//   ....[9]....
        /*00bc*/ 	.word	0xffffffff


	//   ....[10]....
        /*00c0*/ 	.word	0xffffffff


	//   ....[11]....
        /*00c4*/ 	.word	0xffffffff


	//   ....[12]....
        /*00c8*/ 	.word	0xffffffff


	//   ....[13]....
        /*00cc*/ 	.word	0x0500000f


	//   ....[14]....
        /*00d0*/ 	.word	0x0500000f


	//   ....[15]....
        /*00d4*/ 	.word	0x0500000f


	//   ....[16]....
        /*00d8*/ 	.word	0x0500000f


	//----- nvinfo : EIATTR_COOP_GROUP_INSTR_OFFSETS
	.align		4
.L_794:
        /*00dc*/ 	.byte	0x04, 0x28
        /*00de*/ 	.short	(.L_796 - .L_795)


	//   ....[0]....
.L_795:
        /*00e0*/ 	.word	0x00000070


	//   ....[1]....
        /*00e4*/ 	.word	0x000001a0


	//   ....[2]....
        /*00e8*/ 	.word	0x000001f0


	//   ....[3]....
        /*00ec*/ 	.word	0x000003e0


	//   ....[4]....
        /*00f0*/ 	.word	0x00000630


	//   ....[5]....
        /*00f4*/ 	.word	0x00001870


	//   ....[6]....
        /*00f8*/ 	.word	0x00008730


	//   ....[7]....
        /*00fc*/ 	.word	0x000094e0


	//   ....[8]....
        /*0100*/ 	.word	0x00009810


	//   ....[9]....
        /*0104*/ 	.word	0x00009c10


	//   ....[10]....
        /*0108*/ 	.word	0x00009ec0


	//   ....[11]....
        /*010c*/ 	.word	0x0000a180


	//   ....[12]....
        /*0110*/ 	.word	0x0000a3f0


	//   ....[13]....
        /*0114*/ 	.word	0x0000cf40


	//   ....[14]....
        /*0118*/ 	.word	0x0000d0c0


	//   ....[15]....
        /*011c*/ 	.word	0x0000d130


	//   ....[16]....
        /*0120*/ 	.word	0x0000d1a0


	//----- nvinfo : EIATTR_REG_RECONFIG
	.align		4
.L_796:
        /*0124*/ 	.byte	0x01, 0x54
	.zero		2


	//----- nvinfo : EIATTR_SYSCALL_OFFSETS
	.align		4
        /*0128*/ 	.byte	0x04, 0x46
        /*012a*/ 	.short	(.L_798 - .L_797)


	//   ....[0]....
.L_797:
        /*012c*/ 	.word	0x000014a0


	//   ....[1]....
        /*0130*/ 	.word	0x00001590


	//   ....[2]....
        /*0134*/ 	.word	0x00001700


	//   ....[3]....
        /*0138*/ 	.word	0x000017f0


	//----- nvinfo : EIATTR_MBARRIER_INSTR_OFFSETS
	.align		4
.L_798:
        /*013c*/ 	.byte	0x04, 0x39
        /*013e*/ 	.short	(.L_800 - .L_799)


	//   ....[0]....
.L_799:
        /*0140*/ 	.word	0x00000290
        /*0144*/ 	.word	0x000000ff
        /*0148*/ 	.word	0x00030800
        /*014c*/ 	.short	0x0100
        /*014e*/ 	.byte	0x06
	.zero		1


	//   ....[1]....
        /*0150*/ 	.word	0x00000390
        /*0154*/ 	.word	0x000000ff
        /*0158*/ 	.word	0x00030810
        /*015c*/ 	.short	0x0100
        /*015e*/ 	.byte	0x08
	.zero		1


	//   ....[2]....
        /*0160*/ 	.word	0x000003a0
        /*0164*/ 	.word	0x000000ff
        /*0168*/ 	.word	0x00030820
        /*016c*/ 	.short	0x0100
        /*016e*/ 	.byte	0x08
	.zero		1


	//   ....[3]....
        /*0170*/ 	.word	0x000003b0
        /*0174*/ 	.word	0x000000ff
        /*0178*/ 	.word	0x00030818
        /*017c*/ 	.short	0x0100
        /*017e*/ 	.byte	0x08
	.zero		1


	//   ....[4]....
        /*0180*/ 	.word	0x000003c0
        /*0184*/ 	.word	0x000000ff
        /*0188*/ 	.word	0x00030828
        /*018c*/ 	.short	0x0100
        /*018e*/ 	.byte	0x08
	.zero		1


	//   ....[5]....
        /*0190*/ 	.word	0x000004f0
        /*0194*/ 	.word	0x000000ff
        /*0198*/ 	.word	0x00030830
        /*019c*/ 	.short	0x0100
        /*019e*/ 	.byte	0x08
	.zero		1


	//   ....[6]....
        /*01a0*/ 	.word	0x00000500
        /*01a4*/ 	.word	0x000000ff
        /*01a8*/ 	.word	0x00030840
        /*01ac*/ 	.short	0x0100
        /*01ae*/ 	.byte	0x08
	.zero		1


	//   ....[7]....
        /*01b0*/ 	.word	0x00000510
        /*01b4*/ 	.word	0x000000ff
        /*01b8*/ 	.word	0x00030838
        /*01bc*/ 	.short	0x0100
        /*01be*/ 	.byte	0x08
	.zero		1


	//   ....[8]....
        /*01c0*/ 	.word	0x00000520
        /*01c4*/ 	.word	0x000000ff
        /*01c8*/ 	.word	0x00030848
        /*01cc*/ 	.short	0x0100
        /*01ce*/ 	.byte	0x08
	.zero		1


	//   ....[9]....
        /*01d0*/ 	.word	0x000018b0
        /*01d4*/ 	.word	0x00000010
        /*01d8*/ 	.word	0x00030800
        /*01dc*/ 	.short	0x010a
        /*01de*/ 	.byte	0x3f
	.zero		1


	//   ....[10]....
        /*01e0*/ 	.word	0x00001950
        /*01e4*/ 	.word	0x00000010
        /*01e8*/ 	.word	0x00030800
        /*01ec*/ 	.short	0x010a
        /*01ee*/ 	.byte	0x3f
	.zero		1


	//   ....[11]....
        /*01f0*/ 	.word	0x00002090
        /*01f4*/ 	.word	0x00000000
        /*01f8*/ 	.word	0x00030810
        /*01fc*/ 	.short	0x010a
        /*01fe*/ 	.byte	0x3f
	.zero		1


	//   ....[12]....
        /*0200*/ 	.word	0x000020d0
        /*0204*/ 	.word	0x00000000
        /*0208*/ 	.word	0x00030810
        /*020c*/ 	.short	0x010a
        /*020e*/ 	.byte	0x3f
	.zero		1


	//   ....[13]....
        /*0210*/ 	.word	0x00002630
        /*0214*/ 	.word	0x00000000
        /*0218*/ 	.word	0x00030830
        /*021c*/ 	.short	0x010a
        /*021e*/ 	.byte	0x3f
	.zero		1


	//   ....[14]....
        /*0220*/ 	.word	0x000029a0
        /*0224*/ 	.word	0x00000000
        /*0228*/ 	.word	0x00030830
        /*022c*/ 	.short	0x010a
        /*022e*/ 	.byte	0x3f
	.zero		1


	//   ....[15]....
        /*0230*/ 	.word	0x000048e0
        /*0234*/ 	.word	0x00000006
        /*0238*/ 	.word	0x00000000
        /*023c*/ 	.short	0x0101
        /*023e*/ 	.byte	0x3f
	.zero		1


	//   ....[16]....
        /*0240*/ 	.word	0x00004c10
        /*0244*/ 	.word	0x00000000
        /*0248*/ 	.word	0x00000000
        /*024c*/ 	.short	0x0101
        /*024e*/ 	.byte	0x3f
	.zero		1


	//   ....[17]....
        /*0250*/ 	.word	0x0000b180
        /*0254*/ 	.word	0x0000000f
        /*0258*/ 	.word	0x00030820
        /*025c*/ 	.short	0x010a
        /*025e*/ 	.byte	0x3f
	.zero		1


	//   ....[18]....
        /*0260*/ 	.word	0x0000b860
        /*0264*/ 	.word	0x0000000f
        /*0268*/ 	.word	0x00030840
        /*026c*/ 	.short	0x010a
        /*026e*/ 	.byte	0x3f
	.zero		1


	//   ....[19]....
        /*0270*/ 	.word	0x0000bb30
        /*0274*/ 	.word	0x0000000f
        /*0278*/ 	.word	0x00030828
        /*027c*/ 	.short	0x010a
        /*027e*/ 	.byte	0x3f
	.zero		1


	//   ....[20]....
        /*0280*/ 	.word	0x0000be00
        /*0284*/ 	.word	0x0000000f
        /*0288*/ 	.word	0x00030848
        /*028c*/ 	.short	0x010a
        /*028e*/ 	.byte	0x3f
	.zero		1


	//   ....[21]....
        /*0290*/ 	.word	0x0000c070
        /*0294*/ 	.word	0x0000000f
        /*0298*/ 	.word	0x00030820
        /*029c*/ 	.short	0x010a
        /*029e*/ 	.byte	0x3f
	.zero		1


	//   ....[22]....
        /*02a0*/ 	.word	0x0000c3b0
        /*02a4*/ 	.word	0x0000000f
        /*02a8*/ 	.word	0x00030840
        /*02ac*/ 	.short	0x010a
        /*02ae*/ 	.byte	0x3f
	.zero		1


	//   ....[23]....
        /*02b0*/ 	.word	0x0000c650
        /*02b4*/ 	.word	0x0000000f
        /*02b8*/ 	.word	0x00030828
        /*02bc*/ 	.short	0x010a
        /*02be*/ 	.byte	0x3f
	.zero		1


	//   ....[24]....
        /*02c0*/ 	.word	0x0000c960
        /*02c4*/ 	.word	0x00000003
        /*02c8*/ 	.word	0x00030840
        /*02cc*/ 	.short	0x010a
        /*02ce*/ 	.byte	0x3f
	.zero		1


	//   ....[25]....
        /*02d0*/ 	.word	0x0000cdc0
        /*02d4*/ 	.word	0x00000007
        /*02d8*/ 	.word	0x00000000
        /*02dc*/ 	.short	0x010a
        /*02de*/ 	.byte	0x3f
	.zero		1


	//   ....[26]....
        /*02e0*/ 	.word	0x0000ce10
        /*02e4*/ 	.word	0x00000003
        /*02e8*/ 	.word	0x00000000
        /*02ec*/ 	.short	0x010a
        /*02ee*/ 	.byte	0x3f
	.zero		1


	//   ....[27]....
        /*02f0*/ 	.word	0x0000ce70
        /*02f4*/ 	.word	0x00000005
        /*02f8*/ 	.word	0x00000000
        /*02fc*/ 	.short	0x010a
        /*02fe*/ 	.byte	0x3f
	.zero		1


	//   ....[28]....
        /*0300*/ 	.word	0x0000cea0
        /*0304*/ 	.word	0x00000003
        /*0308*/ 	.word	0x00000000
        /*030c*/ 	.short	0x010a
        /*030e*/ 	.byte	0x3f
	.zero		1


	//   ....[29]....
        /*0310*/ 	.word	0x0000cfa0
        /*0314*/ 	.word	0x00000000
        /*0318*/ 	.word	0x00030800
        /*031c*/ 	.short	0x010a
        /*031e*/ 	.byte	0x3f
	.zero		1


	//   ....[30]....
        /*0320*/ 	.word	0x0000cff0
        /*0324*/ 	.word	0x00000000
        /*0328*/ 	.word	0x00030810
        /*032c*/ 	.short	0x010a
        /*032e*/ 	.byte	0x3f
	.zero		1


	//   ....[31]....
        /*0330*/ 	.word	0x0000d040
        /*0334*/ 	.word	0x00000000
        /*0338*/ 	.word	0x00030830
        /*033c*/ 	.short	0x010a
        /*033e*/ 	.byte	0x3f
	.zero		1


	//   ....[32]....
        /*0340*/ 	.word	0x0000d1e0
        /*0344*/ 	.word	0x0000000f
        /*0348*/ 	.word	0x00030820
        /*034c*/ 	.short	0x010a
        /*034e*/ 	.byte	0x3f
	.zero		1


	//   ....[33]....
        /*0350*/ 	.word	0x0000d230
        /*0354*/ 	.word	0x0000000f
        /*0358*/ 	.word	0x00030840
        /*035c*/ 	.short	0x010a
        /*035e*/ 	.byte	0x3f
	.zero		1


	//   ....[34]....
        /*0360*/ 	.word	0x0000d280
        /*0364*/ 	.word	0x0000000f
        /*0368*/ 	.word	0x00030828
        /*036c*/ 	.short	0x010a
        /*036e*/ 	.byte	0x3f
	.zero		1


	//   ....[35]....
        /*0370*/ 	.word	0x0000d2d0
        /*0374*/ 	.word	0x0000000f
        /*0378*/ 	.word	0x00030848
        /*037c*/ 	.short	0x010a
        /*037e*/ 	.byte	0x3f
	.zero		1


	//   ....[36]....
        /*0380*/ 	.word	0x0000d330
        /*0384*/ 	.word	0x0000000f
        /*0388*/ 	.word	0x00030820
        /*038c*/ 	.short	0x010a
        /*038e*/ 	.byte	0x3f
	.zero		1


	//   ....[37]....
        /*0390*/ 	.word	0x0000d380
        /*0394*/ 	.word	0x0000000f
        /*0398*/ 	.word	0x00030840
        /*039c*/ 	.short	0x010a
        /*039e*/ 	.byte	0x3f
	.zero		1


	//   ....[38]....
        /*03a0*/ 	.word	0x0000d3d0
        /*03a4*/ 	.word	0x0000000f
        /*03a8*/ 	.word	0x00030828
        /*03ac*/ 	.short	0x010a
        /*03ae*/ 	.byte	0x3f
	.zero		1


	//   ....[39]....
        /*03b0*/ 	.word	0x0000d420
        /*03b4*/ 	.word	0x00000003
        /*03b8*/ 	.word	0x00030840
        /*03bc*/ 	.short	0x010a
        /*03be*/ 	.byte	0x3f
	.zero		1


	//   ....[40]....
        /*03c0*/ 	.word	0x0000d4f0
        /*03c4*/ 	.word	0x00000007
        /*03c8*/ 	.word	0x00000000
        /*03cc*/ 	.short	0x010a
        /*03ce*/ 	.byte	0x3f
	.zero		1


	//   ....[41]....
        /*03d0*/ 	.word	0x0000d540
        /*03d4*/ 	.word	0x00000003
        /*03d8*/ 	.word	0x00000000
        /*03dc*/ 	.short	0x010a
        /*03de*/ 	.byte	0x3f
	.zero		1


	//   ....[42]....
        /*03e0*/ 	.word	0x0000d590
        /*03e4*/ 	.word	0x00000005
        /*03e8*/ 	.word	0x00000000
        /*03ec*/ 	.short	0x010a
        /*03ee*/ 	.byte	0x3f
	.zero		1


	//----- nvinfo : EIATTR_NUM_MBARRIERS
	.align		4
.L_800:
        /*03f0*/ 	.byte	0x03, 0x38
        /*03f2*/ 	.short	0x0009


	//----- nvinfo : EIATTR_EXIT_INSTR_OFFSETS
	.align		4
        /*03f4*/ 	.byte	0x04, 0x1c
        /*03f6*/ 	.short	(.L_802 - .L_801)


	//   ....[0]....
.L_801:
        /*03f8*/ 	.word	0x0000cef0


	//----- nvinfo : EIATTR_MAX_THREADS
	.align		4
.L_802:
        /*03fc*/ 	.byte	0x04, 0x05
        /*03fe*/ 	.short	(.L_804 - .L_803)
.L_803:
        /*0400*/ 	.word	0x00000180
        /*0404*/ 	.word	0x00000001
        /*0408*/ 	.word	0x00000001


	//----- nvinfo : EIATTR_CRS_STACK_SIZE
	.align		4
.L_804:
        /*040c*/ 	.byte	0x04, 0x1e
        /*040e*/ 	.short	(.L_806 - .L_805)
.L_805:
        /*0410*/ 	.word	0x00000000


	//----- nvinfo : EIATTR_CBANK_PARAM_SIZE
	.align		4
.L_806:
        /*0414*/ 	.byte	0x03, 0x19
        /*0416*/ 	.short	0x06f0


	//----- nvinfo : EIATTR_PARAM_CBANK
	.align		4
        /*0418*/ 	.byte	0x04, 0x0a
        /*041a*/ 	.short	(.L_808 - .L_807)
	.align		4
.L_807:
        /*041c*/ 	.word	index@(.nv.constant0._ZN7cutlass13device_kernelIN5flash11enable_sm90INS1_16FlashAttnBwdSm90INS1_25CollectiveMainloopBwdSm90ILi2ELi2ELi2EN4cute5tupleIJNS5_1CILi1EEES8_S8_EEENS6_IJNS7_ILi64EEENS7_ILi128EEESB_EEENS_10bfloat16_tEfNS_4arch4Sm90ELb1ELb0ELb1ELb1ELb1ELb1ELb0ELb0ELi2ELi1ELi2ELi1ELb0EEENS1_21CollectiveEpilogueBwdISC_SD_SF_Li256ELb1ELb0ELi1EEENS1_25SingleTileBwdLPTSchedulerILb1ELi128ELb1EEEEEEEEEvNT_6ParamsE)
        /*0420*/ 	.short	0x0210
        /*0422*/ 	.short	0x06f0


	//----- nvinfo : EIATTR_SW_WAR
	.align		4
.L_808:
        /*0424*/ 	.byte	0x04, 0x36
        /*0426*/ 	.short	(.L_810 - .L_809)
.L_809:
        /*0428*/ 	.word	0x00000008
.L_810:


//--------------------- .nv.info._ZN7cutlass13device_kernelIN5flash11enable_sm90INS1_16FlashAttnBwdSm90INS1_25CollectiveMainloopBwdSm90ILi2ELi2ELi2EN4cute5tupleIJNS5_1CILi1EEES8_S8_EEENS6_IJNS7_ILi64EEENS7_ILi128EEESB_EEENS_10bfloat16_tEfNS_4arch4Sm90ELb1ELb0ELb1ELb1ELb0ELb1ELb0ELb0ELi2ELi1ELi2ELi1ELb0EEENS1_24CollectiveEpilogueBwdGQAISC_fSF_Li256ELb1ELb0EEENS1_25SingleTileBwdLPTSchedulerILb1ELi128ELb0EEEEEEEEEvNT_6ParamsE --------------------------
	.section	.nv.info._ZN7cutlass13device_kernelIN5flash11enable_sm90INS1_16FlashAttnBwdSm90INS1_25CollectiveMainloopBwdSm90ILi2ELi2ELi2EN4cute5tupleIJNS5_1CILi1EEES8_S8_EEENS6_IJNS7_ILi64EEENS7_ILi128EEESB_EEENS_10bfloat16_tEfNS_4arch4Sm90ELb1ELb0ELb1ELb1ELb0ELb1ELb0ELb0ELi2ELi1ELi2ELi1ELb0EEENS1_24CollectiveEpilogueBwdGQAISC_fSF_Li256ELb1ELb0EEENS1_25SingleTileBwdLPTSchedulerILb1ELi128ELb0EEEEEEEEEvNT_6ParamsE,"",@"SHT_CUDA_INFO"
	.sectionflags	@""
	.align	4


	//----- nvinfo : EIATTR_CUDA_API_VERSION
	.align		4
        /*0000*/ 	.byte	0x04, 0x37
        /*0002*/ 	.short	(.L_812 - .L_811)
.L_811:
        /*0004*/ 	.word	0x00000082


	//----- nvinfo : EIATTR_KPARAM_INFO
	.align		4
.L_812:
        /*0008*/ 	.byte	0x04, 0x17
        /*000a*/ 	.short	(.L_814 - .L_813)
.L_813:
        /*000c*/ 	.word	0x00000000
        /*0010*/ 	.short	0x0000
        /*0012*/ 	.short	0x0070
        /*0014*/ 	.byte	0x00, 0xf0, 0x01, 0x1c


	//----- nvinfo : EIATTR_SPARSE_MMA_MASK
	.align		4
.L_814:
        /*0018*/ 	.byte	0x03, 0x50
        /*001a*/ 	.short	0x0000


	//----- nvinfo : EIATTR_MAXREG_COUNT
	.align		4
        /*001c*/ 	.byte	0x03, 0x1b
        /*001e*/ 	.short	0x00a8


	//----- nvinfo : EIATTR_NUM_BARRIERS
	.align		4
        /*0020*/ 	.byte	0x02, 0x4c
        /*0022*/ 	.byte	0x10
	.zero		1


	//----- nvinfo : EIATTR_EXTERNS
	.align		4
        /*0024*/ 	.byte	0x04, 0x0f
        /*0026*/ 	.short	(.L_816 - .L_815)


	//   ....[0]....
	.align		4
.L_815:
        /*0028*/ 	.word	index@(__assertfail)


	//----- nvinfo : EIATTR_ANNOTATIONS
	.align		4
.L_816:
        /*002c*/ 	.byte	0x04, 0x55
        /*002e*/ 	.short	(.L_818 - .L_817)


	//   ....[0]....
.L_817:
        /*0030*/ 	.word	0x00000001
        /*0034*/ 	.byte	0x90, 0x15, 0x00, 0x00, 0x01, 0x00, 0x00, 0x00, 0x00, 0x1c, 0x00, 0x00, 0x01, 0x00, 0x00, 0x00
        /*0044*/ 	.byte	0x10, 0x37, 0x00, 0x00, 0x01, 0x00, 0x00, 0x00, 0xd0, 0x37, 0x00, 0x00, 0x01, 0x00, 0x00, 0x00
        /*0054*/ 	.byte	0xa0, 0x7e, 0x00, 0x00, 0x01, 0x00, 0x00, 0x00, 0xa0, 0x81, 0x00, 0x00, 0x01, 0x00, 0x00, 0x00
        /*0064*/ 	.byte	0x00, 0x8d, 0x00, 0x00, 0x01, 0x00, 0x00, 0x00, 0x20, 0x8d, 0x00, 0x00, 0x01, 0x00, 0x00, 0x00
        /*0074*/ 	.byte	0x90, 0x90, 0x00, 0x00


	//----- nvinfo : EIATTR_MERCURY_ISA_VERSION
	.align		4
.L_818:
        /*0078*/ 	.byte	0x03, 0x5f
        /*007a*/ 	.short	0x0101


	//----- nvinfo : EIATTR_INT_WARP_WIDE_INSTR_OFFSETS
	.align		4
        /*007c*/ 	.byte	0x04, 0x31
        /*007e*/ 	.short	(.L_820 - .L_819)


	//   ....[0]....
.L_819:
        /*0080*/ 	.word	0x00000190


	//   ....[1]....
        /*0084*/ 	.word	0x000001c0


	//----- nvinfo : EIATTR_COOP_GROUP_MASK_REGIDS
	.align		4
.L_820:
        /*0088*/ 	.byte	0x04, 0x29
        /*008a*/ 	.short	(.L_822 - .L_821)


	//   ....[0]....
.L_821:
        /*008c*/ 	.word	0xffffffff


	//   ....[1]....
        /*0090*/ 	.word	0xffffffff


	//   ....[2]....
        /*0094*/ 	.word	0xffffffff


	//   ....[3]....
        /*0098*/ 	.word	0xffffffff


	//   ....[4]....
        /*009c*/ 	.word	0xffffffff


	//   ....[5]....
        /*00a0*/ 	.word	0xffffffff


	//   ....[6]....
        /*00a4*/ 	.word	0xffffffff


	//   ....[7]....
        /*00a8*/ 	.word	0x0500000f


	//----- nvinfo : EIATTR_COOP_GROUP_INSTR_OFFSETS
	.align		4
.L_822:
        /*00ac*/ 	.byte	0x04, 0x28
        /*00ae*/ 	.short	(.L_824 - .L_823)


	//   ....[0]....
.L_823:
        /*00b0*/ 	.word	0x00000070


	//   ....[1]....
        /*00b4*/ 	.word	0x000001a0


	//   ....[2]....
        /*00b8*/ 	.word	0x000001f0


	//   ....[3]....
        /*00bc*/ 	.word	0x000003e0


	//   ....[4]....
        /*00c0*/ 	.word	0x00000630


	//   ....[5]....
        /*00c4*/ 	.word	0x00001830


	//   ....[6]....
        /*00c8*/ 	.word	0x000059d0


	//   ....[7]....
        /*00cc*/ 	.word	0x000098e0


	//----- nvinfo : EIATTR_REG_RECONFIG
	.align		4
.L_824:
        /*00d0*/ 	.byte	0x01, 0x54
	.zero		2


	//----- nvinfo : EIATTR_SYSCALL_OFFSETS
	.align		4
        /*00d4*/ 	.byte	0x04, 0x46
        /*00d6*/ 	.short	(.L_826 - .L_825)


	//   ....[0]....
.L_825:
        /*00d8*/ 	.word	0x00001460


	//   ....[1]....
        /*00dc*/ 	.word	0x00001550


	//   ....[2]....
        /*00e0*/ 	.word	0x000016c0


	//   ....[3]....
        /*00e4*/ 	.word	0x000017b0


	//----- nvinfo : EIATTR_MBARRIER_INSTR_OFFSETS
	.align		4
.L_826:
        /*00e8*/ 	.byte	0x04, 0x39
        /*00ea*/ 	.short	(.L_828 - .L_827)


	//   ....[0]....
.L_827:
        /*00ec*/ 	.word	0x00000290
        /*00f0*/ 	.word	0x000000ff
        /*00f4*/ 	.word	0x00030800
        /*00f8*/ 	.short	0x0100
        /*00fa*/ 	.byte	0x06
	.zero		1


	//   ....[1]....
        /*00fc*/ 	.word	0x00000390
        /*0100*/ 	.word	0x000000ff
        /*0104*/ 	.word	0x00030810
        /*0108*/ 	.short	0x0100
        /*010a*/ 	.byte	0x08
	.zero		1


	//   ....[2]....
        /*010c*/ 	.word	0x000003a0
        /*0110*/ 	.word	0x000000ff
        /*0114*/ 	.word	0x00030820
        /*0118*/ 	.short	0x0100
        /*011a*/ 	.byte	0x08
	.zero		1


	//   ....[3]....
        /*011c*/ 	.word	0x000003b0
        /*0120*/ 	.word	0x000000ff
        /*0124*/ 	.word	0x00030818
        /*0128*/ 	.short	0x0100
        /*012a*/ 	.byte	0x08
	.zero		1


	//   ....[4]....
        /*012c*/ 	.word	0x000003c0
        /*0130*/ 	.word	0x000000ff
        /*0134*/ 	.word	0x00030828
        /*0138*/ 	.short	0x0100
        /*013a*/ 	.byte	0x08
	.zero		1


	//   ....[5]....
        /*013c*/ 	.word	0x000004f0
        /*0140*/ 	.word	0x000000ff
        /*0144*/ 	.word	0x00030830
        /*0148*/ 	.short	0x0100
        /*014a*/ 	.byte	0x08
	.zero		1


	//   ....[6]....
        /*014c*/ 	.word	0x00000500
        /*0150*/ 	.word	0x000000ff
        /*0154*/ 	.word	0x00030840
        /*0158*/ 	.short	0x0100
        /*015a*/ 	.byte	0x08
	.zero		1


	//   ....[7]....
        /*015c*/ 	.word	0x00000510
        /*0160*/ 	.word	0x000000ff
        /*0164*/ 	.word	0x00030838
        /*0168*/ 	.short	0x0100
        /*016a*/ 	.byte	0x08
	.zero		1


	//   ....[8]....
        /*016c*/ 	.word	0x00000520
        /*0170*/ 	.word	0x000000ff
        /*0174*/ 	.word	0x00030848
        /*0178*/ 	.short	0x0100
        /*017a*/ 	.byte	0x08
	.zero		1


	//   ....[9]....
        /*017c*/ 	.word	0x00001870
        /*0180*/ 	.word	0x00000010
        /*0184*/ 	.word	0x00030800
        /*0188*/ 	.short	0x010a
        /*018a*/ 	.byte	0x3f
	.zero		1


	//   ....[10]....
        /*018c*/ 	.word	0x00001910
        /*0190*/ 	.word	0x00000010
        /*0194*/ 	.word	0x00030800
        /*0198*/ 	.short	0x010a
        /*019a*/ 	.byte	0x3f
	.zero		1


	//   ....[11]....
        /*019c*/ 	.word	0x00002050
        /*01a0*/ 	.word	0x00000000
        /*01a4*/ 	.word	0x00030810
        /*01a8*/ 	.short	0x010a
        /*01aa*/ 	.byte	0x3f
	.zero		1


	//   ....[12]....
        /*01ac*/ 	.word	0x00002090
        /*01b0*/ 	.word	0x00000000
        /*01b4*/ 	.word	0x00030810
        /*01b8*/ 	.short	0x010a
        /*01ba*/ 	.byte	0x3f
	.zero		1


	//   ....[13]....
        /*01bc*/ 	.word	0x000025f0
        /*01c0*/ 	.word	0x00000000
        /*01c4*/ 	.word	0x00030830
        /*01c8*/ 	.short	0x010a
        /*01ca*/ 	.byte	0x3f
	.zero		1


	//   ....[14]....
        /*01cc*/ 	.word	0x00002960
        /*01d0*/ 	.word	0x00000000
        /*01d4*/ 	.word	0x00030830
        /*01d8*/ 	.short	0x010a
        /*01da*/ 	.byte	0x3f
	.zero		1


	//   ....[15]....
        /*01dc*/ 	.word	0x000048a0
        /*01e0*/ 	.word	0x00000006
        /*01e4*/ 	.word	0x00000000
        /*01e8*/ 	.short	0x0101
        /*01ea*/ 	.byte	0x3f
	.zero		1


	//   ....[16]....
        /*01ec*/ 	.word	0x00004bd0
        /*01f0*/ 	.word	0x00000000
        /*01f4*/ 	.word	0x00000000
        /*01f8*/ 	.short	0x0101
        /*01fa*/ 	.byte	0x3f
	.zero		1


	//   ....[17]....
        /*01fc*/ 	.word	0x00007b20
        /*0200*/ 	.word	0x0000000f
        /*0204*/ 	.word	0x00030820
        /*0208*/ 	.short	0x010a
        /*020a*/ 	.byte	0x3f
	.zero		1


	//   ....[18]....
        /*020c*/ 	.word	0x00008200
        /*0210*/ 	.word	0x0000000f
        /*0214*/ 	.word	0x00030840
        /*0218*/ 	.short	0x010a
        /*021a*/ 	.byte	0x3f
	.zero		1


	//   ....[19]....
        /*021c*/ 	.word	0x000084d0
        /*0220*/ 	.word	0x0000000f
        /*0224*/ 	.word	0x00030828
        /*0228*/ 	.short	0x010a
        /*022a*/ 	.byte	0x3f
	.zero		1


	//   ....[20]....
        /*022c*/ 	.word	0x000087a0
        /*0230*/ 	.word	0x0000000f
        /*0234*/ 	.word	0x00030848
        /*0238*/ 	.short	0x010a
        /*023a*/ 	.byte	0x3f
	.zero		1


	//   ....[21]....
        /*023c*/ 	.word	0x00008a10
        /*0240*/ 	.word	0x0000000f
        /*0244*/ 	.word	0x00030820
        /*0248*/ 	.short	0x010a
        /*024a*/ 	.byte	0x3f
	.zero		1


	//   ....[22]....
        /*024c*/ 	.word	0x00008d50
        /*0250*/ 	.word	0x0000000f
        /*0254*/ 	.word	0x00030840
        /*0258*/ 	.short	0x010a
        /*025a*/ 	.byte	0x3f
	.zero		1


	//   ....[23]....
        /*025c*/ 	.word	0x00008ff0
        /*0260*/ 	.word	0x0000000f
        /*0264*/ 	.word	0x00030828
        /*0268*/ 	.short	0x010a
        /*026a*/ 	.byte	0x3f
	.zero		1


	//   ....[24]....
        /*026c*/ 	.word	0x00009300
        /*0270*/ 	.word	0x00000003
        /*0274*/ 	.word	0x00030840
        /*0278*/ 	.short	0x010a
        /*027a*/ 	.byte	0x3f
	.zero		1


	//   ....[25]....
        /*027c*/ 	.word	0x00009760
        /*0280*/ 	.word	0x00000007
        /*0284*/ 	.word	0x00000000
        /*0288*/ 	.short	0x010a
        /*028a*/ 	.byte	0x3f
	.zero		1


	//   ....[26]....
        /*028c*/ 	.word	0x000097b0
        /*0290*/ 	.word	0x00000003
        /*0294*/ 	.word	0x00000000
        /*0298*/ 	.short	0x010a
        /*029a*/ 	.byte	0x3f
	.zero		1


	//   ....[27]....
        /*029c*/ 	.word	0x00009810
        /*02a0*/ 	.word	0x00000005
        /*02a4*/ 	.word	0x00000000
        /*02a8*/ 	.short	0x010a
        /*02aa*/ 	.byte	0x3f
	.zero		1


	//   ....[28]....
        /*02ac*/ 	.word	0x00009840
        /*02b0*/ 	.word	0x00000003
        /*02b4*/ 	.word	0x00000000
        /*02b8*/ 	.short	0x010a
        /*02ba*/ 	.byte	0x3f
	.zero		1


	//   ....[29]....
        /*02bc*/ 	.word	0x00009940
        /*02c0*/ 	.word	0x00000000
        /*02c4*/ 	.word	0x00030800
        /*02c8*/ 	.short	0x010a
        /*02ca*/ 	.byte	0x3f
	.zero		1


	//   ....[30]....
        /*02cc*/ 	.word	0x00009990
        /*02d0*/ 	.word	0x00000000
        /*02d4*/ 	.word	0x00030810
        /*02d8*/ 	.short	0x010a
        /*02da*/ 	.byte	0x3f
	.zero		1


	//   ....[31]....
        /*02dc*/ 	.word	0x000099e0
        /*02e0*/ 	.word	0x00000000
        /*02e4*/ 	.word	0x00030830
        /*02e8*/ 	.short	0x010a
        /*02ea*/ 	.byte	0x3f
	.zero		1


	//   ....[32]....
        /*02ec*/ 	.word	0x00009a30
        /*02f0*/ 	.word	0x0000000f
        /*02f4*/ 	.word	0x00030820
        /*02f8*/ 	.short	0x010a
        /*02fa*/ 	.byte	0x3f
	.zero		1


	//   ....[33]....
        /*02fc*/ 	.word	0x00009a80
        /*0300*/ 	.word	0x0000000f
        /*0304*/ 	.word	0x00030840
        /*0308*/ 	.short	0x010a
        /*030a*/ 	.byte	0x3f
	.zero		1


	//   ....[34]....
        /*030c*/ 	.word	0x00009ad0
        /*0310*/ 	.word	0x0000000f
        /*0314*/ 	.word	0x00030828
        /*0318*/ 	.short	0x010a
        /*031a*/ 	.byte	0x3f
	.zero		1


	//   ....[35]....
        /*031c*/ 	.word	0x00009b20
        /*0320*/ 	.word	0x0000000f
        /*0324*/ 	.word	0x00030848
        /*0328*/ 	.short	0x010a
        /*032a*/ 	.byte	0x3f
	.zero		1


	//   ....[36]....
        /*032c*/ 	.word	0x00009b80
        /*0330*/ 	.word	0x0000000f
        /*0334*/ 	.word	0x00030820
        /*0338*/ 	.short	0x010a
        /*033a*/ 	.byte	0x3f
	.zero		1


	//   ....[37]....
        /*033c*/ 	.word	0x00009bd0
        /*0340*/ 	.word	0x0000000f
        /*0344*/ 	.word	0x00030840
        /*0348*/ 	.short	0x010a
        /*034a*/ 	.byte	0x3f
	.zero		1


	//   ....[38]....
        /*034c*/ 	.word	0x00009c20
        /*0350*/ 	.word	0x0000000f
        /*0354*/ 	.word	0x00030828
        /*0358*/ 	.short	0x010a
        /*035a*/ 	.byte	0x3f
	.zero		1


	//   ....[39]....
        /*035c*/ 	.word	0x00009c70
        /*0360*/ 	.word	0x00000003
        /*0364*/ 	.word	0x00030840
        /*0368*/ 	.short	0x010a
        /*036a*/ 	.byte	0x3f
	.zero		1


	//   ....[40]....
        /*036c*/ 	.word	0x00009d40
        /*0370*/ 	.word	0x00000007
        /*0374*/ 	.word	0x00000000
        /*0378*/ 	.short	0x010a
        /*037a*/ 	.byte	0x3f
	.zero		1


	//   ....[41]....
        /*037c*/ 	.word	0x00009d90
        /*0380*/ 	.word	0x00000003
        /*0384*/ 	.word	0x00000000
        /*0388*/ 	.short	0x010a
        /*038a*/ 	.byte	0x3f
	.zero		1


	//   ....[42]....
        /*038c*/ 	.word	0x00009de0
        /*0390*/ 	.word	0x00000005
        /*0394*/ 	.word	0x00000000
        /*0398*/ 	.short	0x010a
        /*039a*/ 	.byte	0x3f
	.zero		1


	//----- nvinfo : EIATTR_NUM_MBARRIERS
	.align		4
.L_828:
        /*039c*/ 	.byte	0x03, 0x38
        /*039e*/ 	.short	0x0009


	//----- nvinfo : EIATTR_EXIT_INSTR_OFFSETS
	.align		4
        /*03a0*/ 	.byte	0x04, 0x1c
        /*03a2*/ 	.short	(.L_830 - .L_829)


	//   ....[0]....
.L_829:
        /*03a4*/ 	.word	0x00009890


	//----- nvinfo : EIATTR_MAX_THREADS
	.align		4
.L_830:
        /*03a8*/ 	.byte	0x04, 0x05
        /*03aa*/ 	.short	(.L_832 - .L_831)
.L_831:
        /*03ac*/ 	.word	0x00000180
        /*03b0*/ 	.word	0x00000001
        /*03b4*/ 	.word	0x00000001


	//----- nvinfo : EIATTR_CRS_STACK_SIZE
	.align		4
.L_832:
        /*03b8*/ 	.byte	0x04, 0x1e
        /*03ba*/ 	.short	(.L_834 - .L_833)
.L_833:
        /*03bc*/ 	.word	0x00000000


	//----- nvinfo : EIATTR_CBANK_PARAM_SIZE
	.align		4
.L_834:
        /*03c0*/ 	.byte	0x03, 0x19
        /*03c2*/ 	.short	0x0770


	//----- nvinfo : EIATTR_PARAM_CBANK
	.align		4
        /*03c4*/ 	.byte	0x04, 0x0a
        /*03c6*/ 	.short	(.L_836 - .L_835)
	.align		4
.L_835:
        /*03c8*/ 	.word	index@(.nv.constant0._ZN7cutlass13device_kernelIN5flash11enable_sm90INS1_16FlashAttnBwdSm90INS1_25CollectiveMainloopBwdSm90ILi2ELi2ELi2EN4cute5tupleIJNS5_1CILi1EEES8_S8_EEENS6_IJNS7_ILi64EEENS7_ILi128EEESB_EEENS_10bfloat16_tEfNS_4arch4Sm90ELb1ELb0ELb1ELb1ELb0ELb1ELb0ELb0ELi2ELi1ELi2ELi1ELb0EEENS1_24CollectiveEpilogueBwdGQAISC_fSF_Li256ELb1ELb0EEENS1_25SingleTileBwdLPTSchedulerILb1ELi128ELb0EEEEEEEEEvNT_6ParamsE)
        /*03cc*/ 	.short	0x0210
        /*03ce*/ 	.short	0x0770


	//----- nvinfo : EIATTR_SW_WAR
	.align		4
.L_836:
        /*03d0*/ 	.byte	0x04, 0x36
        /*03d2*/ 	.short	(.L_838 - .L_837)
.L_837:
        /*03d4*/ 	.word	0x00000008
.L_838:


//--------------------- .nv.info._ZN7cutlass13device_kernelIN5flash32FlashAttnBwdPostprocessConvertdQIN4cute5tupleIJNS3_1CILi128EEES6_EEENS_10bfloat16_tEfNS_4arch4Sm90ELi256ENS3_8TiledMMAINS3_8MMA_AtomIJNS3_4SM904GMMA28MMA_64x128x16_F32BF16BF16_RSILNSE_5MajorE0ELSG_1ELNSE_7ScaleInE1ELSH_1EEEEEENS3_6LayoutINS4_IJNS5_ILi2EEENS5_ILi1EEESM_EEENS4_IJSM_NS5_ILi0EEESO_EEEEENS4_IJNS3_10UnderscoreESR_SR_EEEEELb0EEEEEvNT_6ParamsE --------------------------
	.section	.nv.info._ZN7cutlass13device_kernelIN5flash32FlashAttnBwdPostprocessConvertdQIN4cute5tupleIJNS3_1CILi128EEES6_EEENS_10bfloat16_tEfNS_4arch4Sm90ELi256ENS3_8TiledMMAINS3_8MMA_AtomIJNS3_4SM904GMMA28MMA_64x128x16_F32BF16BF16_RSILNSE_5MajorE0ELSG_1ELNSE_7ScaleInE1ELSH_1EEEEEENS3_6LayoutINS4_IJNS5_ILi2EEENS5_ILi1EEESM_EEENS4_IJSM_NS5_ILi0EEESO_EEEEENS4_IJNS3_10UnderscoreESR_SR_EEEEELb0EEEEEvNT_6ParamsE,"",@"SHT_CUDA_INFO"
	.sectionflags	@""
	.align	4


	//----- nvinfo : EIATTR_CUDA_API_VERSION
	.align		4
        /*0000*/ 	.byte	0x04, 0x37
        /*0002*/ 	.short	(.L_840 - .L_839)
.L_839:
        /*0004*/ 	.word	0x00000082


	//----- nvinfo : EIATTR_KPARAM_INFO
	.align		4
.L_840:
        /*0008*/ 	.byte	0x04, 0x17
        /*000a*/ 	.short	(.L_842 - .L_841)
.L_841:
        /*000c*/ 	.word	0x00000000
        /*0010*/ 	.short	0x0000
        /*0012*/ 	.short	0x0000
        /*0014*/ 	.byte	0x00, 0xf0, 0xc1, 0x01


	//----- nvinfo : EIATTR_SPARSE_MMA_MASK
	.align		4
.L_842:
        /*0018*/ 	.byte	0x03, 0x50
        /*001a*/ 	.short	0x0000


	//----- nvinfo : EIATTR_MAXREG_COUNT
	.align		4
        /*001c*/ 	.byte	0x03, 0x1b
        /*001e*/ 	.short	0x0080


	//----- nvinfo : EIATTR_NUM_BARRIERS
	.align		4
        /*0020*/ 	.byte	0x02, 0x4c
        /*0022*/ 	.byte	0x01
	.zero		1


	//----- nvinfo : EIATTR_MERCURY_ISA_VERSION
	.align		4
        /*0024*/ 	.byte	0x03, 0x5f
        /*0026*/ 	.short	0x0101


	//----- nvinfo : EIATTR_MBARRIER_INSTR_OFFSETS
	.align		4
        /*0028*/ 	.byte	0x04, 0x39
        /*002a*/ 	.short	(.L_844 - .L_843)


	//   ....[0]....
.L_843:
        /*002c*/ 	.word	0x000004a0
        /*0030*/ 	.word	0x000000ff
        /*0034*/ 	.word	0x00018000
        /*0038*/ 	.short	0x0100
        /*003a*/ 	.byte	0x06
	.zero		1


	//   ....[1]....
        /*003c*/ 	.word	0x000005b0
        /*0040*/ 	.word	0x00000039
        /*0044*/ 	.word	0x00018000
        /*0048*/ 	.short	0x010a
        /*004a*/ 	.byte	0x3f
	.zero		1


	//----- nvinfo : EIATTR_NUM_MBARRIERS
	.align		4
.L_844:
        /*004c*/ 	.byte	0x03, 0x38
        /*004e*/ 	.short	0x0001


	//----- nvinfo : EIATTR_EXIT_INSTR_OFFSETS
	.align		4
        /*0050*/ 	.byte	0x04, 0x1c
        /*0052*/ 	.short	(.L_846 - .L_845)


	//   ....[0]....
.L_845:
        /*0054*/ 	.word	0x000001b0


	//   ....[1]....
        /*0058*/ 	.word	0x00001a00


	//   ....[2]....
        /*005c*/ 	.word	0x00001ad0


	//----- nvinfo : EIATTR_MAX_THREADS
	.align		4
.L_846:
        /*0060*/ 	.byte	0x04, 0x05
        /*0062*/ 	.short	(.L_848 - .L_847)
.L_847:
        /*0064*/ 	.word	0x00000100
        /*0068*/ 	.word	0x00000001
        /*006c*/ 	.word	0x00000001


	//----- nvinfo : EIATTR_CRS_STACK_SIZE
	.align		4
.L_848:
        /*0070*/ 	.byte	0x04, 0x1e
        /*0072*/ 	.short	(.L_850 - .L_849)
.L_849:
        /*0074*/ 	.word	0x00000000


	//----- nvinfo : EIATTR_CBANK_PARAM_SIZE
	.align		4
.L_850:
        /*0078*/ 	.byte	0x03, 0x19
        /*007a*/ 	.short	0x0070


	//----- nvinfo : EIATTR_PARAM_CBANK
	.align		4
        /*007c*/ 	.byte	0x04, 0x0a
        /*007e*/ 	.short	(.L_852 - .L_851)
	.align		4
.L_851:
        /*0080*/ 	.word	index@(.nv.constant0._ZN7cutlass13device_kernelIN5flash32FlashAttnBwdPostprocessConvertdQIN4cute5tupleIJNS3_1CILi128EEES6_EEENS_10bfloat16_tEfNS_4arch4Sm90ELi256ENS3_8TiledMMAINS3_8MMA_AtomIJNS3_4SM904GMMA28MMA_64x128x16_F32BF16BF16_RSILNSE_5MajorE0ELSG_1ELNSE_7ScaleInE1ELSH_1EEEEEENS3_6LayoutINS4_IJNS5_ILi2EEENS5_ILi1EEESM_EEENS4_IJSM_NS5_ILi0EEESO_EEEEENS4_IJNS3_10UnderscoreESR_SR_EEEEELb0EEEEEvNT_6ParamsE)
        /*0084*/ 	.short	0x0210
        /*0086*/ 	.short	0x0070


	//----- nvinfo : EIATTR_SW_WAR
	.align		4
.L_852:
        /*0088*/ 	.byte	0x04, 0x36
        /*008a*/ 	.short	(.L_854 - .L_853)
.L_853:
        /*008c*/ 	.word	0x00000008
.L_854:


//--------------------- .nv.info._ZN7cutlass13device_kernelIN5flash32FlashAttnBwdPostprocessConvertdQIN4cute5tupleIJNS3_1CILi64EEENS5_ILi128EEEEEENS_10bfloat16_tEfNS_4arch4Sm90ELi256ENS3_8TiledMMAINS3_8MMA_AtomIJNS3_4SM904GMMA27MMA_64x64x16_F32BF16BF16_SSILNSF_5MajorE0ELSH_1ELNSF_7ScaleInE1ELSI_1EEEEEENS3_6LayoutINS4_IJNS5_ILi1EEENS5_ILi2EEESM_EEENS4_IJNS5_ILi0EEESM_SP_EEEEENS4_IJNS3_10UnderscoreESS_SS_EEEEELb0EEEEEvNT_6ParamsE --------------------------
	.section	.nv.info._ZN7cutlass13device_kernelIN5flash32FlashAttnBwdPostprocessConvertdQIN4cute5tupleIJNS3_1CILi64EEENS5_ILi128EEEEEENS_10bfloat16_tEfNS_4arch4Sm90ELi256ENS3_8TiledMMAINS3_8MMA_AtomIJNS3_4SM904GMMA27MMA_64x64x16_F32BF16BF16_SSILNSF_5MajorE0ELSH_1ELNSF_7ScaleInE1ELSI_1EEEEEENS3_6LayoutINS4_IJNS5_ILi1EEENS5_ILi2EEESM_EEENS4_IJNS5_ILi0EEESM_SP_EEEEENS4_IJNS3_10UnderscoreESS_SS_EEEEELb0EEEEEvNT_6ParamsE,"",@"SHT_CUDA_INFO"
	.sectionflags	@""
	.align	4


	//----- nvinfo : EIATTR_CUDA_API_VERSION
	.align		4
        /*0000*/ 	.byte	0x04, 0x37
        /*0002*/ 	.short	(.L_856 - .L_855)
.L_855:
        /*0004*/ 	.word	0x00000082


	//----- nvinfo : EIATTR_KPARAM_INFO
	.align		4
.L_856:
        /*0008*/ 	.byte	0x04, 0x17
        /*000a*/ 	.short	(.L_858 - .L_857)
.L_857:
        /*000c*/ 	.word	0x00000000
        /*0010*/ 	.short	0x0000
        /*0012*/ 	.short	0x0000
        /*0014*/ 	.byte	0x00, 0xf0, 0xc1, 0x01


	//----- nvinfo : EIATTR_SPARSE_MMA_MASK
	.align		4
.L_858:
        /*0018*/ 	.byte	0x03, 0x50
        /*001a*/ 	.short	0x0000


	//----- nvinfo : EIATTR_MAXREG_COUNT
	.align		4
        /*001c*/ 	.byte	0x03, 0x1b
        /*001e*/ 	.short	0x0080


	//----- nvinfo : EIATTR_NUM_BARRIERS
	.align		4
        /*0020*/ 	.byte	0x02, 0x4c
        /*0022*/ 	.byte	0x01
	.zero		1


	//----- nvinfo : EIATTR_MERCURY_ISA_VERSION
	.align		4
        /*0024*/ 	.byte	0x03, 0x5f
        /*0026*/ 	.short	0x0101


	//----- nvinfo : EIATTR_MBARRIER_INSTR_OFFSETS
	.align		4
        /*0028*/ 	.byte	0x04, 0x39
        /*002a*/ 	.short	(.L_860 - .L_859)


	//   ....[0]....
.L_859:
        /*002c*/ 	.word	0x000004a0
        /*0030*/ 	.word	0x000000ff
        /*0034*/ 	.word	0x0000c000
        /*0038*/ 	.short	0x0100
        /*003a*/ 	.byte	0x06
	.zero		1


	//   ....[1]....
        /*003c*/ 	.word	0x000005b0
        /*0040*/ 	.word	0x00000029
        /*0044*/ 	.word	0x0000c000
        /*0048*/ 	.short	0x010a
        /*004a*/ 	.byte	0x3f
	.zero		1


	//----- nvinfo : EIATTR_NUM_MBARRIERS
	.align		4
.L_860:
        /*004c*/ 	.byte	0x03, 0x38
        /*004e*/ 	.short	0x0001


	//----- nvinfo : EIATTR_EXIT_INSTR_OFFSETS
	.align		4
        /*0050*/ 	.byte	0x04, 0x1c
        /*0052*/ 	.short	(.L_862 - .L_861)


	//   ....[0]....
.L_861:
        /*0054*/ 	.word	0x000001b0


	//   ....[1]....
        /*0058*/ 	.word	0x000011b0


	//   ....[2]....
        /*005c*/ 	.word	0x00001280


	//----- nvinfo : EIATTR_MAX_THREADS
	.align		4
.L_862:
        /*0060*/ 	.byte	0x04, 0x05
        /*0062*/ 	.short	(.L_864 - .L_863)
.L_863:
        /*0064*/ 	.word	0x00000100
        /*0068*/ 	.word	0x00000001
        /*006c*/ 	.word	0x00000001


	//----- nvinfo : EIATTR_CRS_STACK_SIZE
	.align		4
.L_864:
        /*0070*/ 	.byte	0x04, 0x1e
        /*0072*/ 	.short	(.L_866 - .L_865)
.L_865:
        /*0074*/ 	.word	0x00000000


	//----- nvinfo : EIATTR_CBANK_PARAM_SIZE
	.align		4
.L_866:
        /*0078*/ 	.byte	0x03, 0x19
        /*007a*/ 	.short	0x0070


	//----- nvinfo : EIATTR_PARAM_CBANK
	.align		4
        /*007c*/ 	.byte	0x04, 0x0a
        /*007e*/ 	.short	(.L_868 - .L_867)
	.align		4
.L_867:
        /*0080*/ 	.word	index@(.nv.constant0._ZN7cutlass13device_kernelIN5flash32FlashAttnBwdPostprocessConvertdQIN4cute5tupleIJNS3_1CILi64EEENS5_ILi128EEEEEENS_10bfloat16_tEfNS_4arch4Sm90ELi256ENS3_8TiledMMAINS3_8MMA_AtomIJNS3_4SM904GMMA27MMA_64x64x16_F32BF16BF16_SSILNSF_5MajorE0ELSH_1ELNSF_7ScaleInE1ELSI_1EEEEEENS3_6LayoutINS4_IJNS5_ILi1EEENS5_ILi2EEESM_EEENS4_IJNS5_ILi0EEESM_SP_EEEEENS4_IJNS3_10UnderscoreESS_SS_EEEEELb0EEEEEvNT_6ParamsE)
        /*0084*/ 	.short	0x0210
        /*0086*/ 	.short	0x0070


	//----- nvinfo : EIATTR_SW_WAR
	.align		4
.L_868:
        /*0088*/ 	.byte	0x04, 0x36
        /*008a*/ 	.short	(.L_870 - .L_869)
.L_869:
        /*008c*/ 	.word	0x00000008
.L_870:


//--------------------- .nv.info._ZN7cutlass13device_kernelIN5flash11enable_sm90INS1_16FlashAttnBwdSm90INS1_25CollectiveMainloopBwdSm90ILi2ELi2ELi2EN4cute5tupleIJNS5_1CILi1EEES8_S8_EEENS6_IJNS7_ILi64EEENS7_ILi128EEESB_EEENS_10bfloat16_tEfNS_4arch4Sm90ELb1ELb0ELb1ELb1ELb1ELb1ELb0ELb0ELi2ELi1ELi2ELi1ELb0EEENS1_24CollectiveEpilogueBwdGQAISC_fSF_Li256ELb1ELb1EEENS1_25SingleTileBwdLPTSchedulerILb1ELi128ELb1EEEEEEEEEvNT_6ParamsE --------------------------
	.section	.nv.info._ZN7cutlass13device_kernelIN5flash11enable_sm90INS1_16FlashAttnBwdSm90INS1_25CollectiveMainloopBwdSm90ILi2ELi2ELi2EN4cute5tupleIJNS5_1CILi1EEES8_S8_EEENS6_IJNS7_ILi64EEENS7_ILi128EEESB_EEENS_10bfloat16_tEfNS_4arch4Sm90ELb1ELb0ELb1ELb1ELb1ELb1ELb0ELb0ELi2ELi1ELi2ELi1ELb0EEENS1_24CollectiveEpilogueBwdGQAISC_fSF_Li256ELb1ELb1EEENS1_25SingleTileBwdLPTSchedulerILb1ELi128ELb1EEEEEEEEEvNT_6ParamsE,"",@"SHT_CUDA_INFO"
	.sectionflags	@""
	.align	4


	//----- nvinfo : EIATTR_CUDA_API_VERSION
	.align		4
        /*0000*/ 	.byte	0x04, 0x37
        /*0002*/ 	.short	(.L_872 - .L_871)
.L_871:
        /*0004*/ 	.word	0x00000082


	//----- nvinfo : EIATTR_KPARAM_INFO
	.align		4
.L_872:
        /*0008*/ 	.byte	0x04, 0x17
        /*000a*/ 	.short	(.L_874 - .L_873)
.L_873:
        /*000c*/ 	.word	0x00000000
        /*0010*/ 	.short	0x0000
        /*0012*/ 	.short	0x0070
        /*0014*/ 	.byte	0x00, 0xf0, 0x01, 0x1c


	//----- nvinfo : EIATTR_SPARSE_MMA_MASK
	.align		4
.L_874:
        /*0018*/ 	.byte	0x03, 0x50
        /*001a*/ 	.short	0x0000


	//----- nvinfo : EIATTR_MAXREG_COUNT
	.align		4
        /*001c*/ 	.byte	0x03, 0x1b
        /*001e*/ 	.short	0x00a8


	//----- nvinfo : EIATTR_NUM_BARRIERS
	.align		4
        /*0020*/ 	.byte	0x02, 0x4c
        /*0022*/ 	.byte	0x10
	.zero		1


	//----- nvinfo : EIATTR_EXTERNS
	.align		4
        /*0024*/ 	.byte	0x04, 0x0f
        /*0026*/ 	.short	(.L_876 - .L_875)


	//   ....[0]....
	.align		4
.L_875:
        /*0028*/ 	.word	index@(__assertfail)


	//----- nvinfo : EIATTR_ANNOTATIONS
	.align		4
.L_876:
        /*002c*/ 	.byte	0x04, 0x55
        /*002e*/ 	.short	(.L_878 - .L_877)


	//   ....[0]....
.L_877:
        /*0030*/ 	.word	0x00000001
        /*0034*/ 	.byte	0xb0, 0x15, 0x00, 0x00, 0x01, 0x00, 0x00, 0x00, 0x20, 0x1c, 0x00, 0x00, 0x01, 0x00, 0x00, 0x00
        /*0044*/ 	.byte	0x30, 0x37, 0x00, 0x00, 0x01, 0x00, 0x00, 0x00, 0xf0, 0x37, 0x00, 0x00, 0x01, 0x00, 0x00, 0x00
        /*0054*/ 	.byte	0xa0, 0x8c, 0x00, 0x00, 0x01, 0x00, 0x00, 0x00, 0xa0, 0x8f, 0x00, 0x00, 0x01, 0x00, 0x00, 0x00
        /*0064*/ 	.byte	0x00, 0x9b, 0x00, 0x00, 0x01, 0x00, 0x00, 0x00, 0x20, 0x9b, 0x00, 0x00, 0x01, 0x00, 0x00, 0x00
        /*0074*/ 	.byte	0x90, 0x9e, 0x00, 0x00


	//----- nvinfo : EIATTR_MERCURY_ISA_VERSION
	.align		4
.L_878:
        /*0078*/ 	.byte	0x03, 0x5f
        /*007a*/ 	.short	0x0101


	//----- nvinfo : EIATTR_INT_WARP_WIDE_INSTR_OFFSETS
	.align		4
        /*007c*/ 	.byte	0x04, 0x31
        /*007e*/ 	.short	(.L_880 - .L_879)


	//   ....[0]....
.L_879:
        /*0080*/ 	.word	0x00000190


	//   ....[1]....
        /*0084*/ 	.word	0x000001c0


	//   ....[2]....
        /*0088*/ 	.word	0x00007080


	//   ....[3]....
        /*008c*/ 	.word	0x00007730


	//   ....[4]....
        /*0090*/ 	.word	0x00007c60


	//----- nvinfo : EIATTR_COOP_GROUP_MASK_REGIDS
	.align		4
.L_880:
        /*0094*/ 	.byte	0x04, 0x29
        /*0096*/ 	.short	(.L_882 - .L_881)


	//   ....[0]....
.L_881:
        /*0098*/ 	.word	0xffffffff


	//   ....[1]....
        /*009c*/ 	.word	0xffffffff


	//   ....[2]....
        /*00a0*/ 	.word	0xffffffff


	//   ....[3]....
        /*00a4*/ 	.word	0xffffffff


	//   ....[4]....
        /*00a8*/ 	.word	0xffffffff


	//   ....[5]....
        /*00ac*/ 	.word	0xffffffff


	//   ....[6]....
        /*00b0*/ 	.word	0xffffffff


	//   ....[7]....
        /*00b4*/ 	.word	0xffffffff


	//   ....[8]....
        /*00b8*/ 	.word	0xffffffff


	//   ....[9]....
        /*00bc*/ 	.word	0xffffffff


	//   ....[10]....
        /*00c0*/ 	.word	0xffffffff


	//   ....[11]....
        /*00c4*/ 	.word	0xffffffff


	//   ....[12]....
        /*00c8*/ 	.word	0xffffffff


	//   ....[13]....
        /*00cc*/ 	.word	0xffffffff


	//   ....[14]....
        /*00d0*/ 	.word	0xffffffff


	//   ....[15]....
        /*00d4*/ 	.word	0xffffffff


	//   ....[16]....
        /*00d8*/ 	.word	0xffffffff


	//   ....[17]....
        /*00dc*/ 	.word	0x0500000f


	//   ....[18]....
        /*00e0*/ 	.word	0x0500000f


	//   ....[19]....
        /*00e4*/ 	.word	0x0500000f


	//   ....[20]....
        /*00e8*/ 	.word	0x0500000f


	//   ....[21]....
        /*00ec*/ 	.word	0x0500000f


	//   ....[22]....
        /*00f0*/ 	.word	0x0500000f


	//----- nvinfo : EIATTR_COOP_GROUP_INSTR_OFFSETS
	.align		4
.L_882:
        /*00f4*/ 	.byte	0x04, 0x28
        /*00f6*/ 	.short	(.L_884 - .L_883)


	//   ....[0]....
.L_883:
        /*00f8*/ 	.word	0x00000070


	//   ....[1]....
        /*00fc*/ 	.word	0x000001a0


	//   ....[2]....
        /*0100*/ 	.word	0x000001f0


	//   ....[3]....
        /*0104*/ 	.word	0x000003e0


	//   ....[4]....
        /*0108*/ 	.word	0x00000630


	//   ....[5]....
        /*010c*/ 	.word	0x00001850


	//   ....[6]....
        /*0110*/ 	.word	0x000057c0


	//   ....[7]....
        /*0114*/ 	.word	0x00005940


	//   ....[8]....
        /*0118*/ 	.word	0x00005c30


	//   ....[9]....
        /*011c*/ 	.word	0x00005dc0


	//   ....[10]....
        /*0120*/ 	.word	0x00005ed0


	//   ....[11]....
        /*0124*/ 	.word	0x00006c80


	//   ....[12]....
        /*0128*/ 	.word	0x00006fb0


	//   ....[13]....
        /*012c*/ 	.word	0x000073b0


	//   ....[14]....
        /*0130*/ 	.word	0x00007660


	//   ....[15]....
        /*0134*/ 	.word	0x00007920


	//   ....[16]....
        /*0138*/ 	.word	0x00007b90


	//   ....[17]....
        /*013c*/ 	.word	0x0000a6e0


	//   ....[18]....
        /*0140*/ 	.word	0x0000a860


	//   ....[19]....
        /*0144*/ 	.word	0x0000a8d0


	//   ....[20]....
        /*0148*/ 	.word	0x0000a940


	//   ....[21]....
        /*014c*/ 	.word	0x0000a9b0


	//   ....[22]....
        /*0150*/ 	.word	0x0000aa20


	//----- nvinfo : EIATTR_REG_RECONFIG
	.align		4
.L_884:
        /*0154*/ 	.byte	0x01, 0x54
	.zero		2


	//----- nvinfo : EIATTR_SYSCALL_OFFSETS
	.align		4
        /*0158*/ 	.byte	0x04, 0x46
        /*015a*/ 	.short	(.L_886 - .L_885)


	//   ....[0]....
.L_885:
        /*015c*/ 	.word	0x00001480


	//   ....[1]....
        /*0160*/ 	.word	0x00001570


	//   ....[2]....
        /*0164*/ 	.word	0x000016e0


	//   ....[3]....
        /*0168*/ 	.word	0x000017d0


	//----- nvinfo : EIATTR_MBARRIER_INSTR_OFFSETS
	.align		4
.L_886:
        /*016c*/ 	.byte	0x04, 0x39
        /*016e*/ 	.short	(.L_888 - .L_887)


	//   ....[0]....
.L_887:
        /*0170*/ 	.word	0x00000290
        /*0174*/ 	.word	0x000000ff
        /*0178*/ 	.word	0x00030800
        /*017c*/ 	.short	0x0100
        /*017e*/ 	.byte	0x06
	.zero		1


	//   ....[1]....
        /*0180*/ 	.word	0x00000390
        /*0184*/ 	.word	0x000000ff
        /*0188*/ 	.word	0x00030810
        /*018c*/ 	.short	0x0100
        /*018e*/ 	.byte	0x08
	.zero		1


	//   ....[2]....
        /*0190*/ 	.word	0x000003a0
        /*0194*/ 	.word	0x000000ff
        /*0198*/ 	.word	0x00030820
        /*019c*/ 	.short	0x0100
        /*019e*/ 	.byte	0x08
	.zero		1


	//   ....[3]....
        /*01a0*/ 	.word	0x000003b0
        /*01a4*/ 	.word	0x000000ff
        /*01a8*/ 	.word	0x00030818
        /*01ac*/ 	.short	0x0100
        /*01ae*/ 	.byte	0x08
	.zero		1


	//   ....[4]....
        /*01b0*/ 	.word	0x000003c0
        /*01b4*/ 	.word	0x000000ff
        /*01b8*/ 	.word	0x00030828
        /*01bc*/ 	.short	0x0100
        /*01be*/ 	.byte	0x08
	.zero		1


	//   ....[5]....
        /*01c0*/ 	.word	0x000004f0
        /*01c4*/ 	.word	0x000000ff
        /*01c8*/ 	.word	0x00030830
        /*01cc*/ 	.short	0x0100
        /*01ce*/ 	.byte	0x08
	.zero		1


	//   ....[6]....
        /*01d0*/ 	.word	0x00000500
        /*01d4*/ 	.word	0x000000ff
        /*01d8*/ 	.word	0x00030840
        /*01dc*/ 	.short	0x0100
        /*01de*/ 	.byte	0x08
	.zero		1


	//   ....[7]....
        /*01e0*/ 	.word	0x00000510
        /*01e4*/ 	.word	0x000000ff
        /*01e8*/ 	.word	0x00030838
        /*01ec*/ 	.short	0x0100
        /*01ee*/ 	.byte	0x08
	.zero		1


	//   ....[8]....
        /*01f0*/ 	.word	0x00000520
        /*01f4*/ 	.word	0x000000ff
        /*01f8*/ 	.word	0x00030848
        /*01fc*/ 	.short	0x0100
        /*01fe*/ 	.byte	0x08
	.zero		1


	//   ....[9]....
        /*0200*/ 	.word	0x00001890
        /*0204*/ 	.word	0x00000010
        /*0208*/ 	.word	0x00030800
        /*020c*/ 	.short	0x010a
        /*020e*/ 	.byte	0x3f
	.zero		1


	//   ....[10]....
        /*0210*/ 	.word	0x00001930
        /*0214*/ 	.word	0x00000010
        /*0218*/ 	.word	0x00030800
        /*021c*/ 	.short	0x010a
        /*021e*/ 	.byte	0x3f
	.zero		1


	//   ....[11]....
        /*0220*/ 	.word	0x00002070
        /*0224*/ 	.word	0x00000000
        /*0228*/ 	.word	0x00030810
        /*022c*/ 	.short	0x010a
        /*022e*/ 	.byte	0x3f
	.zero		1


	//   ....[12]....
        /*0230*/ 	.word	0x000020b0
        /*0234*/ 	.word	0x00000000
        /*0238*/ 	.word	0x00030810
        /*023c*/ 	.short	0x010a
        /*023e*/ 	.byte	0x3f
	.zero		1


	//   ....[13]....
        /*0240*/ 	.word	0x00002610
        /*0244*/ 	.word	0x00000000
        /*0248*/ 	.word	0x00030830
        /*024c*/ 	.short	0x010a
        /*024e*/ 	.byte	0x3f
	.zero		1


	//   ....[14]....
        /*0250*/ 	.word	0x00002980
        /*0254*/ 	.word	0x00000000
        /*0258*/ 	.word	0x00030830
        /*025c*/ 	.short	0x010a
        /*025e*/ 	.byte	0x3f
	.zero		1


	//   ....[15]....
        /*0260*/ 	.word	0x000048c0
        /*0264*/ 	.word	0x00000006
        /*0268*/ 	.word	0x00000000
        /*026c*/ 	.short	0x0101
        /*026e*/ 	.byte	0x3f
	.zero		1


	//   ....[16]....
        /*0270*/ 	.word	0x00004bf0
        /*0274*/ 	.word	0x00000000
        /*0278*/ 	.word	0x00000000
        /*027c*/ 	.short	0x0101
        /*027e*/ 	.byte	0x3f
	.zero		1


	//   ....[17]....
        /*0280*/ 	.word	0x00008920
        /*0284*/ 	.word	0x0000000f
        /*0288*/ 	.word	0x00030820
        /*028c*/ 	.short	0x010a
        /*028e*/ 	.byte	0x3f
	.zero		1


	//   ....[18]....
        /*0290*/ 	.word	0x00009000
        /*0294*/ 	.word	0x0000000f
        /*0298*/ 	.word	0x00030840
        /*029c*/ 	.short	0x010a
        /*029e*/ 	.byte	0x3f
	.zero		1


	//   ....[19]....
        /*02a0*/ 	.word	0x000092d0
        /*02a4*/ 	.word	0x0000000f
        /*02a8*/ 	.word	0x00030828
        /*02ac*/ 	.short	0x010a
        /*02ae*/ 	.byte	0x3f
	.zero		1


	//   ....[20]....
        /*02b0*/ 	.word	0x000095a0
        /*02b4*/ 	.word	0x0000000f
        /*02b8*/ 	.word	0x00030848
        /*02bc*/ 	.short	0x010a
        /*02be*/ 	.byte	0x3f
	.zero		1


	//   ....[21]....
        /*02c0*/ 	.word	0x00009810
        /*02c4*/ 	.word	0x0000000f
        /*02c8*/ 	.word	0x00030820
        /*02cc*/ 	.short	0x010a
        /*02ce*/ 	.byte	0x3f
	.zero		1


	//   ....[22]....
        /*02d0*/ 	.word	0x00009b50
        /*02d4*/ 	.word	0x0000000f
        /*02d8*/ 	.word	0x00030840
        /*02dc*/ 	.short	0x010a
        /*02de*/ 	.byte	0x3f
	.zero		1


	//   ....[23]....
        /*02e0*/ 	.word	0x00009df0
        /*02e4*/ 	.word	0x0000000f
        /*02e8*/ 	.word	0x00030828
        /*02ec*/ 	.short	0x010a
        /*02ee*/ 	.byte	0x3f
	.zero		1


	//   ....[24]....
        /*02f0*/ 	.word	0x0000a100
        /*02f4*/ 	.word	0x00000003
        /*02f8*/ 	.word	0x00030840
        /*02fc*/ 	.short	0x010a
        /*02fe*/ 	.byte	0x3f
	.zero		1


	//   ....[25]....
        /*0300*/ 	.word	0x0000a560
        /*0304*/ 	.word	0x00000007
        /*0308*/ 	.word	0x00000000
        /*030c*/ 	.short	0x010a
        /*030e*/ 	.byte	0x3f
	.zero		1


	//   ....[26]....
        /*0310*/ 	.word	0x0000a5b0
        /*0314*/ 	.word	0x00000003
        /*0318*/ 	.word	0x00000000
        /*031c*/ 	.short	0x010a
        /*031e*/ 	.byte	0x3f
	.zero		1


	//   ....[27]....
        /*0320*/ 	.word	0x0000a610
        /*0324*/ 	.word	0x00000005
        /*0328*/ 	.word	0x00000000
        /*032c*/ 	.short	0x010a
        /*032e*/ 	.byte	0x3f
	.zero		1


	//   ....[28]....
        /*0330*/ 	.word	0x0000a640
        /*0334*/ 	.word	0x00000003
        /*0338*/ 	.word	0x00000000
        /*033c*/ 	.short	0x010a
        /*033e*/ 	.byte	0x3f
	.zero		1


	//   ....[29]....
        /*0340*/ 	.word	0x0000a740
        /*0344*/ 	.word	0x00000000
        /*0348*/ 	.word	0x00030800
        /*034c*/ 	.short	0x010a
        /*034e*/ 	.byte	0x3f
	.zero		1


	//   ....[30]....
        /*0350*/ 	.word	0x0000a790
        /*0354*/ 	.word	0x00000000
        /*0358*/ 	.word	0x00030810
        /*035c*/ 	.short	0x010a
        /*035e*/ 	.byte	0x3f
	.zero		1


	//   ....[31]....
        /*0360*/ 	.word	0x0000a7e0
        /*0364*/ 	.word	0x00000000
        /*0368*/ 	.word	0x00030830
        /*036c*/ 	.short	0x010a
        /*036e*/ 	.byte	0x3f
	.zero		1


	//   ....[32]....
        /*0370*/ 	.word	0x0000aa60
        /*0374*/ 	.word	0x0000000f
        /*0378*/ 	.word	0x00030820
        /*037c*/ 	.short	0x010a
        /*037e*/ 	.byte	0x3f
	.zero		1


	//   ....[33]....
        /*0380*/ 	.word	0x0000aab0
        /*0384*/ 	.word	0x0000000f
        /*0388*/ 	.word	0x00030840
        /*038c*/ 	.short	0x010a
        /*038e*/ 	.byte	0x3f
	.zero		1


	//   ....[34]....
        /*0390*/ 	.word	0x0000ab00
        /*0394*/ 	.word	0x0000000f
        /*0398*/ 	.word	0x00030828
        /*039c*/ 	.short	0x010a
        /*039e*/ 	.byte	0x3f
	.zero		1


	//   ....[35]....
        /*03a0*/ 	.word	0x0000ab50
        /*03a4*/ 	.word	0x0000000f
        /*03a8*/ 	.word	0x00030848
        /*03ac*/ 	.short	0x010a
        /*03ae*/ 	.byte	0x3f
	.zero		1


	//   ....[36]....
        /*03b0*/ 	.word	0x0000abb0
        /*03b4*/ 	.word	0x0000000f
        /*03b8*/ 	.word	0x00030820
        /*03bc*/ 	.short	0x010a
        /*03be*/ 	.byte	0x3f
	.zero		1


	//   ....[37]....
        /*03c0*/ 	.word	0x0000ac00
        /*03c4*/ 	.word	0x0000000f
        /*03c8*/ 	.word	0x00030840
        /*03cc*/ 	.short	0x010a
        /*03ce*/ 	.byte	0x3f
	.zero		1


	//   ....[38]....
        /*03d0*/ 	.word	0x0000ac50
        /*03d4*/ 	.word	0x0000000f
        /*03d8*/ 	.word	0x00030828
        /*03dc*/ 	.short	0x010a
        /*03de*/ 	.byte	0x3f
	.zero		1


	//   ....[39]....
        /*03e0*/ 	.word	0x0000aca0
        /*03e4*/ 	.word	0x00000003
        /*03e8*/ 	.word	0x00030840
        /*03ec*/ 	.short	0x010a
        /*03ee*/ 	.byte	0x3f
	.zero		1


	//   ....[40]....
        /*03f0*/ 	.word	0x0000ad70
        /*03f4*/ 	.word	0x00000007
        /*03f8*/ 	.word	0x00000000
        /*03fc*/ 	.short	0x010a
        /*03fe*/ 	.byte	0x3f
	.zero		1


	//   ....[41]....
        /*0400*/ 	.word	0x0000adc0
        /*0404*/ 	.word	0x00000003
        /*0408*/ 	.word	0x00000000
        /*040c*/ 	.short	0x010a
        /*040e*/ 	.byte	0x3f
	.zero		1


	//   ....[42]....
        /*0410*/ 	.word	0x0000ae10
        /*0414*/ 	.word	0x00000005
        /*0418*/ 	.word	0x00000000
        /*041c*/ 	.short	0x010a
        /*041e*/ 	.byte	0x3f
	.zero		1


	//----- nvinfo : EIATTR_NUM_MBARRIERS
	.align		4
.L_888:
        /*0420*/ 	.byte	0x03, 0x38
        /*0422*/ 	.short	0x0009


	//----- nvinfo : EIATTR_EXIT_INSTR_OFFSETS
	.align		4
        /*0424*/ 	.byte	0x04, 0x1c
        /*0426*/ 	.short	(.L_890 - .L_889)


	//   ....[0]....
.L_889:
        /*0428*/ 	.word	0x0000a690


	//----- nvinfo : EIATTR_MAX_THREADS
	.align		4
.L_890:
        /*042c*/ 	.byte	0x04, 0x05
        /*042e*/ 	.short	(.L_892 - .L_891)
.L_891:
        /*0430*/ 	.word	0x00000180
        /*0434*/ 	.word	0x00000001
        /*0438*/ 	.word	0x00000001


	//----- nvinfo : EIATTR_CRS_STACK_SIZE
	.align		4
.L_892:
        /*043c*/ 	.byte	0x04, 0x1e
        /*043e*/ 	.short	(.L_894 - .L_893)
.L_893:
        /*0440*/ 	.word	0x00000000


	//----- nvinfo : EIATTR_CBANK_PARAM_SIZE
	.align		4
.L_894:
        /*0444*/ 	.byte	0x03, 0x19
        /*0446*/ 	.short	0x0770


	//----- nvinfo : EIATTR_PARAM_CBANK
	.align		4
        /*0448*/ 	.byte	0x04, 0x0a
        /*044a*/ 	.short	(.L_896 - .L_895)
	.align		4
.L_895:
        /*044c*/ 	.word	index@(.nv.constant0._ZN7cutlass13device_kernelIN5flash11enable_sm90INS1_16FlashAttnBwdSm90INS1_25CollectiveMainloopBwdSm90ILi2ELi2ELi2EN4cute5tupleIJNS5_1CILi1EEES8_S8_EEENS6_IJNS7_ILi64EEENS7_ILi128EEESB_EEENS_10bfloat16_tEfNS_4arch4Sm90ELb1ELb0ELb1ELb1ELb1ELb1ELb0ELb0ELi2ELi1ELi2ELi1ELb0EEENS1_24CollectiveEpilogueBwdGQAISC_fSF_Li256ELb1ELb1EEENS1_25SingleTileBwdLPTSchedulerILb1ELi128ELb1EEEEEEEEEvNT_6ParamsE)
        /*0450*/ 	.short	0x0210
        /*0452*/ 	.short	0x0770


	//----- nvinfo : EIATTR_SW_WAR
	.align		4
.L_896:
        /*0454*/ 	.byte	0x04, 0x36
        /*0456*/ 	.short	(.L_898 - .L_897)
.L_897:
        /*0458*/ 	.word	0x00000008
.L_898:


//--------------------- .nv.info._ZN7cutlass13device_kernelIN5flash22FlashAttnBwdPreprocessIN4cute5tupleIJNS3_1CILi64EEENS5_ILi128EEEEEENS_10bfloat16_tEfNS_4arch4Sm90ELb1ELb1EEEEEvNT_6ParamsE --------------------------
	.section	.nv.info._ZN7cutlass13device_kernelIN5flash22FlashAttnBwdPreprocessIN4cute5tupleIJNS3_1CILi64EEENS5_ILi128EEEEEENS_10bfloat16_tEfNS_4arch4Sm90ELb1ELb1EEEEEvNT_6ParamsE,"",@"SHT_CUDA_INFO"
	.sectionflags	@""
	.align	4


	//----- nvinfo : EIATTR_CUDA_API_VERSION
	.align		4
        /*0000*/ 	.byte	0x04, 0x37
        /*0002*/ 	.short	(.L_900 - .L_899)
.L_899:
        /*0004*/ 	.word	0x00000082


	//----- nvinfo : EIATTR_KPARAM_INFO
	.align		4
.L_900:
        /*0008*/ 	.byte	0x04, 0x17
        /*000a*/ 	.short	(.L_902 - .L_901)
.L_901:
        /*000c*/ 	.word	0x00000000
        /*0010*/ 	.short	0x0000
        /*0012*/ 	.short	0x0000
        /*0014*/ 	.byte	0x00, 0xf0, 0xc1, 0x03


	//----- nvinfo : EIATTR_SPARSE_MMA_MASK
	.align		4
.L_902:
        /*0018*/ 	.byte	0x03, 0x50
        /*001a*/ 	.short	0x0000


	//----- nvinfo : EIATTR_MAXREG_COUNT
	.align		4
        /*001c*/ 	.byte	0x03, 0x1b
        /*001e*/ 	.short	0x0080


	//----- nvinfo : EIATTR_MERCURY_ISA_VERSION
	.align		4
        /*0020*/ 	.byte	0x03, 0x5f
        /*0022*/ 	.short	0x0101


	//----- nvinfo : EIATTR_COOP_GROUP_MASK_REGIDS
	.align		4
        /*0024*/ 	.byte	0x04, 0x29
        /*0026*/ 	.short	(.L_904 - .L_903)


	//   ....[0]....
.L_903:
        /*0028*/ 	.word	0xffffffff


	//   ....[1]....
        /*002c*/ 	.word	0xffffffff


	//   ....[2]....
        /*0030*/ 	.word	0xffffffff


	//   ....[3]....
        /*0034*/ 	.word	0xffffffff


	//   ....[4]....
        /*0038*/ 	.word	0xffffffff


	//   ....[5]....
        /*003c*/ 	.word	0xffffffff


	//   ....[6]....
        /*0040*/ 	.word	0xffffffff


	//   ....[7]....
        /*0044*/ 	.word	0xffffffff


	//   ....[8]....
        /*0048*/ 	.word	0xffffffff


	//   ....[9]....
        /*004c*/ 	.word	0xffffffff


	//   ....[10]....
        /*0050*/ 	.word	0xffffffff


	//   ....[11]....
        /*0054*/ 	.word	0xffffffff


	//   ....[12]....
        /*0058*/ 	.word	0xffffffff


	//   ....[13]....
        /*005c*/ 	.word	0xffffffff


	//   ....[14]....
        /*0060*/ 	.word	0xffffffff


	//   ....[15]....
        /*0064*/ 	.word	0xffffffff


	//----- nvinfo : EIATTR_COOP_GROUP_INSTR_OFFSETS
	.align		4
.L_904:
        /*0068*/ 	.byte	0x04, 0x28
        /*006a*/ 	.short	(.L_906 - .L_905)


	//   ....[0]....
.L_905:
        /*006c*/ 	.word	0x000013a0


	//   ....[1]....
        /*0070*/ 	.word	0x000013b0


	//   ....[2]....
        /*0074*/ 	.word	0x000013c0


	//   ....[3]....
        /*0078*/ 	.word	0x000013d0


	//   ....[4]....
        /*007c*/ 	.word	0x00001420


	//   ....[5]....
        /*0080*/ 	.word	0x00001430


	//   ....[6]....
        /*0084*/ 	.word	0x00001440


	//   ....[7]....
        /*0088*/ 	.word	0x00001450


	//   ....[8]....
        /*008c*/ 	.word	0x000014a0


	//   ....[9]....
        /*0090*/ 	.word	0x000014b0


	//   ....[10]....
        /*0094*/ 	.word	0x000014c0


	//   ....[11]....
        /*0098*/ 	.word	0x000014d0


	//   ....[12]....
        /*009c*/ 	.word	0x00001520


	//   ....[13]....
        /*00a0*/ 	.word	0x00001540


	//   ....[14]....
        /*00a4*/ 	.word	0x00001550


	//   ....[15]....
        /*00a8*/ 	.word	0x00001560


	//----- nvinfo : EIATTR_EXIT_INSTR_OFFSETS
	.align		4
.L_906:
        /*00ac*/ 	.byte	0x04, 0x1c
        /*00ae*/ 	.short	(.L_908 - .L_907)


	//   ....[0]....
.L_907:
        /*00b0*/ 	.word	0x000001c0


	//   ....[1]....
        /*00b4*/ 	.word	0x00001bb0


	//   ....[2]....
        /*00b8*/ 	.word	0x00001c30


	//----- nvinfo : EIATTR_MAX_THREADS
	.align		4
.L_908:
        /*00bc*/ 	.byte	0x04, 0x05
        /*00be*/ 	.short	(.L_910 - .L_909)
.L_909:
        /*00c0*/ 	.word	0x00000100
        /*00c4*/ 	.word	0x00000001
        /*00c8*/ 	.word	0x00000001


	//----- nvinfo : EIATTR_CRS_STACK_SIZE
	.align		4
.L_910:
        /*00cc*/ 	.byte	0x04, 0x1e
        /*00ce*/ 	.short	(.L_912 - .L_911)
.L_911:
        /*00d0*/ 	.word	0x00000000


	//----- nvinfo : EIATTR_CBANK_PARAM_SIZE
	.align		4
.L_912:
        /*00d4*/ 	.byte	0x03, 0x19
        /*00d6*/ 	.short	0x00f0


	//----- nvinfo : EIATTR_PARAM_CBANK
	.align		4
        /*00d8*/ 	.byte	0x04, 0x0a
        /*00da*/ 	.short	(.L_914 - .L_913)
	.align		4
.L_913:
        /*00dc*/ 	.word	index@(.nv.constant0._ZN7cutlass13device_kernelIN5flash22FlashAttnBwdPreprocessIN4cute5tupleIJNS3_1CILi64EEENS5_ILi128EEEEEENS_10bfloat16_tEfNS_4arch4Sm90ELb1ELb1EEEEEvNT_6ParamsE)
        /*00e0*/ 	.short	0x0210
        /*00e2*/ 	.short	0x00f0


	//----- nvinfo : EIATTR_SW_WAR
	.align		4
.L_914:
        /*00e4*/ 	.byte	0x04, 0x36
        /*00e6*/ 	.short	(.L_916 - .L_915)
.L_915:
        /*00e8*/ 	.word	0x00000008
.L_916:


//--------------------- .nv.callgraph             --------------------------
	.section	.nv.callgraph,"",@"SHT_CUDA_CALLGRAPH"
	.align	4
	.sectionentsize	8
	.align		4
        /*0000*/ 	.word	0x00000000
	.align		4
        /*0004*/ 	.word	0xffffffff
	.align		4
        /*0008*/ 	.word	index@(_ZN7cutlass13device_kernelIN5flash11enable_sm90INS1_16FlashAttnBwdSm90INS1_25CollectiveMainloopBwdSm90ILi2ELi2ELi2EN4cute5tupleIJNS5_1CILi1EEES8_S8_EEENS6_IJNS7_ILi64EEENS7_ILi128EEESB_EEENS_10bfloat16_tEfNS_4arch4Sm90ELb0ELb0ELb1ELb0ELb0ELb1ELb0ELb0ELi2ELi1ELi2ELi1ELb0EEENS1_21CollectiveEpilogueBwdISC_SD_SF_Li256ELb0ELb0ELi1EEENS1_19SingleTileSchedulerILb0ELb0ELb0ELi128EEEEEEEEEvNT_6ParamsE)
	.align		4
        /*000c*/ 	.word	index@(__assertfail)
	.align		4
        /*0010*/ 	.word	index@(_ZN7cutlass13device_kernelIN5flash11enable_sm90INS1_16FlashAttnBwdSm90INS1_25CollectiveMainloopBwdSm90ILi2ELi2ELi2EN4cute5tupleIJNS5_1CILi1EEES8_S8_EEENS6_IJNS7_ILi64EEENS7_ILi128EEESB_EEENS_10bfloat16_tEfNS_4arch4Sm90ELb0ELb0ELb1ELb0ELb1ELb1ELb0ELb0ELi2ELi1ELi2ELi1ELb0EEENS1_21CollectiveEpilogueBwdISC_SD_SF_Li256ELb0ELb0ELi1EEENS1_19SingleTileSchedulerILb0ELb0ELb0ELi128EEEEEEEEEvNT_6ParamsE)
	.align		4
        /*0014*/ 	.word	index@(__assertfail)
	.align		4
        /*0018*/ 	.word	index@(_ZN7cutlass13device_kernelIN5flash11enable_sm90INS1_16FlashAttnBwdSm90INS1_25CollectiveMainloopBwdSm90ILi2ELi2ELi2EN4cute5tupleIJNS5_1CILi1EEES8_S8_EEENS6_IJNS7_ILi64EEENS7_ILi128EEESB_EEENS_10bfloat16_tEfNS_4arch4Sm90ELb0ELb0ELb1ELb0ELb0ELb1ELb0ELb0ELi2ELi1ELi2ELi1ELb0EEENS1_24CollectiveEpilogueBwdGQAISC_fSF_Li256ELb0ELb0EEENS1_19SingleTileSchedulerILb0ELb0ELb0ELi128EEEEEEEEEvNT_6ParamsE)
	.align		4
        /*001c*/ 	.word	index@(__assertfail)
	.align		4
        /*0020*/ 	.word	index@(_ZN7cutlass13device_kernelIN5flash11enable_sm90INS1_16FlashAttnBwdSm90INS1_25CollectiveMainloopBwdSm90ILi2ELi2ELi2EN4cute5tupleIJNS5_1CILi1EEES8_S8_EEENS6_IJNS7_ILi64EEENS7_ILi128EEESB_EEENS_10bfloat16_tEfNS_4arch4Sm90ELb0ELb0ELb1ELb0ELb1ELb1ELb0ELb0ELi2ELi1ELi2ELi1ELb0EEENS1_24CollectiveEpilogueBwdGQAISC_fSF_Li256ELb0ELb1EEENS1_19SingleTileSchedulerILb0ELb0ELb0ELi128EEEEEEEEEvNT_6ParamsE)
	.align		4
        /*0024*/ 	.word	index@(__assertfail)
	.align		4
        /*0028*/ 	.word	index@(_ZN7cutlass13device_kernelIN5flash11enable_sm90INS1_16FlashAttnBwdSm90INS1_25CollectiveMainloopBwdSm90ILi2ELi2ELi2EN4cute5tupleIJNS5_1CILi1EEES8_S8_EEENS6_IJNS7_ILi64EEENS7_ILi128EEESB_EEENS_10bfloat16_tEfNS_4arch4Sm90ELb0ELb0ELb1ELb1ELb0ELb1ELb0ELb0ELi2ELi1ELi2ELi1ELb0EEENS1_21CollectiveEpilogueBwdISC_SD_SF_Li256ELb1ELb0ELi1EEENS1_19SingleTileSchedulerILb1ELb0ELb0ELi128EEEEEEEEEvNT_6ParamsE)
	.align		4
        /*002c*/ 	.word	index@(__assertfail)
	.align		4
        /*0030*/ 	.word	index@(_ZN7cutlass13device_kernelIN5flash11enable_sm90INS1_16FlashAttnBwdSm90INS1_25CollectiveMainloopBwdSm90ILi2ELi2ELi2EN4cute5tupleIJNS5_1CILi1EEES8_S8_EEENS6_IJNS7_ILi64EEENS7_ILi128EEESB_EEENS_10bfloat16_tEfNS_4arch4Sm90ELb0ELb0ELb1ELb1ELb1ELb1ELb0ELb0ELi2ELi1ELi2ELi1ELb0EEENS1_21CollectiveEpilogueBwdISC_SD_SF_Li256ELb1ELb0ELi1EEENS1_19SingleTileSchedulerILb1ELb0ELb0ELi128EEEEEEEEEvNT_6ParamsE)
	.align		4
        /*0034*/ 	.word	index@(__assertfail)
	.align		4
        /*0038*/ 	.word	index@(_ZN7cutlass13device_kernelIN5flash11enable_sm90INS1_16FlashAttnBwdSm90INS1_25CollectiveMainloopBwdSm90ILi2ELi2ELi2EN4cute5tupleIJNS5_1CILi1EEES8_S8_EEENS6_IJNS7_ILi64EEENS7_ILi128EEESB_EEENS_10bfloat16_tEfNS_4arch4Sm90ELb0ELb0ELb1ELb1ELb0ELb1ELb0ELb0ELi2ELi1ELi2ELi1ELb0EEENS1_24CollectiveEpilogueBwdGQAISC_fSF_Li256ELb1ELb0EEENS1_19SingleTileSchedulerILb1ELb0ELb0ELi128EEEEEEEEEvNT_6ParamsE)
	.align		4
        /*003c*/ 	.word	index@(__assertfail)
	.align		4
        /*0040*/ 	.word	index@(_ZN7cutlass13device_kernelIN5flash11enable_sm90INS1_16FlashAttnBwdSm90INS1_25CollectiveMainloopBwdSm90ILi2ELi2ELi2EN4cute5tupleIJNS5_1CILi1EEES8_S8_EEENS6_IJNS7_ILi64EEENS7_ILi128EEESB_EEENS_10bfloat16_tEfNS_4arch4Sm90ELb0ELb0ELb1ELb1ELb1ELb1ELb0ELb0ELi2ELi1ELi2ELi1ELb0EEENS1_24CollectiveEpilogueBwdGQAISC_fSF_Li256ELb1ELb1EEENS1_19SingleTileSchedulerILb1ELb0ELb0ELi128EEEEEEEEEvNT_6ParamsE)
	.align		4
        /*0044*/ 	.word	index@(__assertfail)
	.align		4
        /*0048*/ 	.word	index@(_ZN7cutlass13device_kernelIN5flash11enable_sm90INS1_16FlashAttnBwdSm90INS1_25CollectiveMainloopBwdSm90ILi2ELi2ELi2EN4cute5tupleIJNS5_1CILi1EEES8_S8_EEENS6_IJNS7_ILi64EEENS7_ILi128EEESB_EEENS_10bfloat16_tEfNS_4arch4Sm90ELb0ELb1ELb1ELb0ELb0ELb1ELb0ELb0ELi2ELi1ELi2ELi1ELb0EEENS1_21CollectiveEpilogueBwdISC_SD_SF_Li256ELb0ELb0ELi1EEENS1_19SingleTileSchedulerILb0ELb0ELb0ELi128EEEEEEEEEvNT_6ParamsE)
	.align		4
        /*004c*/ 	.word	index@(__assertfail)
	.align		4
        /*0050*/ 	.word	index@(_ZN7cutlass13device_kernelIN5flash11enable_sm90INS1_16FlashAttnBwdSm90INS1_25CollectiveMainloopBwdSm90ILi2ELi2ELi2EN4cute5tupleIJNS5_1CILi1EEES8_S8_EEENS6_IJNS7_ILi64EEENS7_ILi128EEESB_EEENS_10bfloat16_tEfNS_4arch4Sm90ELb0ELb1ELb1ELb0ELb1ELb1ELb0ELb0ELi2ELi1ELi2ELi1ELb0EEENS1_21CollectiveEpilogueBwdISC_SD_SF_Li256ELb0ELb0ELi1EEENS1_19SingleTileSchedulerILb0ELb0ELb0ELi128EEEEEEEEEvNT_6ParamsE)
	.align		4
        /*0054*/ 	.word	index@(__assertfail)
	.align		4
        /*0058*/ 	.word	index@(_ZN7cutlass13device_kernelIN5flash11enable_sm90INS1_16FlashAttnBwdSm90INS1_25CollectiveMainloopBwdSm90ILi2ELi2ELi2EN4cute5tupleIJNS5_1CILi1EEES8_S8_EEENS6_IJNS7_ILi64EEENS7_ILi128EEESB_EEENS_10bfloat16_tEfNS_4arch4Sm90ELb0ELb1ELb1ELb0ELb0ELb1ELb0ELb0ELi2ELi1ELi2ELi1ELb0EEENS1_24CollectiveEpilogueBwdGQAISC_fSF_Li256ELb0ELb0EEENS1_19SingleTileSchedulerILb0ELb0ELb0ELi128EEEEEEEEEvNT_6ParamsE)
	.align		4
        /*005c*/ 	.word	index@(__assertfail)
	.align		4
        /*0060*/ 	.word	index@(_ZN7cutlass13device_kernelIN5flash11enable_sm90INS1_16FlashAttnBwdSm90INS1_25CollectiveMainloopBwdSm90ILi2ELi2ELi2EN4cute5tupleIJNS5_1CILi1EEES8_S8_EEENS6_IJNS7_ILi64EEENS7_ILi128EEESB_EEENS_10bfloat16_tEfNS_4arch4Sm90ELb0ELb1ELb1ELb0ELb1ELb1ELb0ELb0ELi2ELi1ELi2ELi1ELb0EEENS1_24CollectiveEpilogueBwdGQAISC_fSF_Li256ELb0ELb1EEENS1_19SingleTileSchedulerILb0ELb0ELb0ELi128EEEEEEEEEvNT_6ParamsE)
	.align		4
        /*0064*/ 	.word	index@(__assertfail)
	.align		4
        /*0068*/ 	.word	index@(_ZN7cutlass13device_kernelIN5flash11enable_sm90INS1_16FlashAttnBwdSm90INS1_25CollectiveMainloopBwdSm90ILi2ELi2ELi2EN4cute5tupleIJNS5_1CILi1EEES8_S8_EEENS6_IJNS7_ILi64EEENS7_ILi128EEESB_EEENS_10bfloat16_tEfNS_4arch4Sm90ELb0ELb1ELb1ELb1ELb0ELb1ELb0ELb0ELi2ELi1ELi2ELi1ELb0EEENS1_21CollectiveEpilogueBwdISC_SD_SF_Li256ELb1ELb0ELi1EEENS1_19SingleTileSchedulerILb1ELb0ELb0ELi128EEEEEEEEEvNT_6ParamsE)
	.align		4
        /*006c*/ 	.word	index@(__assertfail)
	.align		4
        /*0070*/ 	.word	index@(_ZN7cutlass13device_kernelIN5flash11enable_sm90INS1_16FlashAttnBwdSm90INS1_25CollectiveMainloopBwdSm90ILi2ELi2ELi2EN4cute5tupleIJNS5_1CILi1EEES8_S8_EEENS6_IJNS7_ILi64EEENS7_ILi128EEESB_EEENS_10bfloat16_tEfNS_4arch4Sm90ELb0ELb1ELb1ELb1ELb1ELb1ELb0ELb0ELi2ELi1ELi2ELi1ELb0EEENS1_21CollectiveEpilogueBwdISC_SD_SF_Li256ELb1ELb0ELi1EEENS1_19SingleTileSchedulerILb1ELb0ELb0ELi128EEEEEEEEEvNT_6ParamsE)
	.align		4
        /*0074*/ 	.word	index@(__assertfail)
	.align		4
        /*0078*/ 	.word	index@(_ZN7cutlass13device_kernelIN5flash11enable_sm90INS1_16FlashAttnBwdSm90INS1_25CollectiveMainloopBwdSm90ILi2ELi2ELi2EN4cute5tupleIJNS5_1CILi1EEES8_S8_EEENS6_IJNS7_ILi64EEENS7_ILi128EEESB_EEENS_10bfloat16_tEfNS_4arch4Sm90ELb0ELb1ELb1ELb1ELb0ELb1ELb0ELb0ELi2ELi1ELi2ELi1ELb0EEENS1_24CollectiveEpilogueBwdGQAISC_fSF_Li256ELb1ELb0EEENS1_19SingleTileSchedulerILb1ELb0ELb0ELi128EEEEEEEEEvNT_6ParamsE)
	.align		4
        /*007c*/ 	.word	index@(__assertfail)
	.align		4
        /*0080*/ 	.word	index@(_ZN7cutlass13device_kernelIN5flash11enable_sm90INS1_16FlashAttnBwdSm90INS1_25CollectiveMainloopBwdSm90ILi2ELi2ELi2EN4cute5tupleIJNS5_1CILi1EEES8_S8_EEENS6_IJNS7_ILi64EEENS7_ILi128EEESB_EEENS_10bfloat16_tEfNS_4arch4Sm90ELb0ELb1ELb1ELb1ELb1ELb1ELb0ELb0ELi2ELi1ELi2ELi1ELb0EEENS1_24CollectiveEpilogueBwdGQAISC_fSF_Li256ELb1ELb1EEENS1_19SingleTileSchedulerILb1ELb0ELb0ELi128EEEEEEEEEvNT_6ParamsE)
	.align		4
        /*0084*/ 	.word	index@(__assertfail)
	.align		4
        /*0088*/ 	.word	index@(_ZN7cutlass13device_kernelIN5flash11enable_sm90INS1_16FlashAttnBwdSm90INS1_25CollectiveMainloopBwdSm90ILi2ELi2ELi2EN4cute5tupleIJNS5_1CILi1EEES8_S8_EEENS6_IJNS7_ILi64EEENS7_ILi128EEESB_EEENS_10bfloat16_tEfNS_4arch4Sm90ELb1ELb0ELb1ELb0ELb0ELb1ELb0ELb0ELi2ELi1ELi2ELi1ELb0EEENS1_21CollectiveEpilogueBwdISC_SD_SF_Li256ELb0ELb0ELi1EEENS1_25SingleTileBwdLPTSchedulerILb0ELi128ELb0EEEEEEEEEvNT_6ParamsE)
	.align		4
        /*008c*/ 	.word	index@(__assertfail)
	.align		4
        /*0090*/ 	.word	index@(_ZN7cutlass13device_kernelIN5flash11enable_sm90INS1_16FlashAttnBwdSm90INS1_25CollectiveMainloopBwdSm90ILi2ELi2ELi2EN4cute5tupleIJNS5_1CILi1EEES8_S8_EEENS6_IJNS7_ILi64EEENS7_ILi128EEESB_EEENS_10bfloat16_tEfNS_4arch4Sm90ELb1ELb0ELb1ELb0ELb1ELb1ELb0ELb0ELi2ELi1ELi2ELi1ELb0EEENS1_21CollectiveEpilogueBwdISC_SD_SF_Li256ELb0ELb0ELi1EEENS1_25SingleTileBwdLPTSchedulerILb0ELi128ELb1EEEEEEEEEvNT_6ParamsE)
	.align		4
        /*0094*/ 	.word	index@(__assertfail)
	.align		4
        /*0098*/ 	.word	index@(_ZN7cutlass13device_kernelIN5flash11enable_sm90INS1_16FlashAttnBwdSm90INS1_25CollectiveMainloopBwdSm90ILi2ELi2ELi2EN4cute5tupleIJNS5_1CILi1EEES8_S8_EEENS6_IJNS7_ILi64EEENS7_ILi128EEESB_EEENS_10bfloat16_tEfNS_4arch4Sm90ELb1ELb0ELb1ELb0ELb0ELb1ELb0ELb0ELi2ELi1ELi2ELi1ELb0EEENS1_24CollectiveEpilogueBwdGQAISC_fSF_Li256ELb0ELb0EEENS1_25SingleTileBwdLPTSchedulerILb0ELi128ELb0EEEEEEEEEvNT_6ParamsE)
	.align		4
        /*009c*/ 	.word	index@(__assertfail)
	.align		4
        /*00a0*/ 	.word	index@(_ZN7cutlass13device_kernelIN5flash11enable_sm90INS1_16FlashAttnBwdSm90INS1_25CollectiveMainloopBwdSm90ILi2ELi2ELi2EN4cute5tupleIJNS5_1CILi1EEES8_S8_EEENS6_IJNS7_ILi64EEENS7_ILi128EEESB_EEENS_10bfloat16_tEfNS_4arch4Sm90ELb1ELb0ELb1ELb0ELb1ELb1ELb0ELb0ELi2ELi1ELi2ELi1ELb0EEENS1_24CollectiveEpilogueBwdGQAISC_fSF_Li256ELb0ELb1EEENS1_25SingleTileBwdLPTSchedulerILb0ELi128ELb1EEEEEEEEEvNT_6ParamsE)
	.align		4
        /*00a4*/ 	.word	index@(__assertfail)
	.align		4
        /*00a8*/ 	.word	index@(_ZN7cutlass13device_kernelIN5flash11enable_sm90INS1_16FlashAttnBwdSm90INS1_25CollectiveMainloopBwdSm90ILi2ELi2ELi2EN4cute5tupleIJNS5_1CILi1EEES8_S8_EEENS6_IJNS7_ILi64EEENS7_ILi128EEESB_EEENS_10bfloat16_tEfNS_4arch4Sm90ELb1ELb0ELb1ELb1ELb0ELb1ELb0ELb0ELi2ELi1ELi2ELi1ELb0EEENS1_21CollectiveEpilogueBwdISC_SD_SF_Li256ELb1ELb0ELi1EEENS1_25SingleTileBwdLPTSchedulerILb1ELi128ELb0EEEEEEEEEvNT_6ParamsE)
	.align		4
        /*00ac*/ 	.word	index@(__assertfail)
	.align		4
        /*00b0*/ 	.word	index@(_ZN7cutlass13device_kernelIN5flash11enable_sm90INS1_16FlashAttnBwdSm90INS1_25CollectiveMainloopBwdSm90ILi2ELi2ELi2EN4cute5tupleIJNS5_1CILi1EEES8_S8_EEENS6_IJNS7_ILi64EEENS7_ILi128EEESB_EEENS_10bfloat16_tEfNS_4arch4Sm90ELb1ELb0ELb1ELb1ELb1ELb1ELb0ELb0ELi2ELi1ELi2ELi1ELb0EEENS1_21CollectiveEpilogueBwdISC_SD_SF_Li256ELb1ELb0ELi1EEENS1_25SingleTileBwdLPTSchedulerILb1ELi128ELb1EEEEEEEEEvNT_6ParamsE)
	.align		4
        /*00b4*/ 	.word	index@(__assertfail)
	.align		4
        /*00b8*/ 	.word	index@(_ZN7cutlass13device_kernelIN5flash11enable_sm90INS1_16FlashAttnBwdSm90INS1_25CollectiveMainloopBwdSm90ILi2ELi2ELi2EN4cute5tupleIJNS5_1CILi1EEES8_S8_EEENS6_IJNS7_ILi64EEENS7_ILi128EEESB_EEENS_10bfloat16_tEfNS_4arch4Sm90ELb1ELb0ELb1ELb1ELb0ELb1ELb0ELb0ELi2ELi1ELi2ELi1ELb0EEENS1_24CollectiveEpilogueBwdGQAISC_fSF_Li256ELb1ELb0EEENS1_25SingleTileBwdLPTSchedulerILb1ELi128ELb0EEEEEEEEEvNT_6ParamsE)
	.align		4
        /*00bc*/ 	.word	index@(__assertfail)
	.align		4
        /*00c0*/ 	.word	index@(_ZN7cutlass13device_kernelIN5flash11enable_sm90INS1_16FlashAttnBwdSm90INS1_25CollectiveMainloopBwdSm90ILi2ELi2ELi2EN4cute5tupleIJNS5_1CILi1EEES8_S8_EEENS6_IJNS7_ILi64EEENS7_ILi128EEESB_EEENS_10bfloat16_tEfNS_4arch4Sm90ELb1ELb0ELb1ELb1ELb1ELb1ELb0ELb0ELi2ELi1ELi2ELi1ELb0EEENS1_24CollectiveEpilogueBwdGQAISC_fSF_Li256ELb1ELb1EEENS1_25SingleTileBwdLPTSchedulerILb1ELi128ELb1EEEEEEEEEvNT_6ParamsE)
	.align		4
        /*00c4*/ 	.word	index@(__assertfail)
	.align		4
        /*00c8*/ 	.word	0x00000000
	.align		4
        /*00cc*/ 	.word	0xfffffffe
	.align		4
        /*00d0*/ 	.word	0x00000000
	.align		4
        /*00d4*/ 	.word	0xfffffffd
	.align		4
        /*00d8*/ 	.word	0x00000000
	.align		4
        /*00dc*/ 	.word	0xfffffffc


//--------------------- .nv.constant4             --------------------------
	.section	.nv.constant4,"a",@progbits
	.align	8
	.align		8
.nv.constant4:
        /*0000*/ 	.dword	__assertfail
	.align		8
        /*0008*/ 	.dword	__unnamed_1
	.align		8
        /*0010*/ 	.dword	__unnamed_2
	.align		8
        /*0018*/ 	.dword	__unnamed_3
	.align		8
        /*0020*/ 	.dword	__unnamed_4
	.align		8
        /*0028*/ 	.dword	_ZN74_INTERNAL_5fd1a7b8_38_flash_bwd_hdim128_bf16_softcap_sm90_cu_4cb42ef5_28724cuda3std3__45__cpo5beginE
	.align		8
        /*0030*/ 	.dword	_ZN74_INTERNAL_5fd1a7b8_38_flash_bwd_hdim128_bf16_softcap_sm90_cu_4cb42ef5_28724cuda3std3__45__cpo3endE
	.align		8
        /*0038*/ 	.dword	_ZN74_INTERNAL_5fd1a7b8_38_flash_bwd_hdim128_bf16_softcap_sm90_cu_4cb42ef5_28724cuda3std3__45__cpo6cbeginE
	.align		8
        /*0040*/ 	.dword	_ZN74_INTERNAL_5fd1a7b8_38_flash_bwd_hdim128_bf16_softcap_sm90_cu_4cb42ef5_28724cuda3std3__45__cpo4cendE
	.align		8
        /*0048*/ 	.dword	_ZN74_INTERNAL_5fd1a7b8_38_flash_bwd_hdim128_bf16_softcap_sm90_cu_4cb42ef5_28724cuda3std3__476_GLOBAL__N__5fd1a7b8_38_flash_bwd_hdim128_bf16_softcap_sm90_cu_4cb42ef5_28726ignoreE
	.align		8
        /*0050*/ 	.dword	_ZN74_INTERNAL_5fd1a7b8_38_flash_bwd_hdim128_bf16_softcap_sm90_cu_4cb42ef5_28724cuda3std3__419piecewise_constructE
	.align		8
        /*0058*/ 	.dword	_ZN74_INTERNAL_5fd1a7b8_38_flash_bwd_hdim128_bf16_softcap_sm90_cu_4cb42ef5_28724cuda3std3__48in_placeE
	.align		8
        /*0060*/ 	.dword	_ZN74_INTERNAL_5fd1a7b8_38_flash_bwd_hdim128_bf16_softcap_sm90_cu_4cb42ef5_28724cuda3std6ranges3__45__cpo4swapE
	.align		8
        /*0068*/ 	.dword	_ZN74_INTERNAL_5fd1a7b8_38_flash_bwd_hdim128_bf16_softcap_sm90_cu_4cb42ef5_28724cuda3std6ranges3__45__cpo9iter_moveE
	.align		8
        /*0070*/ 	.dword	_ZN74_INTERNAL_5fd1a7b8_38_flash_bwd_hdim128_bf16_softcap_sm90_cu_4cb42ef5_28724cute7productE
	.align		8
        /*0078*/ 	.dword	_ZN74_INTERNAL_5fd1a7b8_38_flash_bwd_hdim128_bf16_softcap_sm90_cu_4cb42ef5_28724cute1_E
	.align		8
        /*0080*/ 	.dword	$str$23
	.align		8
        /*0088*/ 	.dword	$str$24


//--------------------- .text._ZN7cutlass13device_kernelIN5flash11enable_sm90INS1_16FlashAttnBwdSm90INS1_25CollectiveMainloopBwdSm90ILi2ELi2ELi2EN4cute5tupleIJNS5_1CILi1EEES8_S8_EEENS6_IJNS7_ILi64EEENS7_ILi128EEESB_EEENS_10bfloat16_tEfNS_4arch4Sm90ELb0ELb0ELb1ELb0ELb0ELb1ELb0ELb0ELi2ELi1ELi2ELi1ELb0EEENS1_21CollectiveEpilogueBwdISC_SD_SF_Li256ELb0ELb0ELi1EEENS1_19SingleTileSchedulerILb0ELb0ELb0ELi128EEEEEEEEEvNT_6ParamsE --------------------------
	.section	.text._ZN7cutlass13device_kernelIN5flash11enable_sm90INS1_16FlashAttnBwdSm90INS1_25CollectiveMainloopBwdSm90ILi2ELi2ELi2EN4cute5tupleIJNS5_1CILi1EEES8_S8_EEENS6_IJNS7_ILi64EEENS7_ILi128EEESB_EEENS_10bfloat16_tEfNS_4arch4Sm90ELb0ELb0ELb1ELb0ELb0ELb1ELb0ELb0ELi2ELi1ELi2ELi1ELb0EEENS1_21CollectiveEpilogueBwdISC_SD_SF_Li256ELb0ELb0ELi1EEENS1_19SingleTileSchedulerILb0ELb0ELb0ELi128EEEEEEEEEvNT_6ParamsE,"ax",@progbits
	.align	128
.text._ZN7cutlass13device_kernelIN5flash11enable_sm90INS1_16FlashAttnBwdSm90INS1_25CollectiveMainloopBwdSm90ILi2ELi2ELi2EN4cute5tupleIJNS5_1CILi1EEES8_S8_EEENS6_IJNS7_ILi64EEENS7_ILi128EEESB_EEENS_10bfloat16_tEfNS_4arch4Sm90ELb0ELb0ELb1ELb0ELb0ELb1ELb0ELb0ELi2ELi1ELi2ELi1ELb0EEENS1_21CollectiveEpilogueBwdISC_SD_SF_Li256ELb0ELb0ELi1EEENS1_19SingleTileSchedulerILb0ELb0ELb0ELi128EEEEEEEEEvNT_6ParamsE:
        .type           _ZN7cutlass13device_kernelIN5flash11enable_sm90INS1_16FlashAttnBwdSm90INS1_25CollectiveMainloopBwdSm90ILi2ELi2ELi2EN4cute5tupleIJNS5_1CILi1EEES8_S8_EEENS6_IJNS7_ILi64EEENS7_ILi128EEESB_EEENS_10bfloat16_tEfNS_4arch4Sm90ELb0ELb0ELb1ELb0ELb0ELb1ELb0ELb0ELi2ELi1ELi2ELi1ELb0EEENS1_21CollectiveEpilogueBwdISC_SD_SF_Li256ELb0ELb0ELi1EEENS1_19SingleTileSchedulerILb0ELb0ELb0ELi128EEEEEEEEEvNT_6ParamsE,@function
        .size           _ZN7cutlass13device_kernelIN5flash11enable_sm90INS1_16FlashAttnBwdSm90INS1_25CollectiveMainloopBwdSm90ILi2ELi2ELi2EN4cute5tupleIJNS5_1CILi1EEES8_S8_EEENS6_IJNS7_ILi64EEENS7_ILi128EEESB_EEENS_10bfloat16_tEfNS_4arch4Sm90ELb0ELb0ELb1ELb0ELb0ELb1ELb0ELb0ELi2ELi1ELi2ELi1ELb0EEENS1_21CollectiveEpilogueBwdISC_SD_SF_Li256ELb0ELb0ELi1EEENS1_19SingleTileSchedulerILb0ELb0ELb0ELi128EEEEEEEEEvNT_6ParamsE,(.L_x_3653 - _ZN7cutlass13device_kernelIN5flash11enable_sm90INS1_16FlashAttnBwdSm90INS1_25CollectiveMainloopBwdSm90ILi2ELi2ELi2EN4cute5tupleIJNS5_1CILi1EEES8_S8_EEENS6_IJNS7_ILi64EEENS7_ILi128EEESB_EEENS_10bfloat16_tEfNS_4arch4Sm90ELb0ELb0ELb1ELb0ELb0ELb1ELb0ELb0ELi2ELi1ELi2ELi1ELb0EEENS1_21CollectiveEpilogueBwdISC_SD_SF_Li256ELb0ELb0ELi1EEENS1_19SingleTileSchedulerILb0ELb0ELb0ELi128EEEEEEEEEvNT_6ParamsE)
        .other          _ZN7cutlass13device_kernelIN5flash11enable_sm90INS1_16FlashAttnBwdSm90INS1_25CollectiveMainloopBwdSm90ILi2ELi2ELi2EN4cute5tupleIJNS5_1CILi1EEES8_S8_EEENS6_IJNS7_ILi64EEENS7_ILi128EEESB_EEENS_10bfloat16_tEfNS_4arch4Sm90ELb0ELb0ELb1ELb0ELb0ELb1ELb0ELb0ELi2ELi1ELi2ELi1ELb0EEENS1_21CollectiveEpilogueBwdISC_SD_SF_Li256ELb0ELb0ELi1EEENS1_19SingleTileSchedulerILb0ELb0ELb0ELi128EEEEEEEEEvNT_6ParamsE,@"STO_CUDA_ENTRY STV_DEFAULT"
_ZN7cutlass13device_kernelIN5flash11enable_sm90INS1_16FlashAttnBwdSm90INS1_25CollectiveMainloopBwdSm90ILi2ELi2ELi2EN4cute5tupleIJNS5_1CILi1EEES8_S8_EEENS6_IJNS7_ILi64EEENS7_ILi128EEESB_EEENS_10bfloat16_tEfNS_4arch4Sm90ELb0ELb0ELb1ELb0ELb0ELb1ELb0ELb0ELi2ELi1ELi2ELi1ELb0EEENS1_21CollectiveEpilogueBwdISC_SD_SF_Li256ELb0ELb0ELi1EEENS1_19SingleTileSchedulerILb0ELb0ELb0ELi128EEEEEEEEEvNT_6ParamsE:
[----:B------:R-:W1:Y:S01]  /*0000*/  LDC R1, c[0x0][0x28] ;  /* 0x00000a00ff017b82 */ /* 0x000e620000000800 */
[----:B------:R-:W2:Y:S01]  /*0010*/  S2R R3, SR_TID.X ;  /* 0x0000000000037919 */ /* 0x000ea20000002100 */
[----:B------:R-:W-:Y:S01]  /*0020*/  ELECT P0, URZ, PT ;  /* 0x00000000003f782f */ /* 0x000fe20003800000 */
[----:B------:R-:W-:Y:S01]  /*0030*/  BSSY B0, `(.L_x_0) ;  /* 0x0000019000007945 */ /* 0x000fe20003800000 */
[----:B--2---:R-:W-:-:S05]  /*0040*/  SHF.R.U32.HI R0, RZ, 0x5, R3 ;  /* 0x00000005ff007819 */ /* 0x004fca0000011603 */
[----:B------:R-:W2:Y:S02]  /*0050*/  SHFL.IDX PT, R2, R0, RZ, 0x1f ;  /* 0x00001fff00027589 */ /* 0x000ea400000e0000 */
[----:B--2---:R-:W-:-:S13]  /*0060*/  ISETP.EQ.AND P0, PT, R2, RZ, P0 ;  /* 0x000000ff0200720c */ /* 0x004fda0000702270 */
[----:B-1----:R-:W-:Y:S05]  /*0070*/  @!P0 BRA `(.L_x_1) ;  /* 0x0000000000508947 */ /* 0x002fea0003800000 */
[----:B------:R-:W-:Y:S02]  /*0080*/  ULDC.64 UR4, c[0x0][0x198] ;  /* 0x0000660000047ab9 */ /* 0x000fe40000000a00 */
[----:B------:R-:W-:Y:S02]  /*0090*/  UIADD3 UR6, UP0, UR4, 0xf0, URZ ;  /* 0x000000f004067890 */ /* 0x000fe4000ff1e03f */
[----:B------:R-:W-:Y:S02]  /*00a0*/  UIADD3 UR8, UP1, UR4, 0x1f0, URZ ;  /* 0x000001f004087890 */ /* 0x000fe4000ff3e03f */
[----:B------:R-:W-:Y:S02]  /*00b0*/  UIADD3 UR10, UP2, UR4, 0x2f0, URZ ;  /* 0x000002f0040a7890 */ /* 0x000fe4000ff5e03f */
[----:B------:R-:W-:Y:S02]  /*00c0*/  UIADD3 UR12, UP3, UR4, 0x3f0, URZ ;  /* 0x000003f0040c7890 */ /* 0x000fe4000ff7e03f */
[----:B------:R-:W-:-:S02]  /*00d0*/  UIADD3 UR14, UP4, UR4, 0x670, URZ ;  /* 0x00000670040e7890 */ /* 0x000fc4000ff9e03f */
[----:B------:R-:W-:Y:S02]  /*00e0*/  UIADD3.X UR7, URZ, UR5, URZ, UP0, !UPT ;  /* 0x000000053f077290 */ /* 0x000fe400087fe43f */
[----:B------:R-:W-:Y:S02]  /*00f0*/  UIADD3 UR4, UP5, UR4, 0x770, URZ ;  /* 0x0000077004047890 */ /* 0x000fe4000ffbe03f */
[----:B------:R-:W-:Y:S02]  /*0100*/  UIADD3.X UR9, URZ, UR5, URZ, UP1, !UPT ;  /* 0x000000053f097290 */ /* 0x000fe40008ffe43f */
[----:B------:R-:W-:Y:S02]  /*0110*/  UIADD3.X UR11, URZ, UR5, URZ, UP2, !UPT ;  /* 0x000000053f0b7290 */ /* 0x000fe400097fe43f */
[----:B------:R-:W-:Y:S01]  /*0120*/  UIADD3.X UR13, URZ, UR5, URZ, UP3, !UPT ;  /* 0x000000053f0d7290 */ /* 0x000fe20009ffe43f */
[----:B------:R1:W-:Y:S01]  /*0130*/  UTMACCTL.PF [UR6] ;  /* 0x00000000060079b9 */ /* 0x0003e20008040000 */
[----:B------:R-:W-:-:S03]  /*0140*/  UIADD3.X UR15, URZ, UR5, URZ, UP4, !UPT ;  /* 0x000000053f0f7290 */ /* 0x000fc6000a7fe43f */
[----:B------:R1:W-:Y:S01]  /*0150*/  UTMACCTL.PF [UR8] ;  /* 0x00000000080079b9 */ /* 0x0003e20008040000 */
[----:B------:R-:W-:Y:S01]  /*0160*/  UIADD3.X UR5, URZ, UR5, URZ, UP5, !UPT ;  /* 0x000000053f057290 */ /* 0x000fe2000affe43f */
[----:B------:R1:W-:Y:S02]  /*0170*/  UTMACCTL.PF [UR10] ;  /* 0x000000000a0079b9 */ /* 0x0003e40008040000 */
[----:B------:R1:W-:Y:S02]  /*0180*/  UTMACCTL.PF [UR12] ;  /* 0x000000000c0079b9 */ /* 0x0003e40008040000 */
[----:B------:R1:W-:Y:S04]  /*0190*/  UTMACCTL.PF [UR14] ;  /* 0x000000000e0079b9 */ /* 0x0003e80008040000 */
[----:B------:R1:W-:Y:S02]  /*01a0*/  UTMACCTL.PF [UR4] ;  /* 0x00000000040079b9 */ /* 0x0003e40008040000 */
[----:B-1----:R-:W-:Y:S01]  /*01b0*/  NOP ;  /* 0x0000000000007918 */ /* 0x002fe20000000000 */
.L_x_1:
[----:B------:R-:W-:Y:S05]  /*01c0*/  BSYNC B0 ;  /* 0x0000000000007941 */ /* 0x000fea0003800000 */
.L_x_0:
[----:B------:R-:W-:Y:S01]  /*01d0*/  VOTEU.ANY UP0, P0 ;  /* 0x00000000003f7886 */ /* 0x000fe20000000100 */
[----:B------:R-:W1:Y:S01]  /*01e0*/  SHFL.IDX PT, R2, R0, RZ, 0x1f ;  /* 0x00001fff00027589 */ /* 0x000e6200000e0000 */
[----:B------:R-:W-:Y:S01]  /*01f0*/  UMOV UR4, 0x1 ;  /* 0x0000000100047882 */ /* 0x000fe20000000000 */
[----:B------:R-:W-:Y:S02]  /*0200*/  SHF.R.U32.HI R3, RZ, 0x7, R3 ;  /* 0x00000007ff037819 */ /* 0x000fe40000011603 */
[----:B------:R-:W2:Y:S01]  /*0210*/  @UP0 S2UR UR7, SR_CgaCtaId ;  /* 0x00000000000709c3 */ /* 0x000ea20000008800 */
[----:B------:R-:W-:Y:S01]  /*0220*/  @UP0 UMOV UR6, 0x400 ;  /* 0x0000040000060882 */ /* 0x000fe20000000000 */
[----:B------:R-:W-:-:S04]  /*0230*/  @UP0 UIADD3 UR4, -UR4, 0x100000, URZ ;  /* 0x0010000004040890 */ /* 0x000fc8000fffe13f */
[----:B------:R-:W-:Y:S02]  /*0240*/  @UP0 USHF.L.U32 UR5, UR4, 0xb, URZ ;  /* 0x0000000b04050899 */ /* 0x000fe4000800063f */
[----:B------:R-:W-:Y:S01]  /*0250*/  @UP0 USHF.L.U32 UR4, UR4, 0x1, URZ ;  /* 0x0000000104040899 */ /* 0x000fe2000800063f */
[----:B-1----:R-:W-:Y:S02]  /*0260*/  ISETP.NE.AND P1, PT, R2, RZ, PT ;  /* 0x000000ff0200720c */ /* 0x002fe40003f25270 */
[----:B------:R1:W3:Y:S01]  /*0270*/  SHFL.IDX PT, R2, R3, RZ, 0x1f ;  /* 0x00001fff03027589 */ /* 0x0002e200000e0000 */
[----:B--2---:R-:W-:Y:S01]  /*0280*/  @UP0 ULEA UR6, UR7, UR6, 0x18 ;  /* 0x0000000607060291 */ /* 0x004fe2000f8ec03f */
[----:B------:R-:W-:Y:S02]  /*0290*/  VOTEU.ANY UP0, P0 ;  /* 0x00000000003f7886 */ /* 0x000fe40000000100 */
[----:B------:R-:W2:Y:S09]  /*02a0*/  FENCE.VIEW.ASYNC.S ;  /* 0x00000000000073c6 */ /* 0x000eb20000000000 */
[----:B--2---:R1:W2:Y:S02]  /*02b0*/  @UP0 SYNCS.EXCH.64 URZ, [UR6+0x30800], UR4 ;  /* 0x03080004063f05b2 */ /* 0x0042a40008000100 */
[----:B-1----:R-:W-:Y:S05]  /*02c0*/  @P1 BRA `(.L_x_2) ;  /* 0x0000000000481947 */ /* 0x002fea0003800000 */
[----:B------:R-:W1:Y:S01]  /*02d0*/  S2UR UR5, SR_CgaCtaId ;  /* 0x00000000000579c3 */ /* 0x000e620000008800 */
[----:B------:R-:W-:Y:S01]  /*02e0*/  UMOV UR4, 0x400 ;  /* 0x0000040000047882 */ /* 0x000fe20000000000 */
[----:B------:R-:W-:Y:S01]  /*02f0*/  UMOV UR6, 0x1 ;  /* 0x0000000100067882 */ /* 0x000fe20000000000 */
[----:B------:R-:W-:Y:S01]  /*0300*/  UMOV UR9, 0x100 ;  /* 0x0000010000097882 */ /* 0x000fe20000000000 */
[----:B------:R-:W-:-:S04]  /*0310*/  UIADD3 UR6, -UR6, 0x100000, URZ ;  /* 0x0010000006067890 */ /* 0x000fc8000fffe13f */
[----:B------:R-:W-:Y:S02]  /*0320*/  USHF.L.U32 UR7, UR6, 0xb, URZ ;  /* 0x0000000b06077899 */ /* 0x000fe4000800063f */
[----:B------:R-:W-:Y:S01]  /*0330*/  USHF.L.U32 UR6, UR6, 0x1, URZ ;  /* 0x0000000106067899 */ /* 0x000fe2000800063f */
[----:B------:R-:W-:Y:S01]  /*0340*/  ELECT P0, URZ, PT ;  /* 0x00000000003f782f */ /* 0x000fe20003800000 */
[----:B-1----:R-:W-:Y:S02]  /*0350*/  ULEA UR8, UR5, UR4, 0x18 ;  /* 0x0000000405087291 */ /* 0x002fe4000f8ec03f */
[----:B------:R-:W-:-:S04]  /*0360*/  UIADD3 UR4, -UR9, 0x100000, URZ ;  /* 0x0010000009047890 */ /* 0x000fc8000fffe13f */
[----:B------:R-:W-:Y:S02]  /*0370*/  USHF.L.U32 UR5, UR4, 0xb, URZ ;  /* 0x0000000b04057899 */ /* 0x000fe4000800063f */
[----:B------:R-:W-:Y:S01]  /*0380*/  USHF.L.U32 UR4, UR4, 0x1, URZ ;  /* 0x0000000104047899 */ /* 0x000fe2000800063f */
[----:B------:R-:W1:Y:S03]  /*0390*/  FENCE.VIEW.ASYNC.S ;  /* 0x00000000000073c6 */ /* 0x000e660000000000 */
[----:B-1----:R1:W4:Y:S08]  /*03a0*/  SYNCS.EXCH.64 URZ, [UR8+0x30810], UR6 ;  /* 0x03081006083f75b2 */ /* 0x0023300008000100 */
[----:B------:R1:W5:Y:S01]  /*03b0*/  SYNCS.EXCH.64 URZ, [UR8+0x30820], UR4 ;  /* 0x03082004083f75b2 */ /* 0x0003620008000100 */
[----:B------:R1:W1:Y:S01]  /*03c0*/  SYNCS.EXCH.64 URZ, [UR8+0x30818], UR6 ;  /* 0x03081806083f75b2 */ /* 0x0002620008000100 */
[----:B------:R1:W1:Y:S01]  /*03d0*/  SYNCS.EXCH.64 URZ, [UR8+0x30828], UR4 ;  /* 0x03082804083f75b2 */ /* 0x0002620008000100 */
[----:B------:R-:W-:Y:S01]  /*03e0*/  NOP ;  /* 0x0000000000007918 */ /* 0x000fe20000000000 */
.L_x_2:
[----:B------:R-:W3:Y:S01]  /*03f0*/  SHFL.IDX PT, R3, R0, RZ, 0x1f ;  /* 0x00001fff00037589 */ /* 0x000ee200000e0000 */
[----:B------:R-:W-:Y:S01]  /*0400*/  NOP ;  /* 0x0000000000007918 */ /* 0x000fe20000000000 */
[----:B---3--:R-:W-:-:S13]  /*0410*/  ISETP.NE.AND P0, PT, R3, RZ, PT ;  /* 0x000000ff0300720c */ /* 0x008fda0003f05270 */
[----:B------:R-:W-:Y:S05]  /*0420*/  @P0 BRA `(.L_x_3) ;  /* 0x0000000000480947 */ /* 0x000fea0003800000 */
[----:B-1----:R-:W1:Y:S01]  /*0430*/  S2UR UR5, SR_CgaCtaId ;  /* 0x00000000000579c3 */ /* 0x002e620000008800 */
[----:B------:R-:W-:Y:S01]  /*0440*/  UMOV UR4, 0x400 ;  /* 0x0000040000047882 */ /* 0x000fe20000000000 */
[----:B------:R-:W-:Y:S01]  /*0450*/  UMOV UR6, 0x1 ;  /* 0x0000000100067882 */ /* 0x000fe20000000000 */
[----:B------:R-:W-:Y:S01]  /*0460*/  UMOV UR7, 0x100 ;  /* 0x0000010000077882 */ /* 0x000fe20000000000 */
[----:B------:R-:W-:Y:S01]  /*0470*/  ELECT P0, URZ, PT ;  /* 0x00000000003f782f */ /* 0x000fe20003800000 */
[----:B-1----:R-:W-:Y:S02]  /*0480*/  ULEA UR8, UR5, UR4, 0x18 ;  /* 0x0000000405087291 */ /* 0x002fe4000f8ec03f */
[----:B------:R-:W-:-:S04]  /*0490*/  UIADD3 UR4, -UR6, 0x100000, URZ ;  /* 0x0010000006047890 */ /* 0x000fc8000fffe13f */
[----:B------:R-:W-:Y:S02]  /*04a0*/  USHF.L.U32 UR5, UR4, 0xb, URZ ;  /* 0x0000000b04057899 */ /* 0x000fe4000800063f */
[----:B------:R-:W-:Y:S02]  /*04b0*/  USHF.L.U32 UR4, UR4, 0x1, URZ ;  /* 0x0000000104047899 */ /* 0x000fe4000800063f */
[----:B------:R-:W-:-:S04]  /*04c0*/  UIADD3 UR6, -UR7, 0x100000, URZ ;  /* 0x0010000007067890 */ /* 0x000fc8000fffe13f */
[----:B------:R-:W-:Y:S02]  /*04d0*/  USHF.L.U32 UR7, UR6, 0xb, URZ ;  /* 0x0000000b06077899 */ /* 0x000fe4000800063f */
[----:B------:R-:W-:Y:S01]  /*04e0*/  USHF.L.U32 UR6, UR6, 0x1, URZ ;  /* 0x0000000106067899 */ /* 0x000fe2000800063f */
[----:B------:R-:W1:Y:S03]  /*04f0*/  FENCE.VIEW.ASYNC.S ;  /* 0x00000000000073c6 */ /* 0x000e660000000000 */
[----:B-1----:R3:W1:Y:S08]  /*0500*/  SYNCS.EXCH.64 URZ, [UR8+0x30830], UR4 ;  /* 0x03083004083f75b2 */ /* 0x0026700008000100 */
[----:B------:R3:W1:Y:S01]  /*0510*/  SYNCS.EXCH.64 URZ, [UR8+0x30840], UR6 ;  /* 0x03084006083f75b2 */ /* 0x0006620008000100 */
[----:B------:R3:W1:Y:S01]  /*0520*/  SYNCS.EXCH.64 URZ, [UR8+0x30838], UR4 ;  /* 0x03083804083f75b2 */ /* 0x0006620008000100 */
[----:B------:R3:W1:Y:S02]  /*0530*/  SYNCS.EXCH.64 URZ, [UR8+0x30848], UR6 ;  /* 0x03084806083f75b2 */ /* 0x0006640008000100 */
[----:B---3--:R-:W-:Y:S01]  /*0540*/  NOP ;  /* 0x0000000000007918 */ /* 0x008fe20000000000 */
.L_x_3:
[----:B------:R-:W-:Y:S01]  /*0550*/  ISETP.NE.AND P0, PT, R2, RZ, PT ;  /* 0x000000ff0200720c */ /* 0x000fe20003f05270 */
[----:B------:R-:W-:Y:S01]  /*0560*/  IMAD.MOV.U32 R17, RZ, RZ, 0x1 ;  /* 0x00000001ff117424 */ /* 0x000fe200078e00ff */
[----:B------:R-:W-:Y:S01]  /*0570*/  NOP ;  /* 0x0000000000007918 */ /* 0x000fe20000000000 */
[----:B------:R-:W-:Y:S03]  /*0580*/  BSSY B6, `(.L_x_4) ;  /* 0x0000726000067945 */ /* 0x000fe60003800000 */
[----:B------:R-:W-:Y:S01]  /*0590*/  SEL R17, R17, 0x2, !P0 ;  /* 0x0000000211117807 */ /* 0x000fe20004000000 */
[----:B-12-45:R-:W-:Y:S06]  /*05a0*/  BAR.SYNC.DEFER_BLOCKING 0x0 ;  /* 0x0000000000007b1d */ /* 0x036fec0000010000 */
[----:B------:R-:W-:Y:S05]  /*05b0*/  @!P0 BRA `(.L_x_5) ;  /* 0x00000048006c8947 */ /* 0x000fea0003800000 */
.L_x_6:
[----:B------:R-:W-:-:S08]  /*05c0*/  NOP ;  /* 0x0000000000007918 */ /* 0x000fd00000000000 */
[----:B------:R-:W1:Y:S02]  /*05d0*/  USETMAXREG.TRY_ALLOC.CTAPOOL UP0, 0xf0 ;  /* 0x000000f0000079c8 */ /* 0x000e640008000600 */
[----:B-1----:R-:W-:-:S13]  /*05e0*/  PLOP3.LUT P0, PT, PT, PT, UP0, 0x80, 0x0 ;  /* 0x000000000000781c */ /* 0x002fda0003f0f008 */
[----:B------:R-:W-:Y:S05]  /*05f0*/  @!P0 BRA `(.L_x_6) ;  /* 0xfffffffc00f08947 */ /* 0x000fea000383ffff */
[----:B------:R-:W-:Y:S01]  /*0600*/  LOP3.LUT R0, R0, 0x3, RZ, 0xc0, !PT ;  /* 0x0000000300007812 */ /* 0x000fe200078ec0ff */
[----:B------:R-:W1:Y:S01]  /*0610*/  S2R R2, SR_TID.X ;  /* 0x0000000000027919 */ /* 0x000e620000002100 */
[----:B------:R-:W2:Y:S04]  /*0620*/  S2UR UR4, SR_CTAID.Z ;  /* 0x00000000000479c3 */ /* 0x000ea80000002700 */
[----:B------:R-:W3:Y:S02]  /*0630*/  SHFL.IDX PT, R0, R0, RZ, 0x1f ;  /* 0x00001fff00007589 */ /* 0x000ee400000e0000 */
[----:B---3--:R-:W-:Y:S02]  /*0640*/  ISETP.NE.AND P0, PT, R0, RZ, PT ;  /* 0x000000ff0000720c */ /* 0x008fe40003f05270 */
[----:B-1----:R-:W-:-:S11]  /*0650*/  SHF.R.U32.HI R2, RZ, 0x7, R2 ;  /* 0x00000007ff027819 */ /* 0x002fd60000011602 */
[----:B------:R-:W-:-:S05]  /*0660*/  @!P0 VIADD R2, R2, 0x9 ;  /* 0x0000000902028836 */ /* 0x000fca0000000000 */
[----:B------:R1:W-:Y:S06]  /*0670*/  @!P0 BAR.ARV R2, 0xa0 ;  /* 0x000280020000851d */ /* 0x0003ec0000002000 */
[----:B--2---:R-:W-:-:S13]  /*0680*/  ISETP.LE.AND P0, PT, RZ, UR4, PT ;  /* 0x00000004ff007c0c */ /* 0x004fda000bf03270 */
[----:B-1----:R-:W-:Y:S05]  /*0690*/  @!P0 BRA `(.L_x_7) ;  /* 0x0000007000508947 */ /* 0x002fea0003800000 */
[----:B------:R-:W-:-:S04]  /*06a0*/  MOV R0, RZ ;  /* 0x000000ff00007202 */ /* 0x000fc80000000f00 */
[----:B------:R-:W-:-:S13]  /*06b0*/  LOP3.LUT P0, RZ, R0, 0x3ff, RZ, 0xc0, !PT ;  /* 0x000003ff00ff7812 */ /* 0x000fda000780c0ff */
[----:B------:R-:W-:Y:S05]  /*06c0*/  @!P0 BRA `(.L_x_8) ;  /* 0x00000000007c8947 */ /* 0x000fea0003800000 */
[----:B------:R-:W-:Y:S01]  /*06d0*/  MOV R2, 0x0 ;  /* 0x0000000000027802 */ /* 0x000fe20000000f00 */
[----:B------:R-:W-:Y:S01]  /*06e0*/  ULDC.64 UR4, c[0x4][0x80] ;  /* 0x0100200000047ab9 */ /* 0x000fe20000000a00 */
[----:B------:R-:W-:Y:S01]  /*06f0*/  ULDC.64 UR6, c[0x4][0x8] ;  /* 0x0100020000067ab9 */ /* 0x000fe20000000a00 */
[----:B------:R-:W-:Y:S01]  /*0700*/  IMAD.U32 R4, RZ, RZ, UR4 ;  /* 0x00000004ff047e24 */ /* 0x000fe2000f8e00ff */
[----:B------:R1:W2:Y:S01]  /*0710*/  LDC.64 R14, c[0x4][R2] ;  /* 0x01000000020e7b82 */ /* 0x0002a20000000a00 */
[----:B------:R-:W-:Y:S01]  /*0720*/  IMAD.U32 R5, RZ, RZ, UR5 ;  /* 0x00000005ff057e24 */ /* 0x000fe2000f8e00ff */
[----:B------:R-:W-:Y:S01]  /*0730*/  ULDC.64 UR4, c[0x4][0x88] ;  /* 0x0100220000047ab9 */ /* 0x000fe20000000a00 */
[----:B------:R-:W-:Y:S02]  /*0740*/  IMAD.U32 R10, RZ, RZ, UR6 ;  /* 0x00000006ff0a7e24 */ /* 0x000fe4000f8e00ff */
[----:B------:R-:W-:Y:S02]  /*0750*/  IMAD.U32 R6, RZ, RZ, UR4 ;  /* 0x00000004ff067e24 */ /* 0x000fe4000f8e00ff */
[----:B------:R-:W-:-:S02]  /*0760*/  IMAD.U32 R7, RZ, RZ, UR5 ;  /* 0x00000005ff077e24 */ /* 0x000fc4000f8e00ff */
[----:B------:R-:W-:Y:S02]  /*0770*/  IMAD.U32 R11, RZ, RZ, UR7 ;  /* 0x00000007ff0b7e24 */ /* 0x000fe4000f8e00ff */
[----:B------:R-:W-:Y:S02]  /*0780*/  IMAD.MOV.U32 R8, RZ, RZ, 0x70 ;  /* 0x00000070ff087424 */ /* 0x000fe400078e00ff */
[----:B------:R-:W-:Y:S02]  /*0790*/  IMAD.MOV.U32 R12, RZ, RZ, 0x1 ;  /* 0x00000001ff0c7424 */ /* 0x000fe400078e00ff */
[----:B-1----:R-:W-:-:S07]  /*07a0*/  IMAD.MOV.U32 R13, RZ, RZ, RZ ;  /* 0x000000ffff0d7224 */ /* 0x002fce00078e00ff */
[----:B------:R-:W-:-:S07]  /*07b0*/  LEPC R20, `(.L_x_9) ;  /* 0x000000001014794e */ /* 0x000fce0000000000 */
[----:B--2---:R-:W-:Y:S05]  /*07c0*/  CALL.ABS.NOINC R14 ;  /* 0x000000000e007343 */ /* 0x004fea0003c00000 */
.L_x_9:
[----:B------:R-:W1:Y:S01]  /*07d0*/  LDC.64 R2, c[0x4][R2] ;  /* 0x0100000002027b82 */ /* 0x000e620000000a00 */
[----:B------:R-:W-:Y:S01]  /*07e0*/  ULDC.64 UR4, c[0x4][0x80] ;  /* 0x0100200000047ab9 */ /* 0x000fe20000000a00 */
[----:B------:R-:W-:Y:S01]  /*07f0*/  ULDC.64 UR6, c[0x4][0x88] ;  /* 0x0100220000067ab9 */ /* 0x000fe20000000a00 */
[----:B------:R-:W-:Y:S02]  /*0800*/  IMAD.U32 R4, RZ, RZ, UR4 ;  /* 0x00000004ff047e24 */ /* 0x000fe4000f8e00ff */
        /* <DEDUP_REMOVED lines=8> */
[----:B------:R-:W-:-:S07]  /*0890*/  IMAD.MOV.U32 R13, RZ, RZ, RZ ;  /* 0x000000ffff0d7224 */ /* 0x000fce00078e00ff */
[----:B------:R-:W-:-:S07]  /*08a0*/  LEPC R20, `(.L_x_8) ;  /* 0x000000001014794e */ /* 0x000fce0000000000 */
[----:B-1----:R-:W-:Y:S05]  /*08b0*/  CALL.ABS.NOINC R2 ;  /* 0x0000000002007343 */ /* 0x002fea0003c00000 */
.L_x_8:
[----:B------:R-:W1:Y:S01]  /*08c0*/  S2R R3, SR_CgaCtaId ;  /* 0x0000000000037919 */ /* 0x000e620000008800 */
[----:B------:R-:W-:-:S04]  /*08d0*/  MOV R16, 0x400 ;  /* 0x0000040000107802 */ /* 0x000fc80000000f00 */
[----:B-1----:R-:W-:-:S05]  /*08e0*/  LEA R16, R3, R16, 0x18 ;  /* 0x0000001003107211 */ /* 0x002fca00078ec0ff */
[----:B------:R-:W-:-:S05]  /*08f0*/  VIADD R226, R16, 0x28800 ;  /* 0x0002880010e27836 */ /* 0x000fca0000000000 */
        /* <DEDUP_REMOVED lines=18> */
.L_x_11:
        /* <DEDUP_REMOVED lines=15> */
.L_x_10:
[----:B------:R-:W1:Y:S01]  /*0b10*/  S2R R2, SR_TID.X ;  /* 0x0000000000027919 */ /* 0x000e620000002100 */
[----:B------:R-:W-:Y:S01]  /*0b20*/  UMOV UR4, 0xffffffff ;  /* 0xffffffff00047882 */ /* 0x000fe20000000000 */
[----:B-1----:R-:W-:-:S05]  /*0b30*/  VIADD R0, R2, 0xffffff80 ;  /* 0xffffff8002007836 */ /* 0x002fca0000000000 */
[----:B------:R-:W-:-:S04]  /*0b40*/  SHF.R.S32.HI R3, RZ, 0x1f, R0 ;  /* 0x0000001fff037819 */ /* 0x000fc80000011400 */
[----:B------:R-:W-:-:S04]  /*0b50*/  LEA.HI R2, R3, R0, RZ, 0x7 ;  /* 0x0000000003027211 */ /* 0x000fc800078f38ff */
[----:B------:R-:W-:Y:S01]  /*0b60*/  SHF.R.S32.HI R13, RZ, 0x7, R2 ;  /* 0x00000007ff0d7819 */ /* 0x000fe20000011402 */
[----:B------:R-:W-:Y:S06]  /*0b70*/  BRA.DIV UR4, `(.L_x_12) ;  /* 0x0000006e04207947 */ /* 0x000fec000b800000 */
[----:B------:R1:W2:Y:S02]  /*0b80*/  SHFL.IDX PT, R14, R13, RZ, 0x1f ;  /* 0x00001fff0d0e7589 */ /* 0x0002a400000e0000 */
.L_x_83:
[----:B------:R-:W-:Y:S02]  /*0b90*/  SHF.L.U32 R9, RZ, 0x1f, RZ ;  /* 0x0000001fff097819 */ /* 0x000fe400000006ff */
[----:B------:R-:W-:Y:S02]  /*0ba0*/  LEA.HI R5, R3, R0, RZ, 0x4 ;  /* 0x0000000003057211 */ /* 0x000fe400078f20ff */
[----:B------:R-:W3:Y:S01]  /*0bb0*/  SYNCS.PHASECHK.TRANS64.TRYWAIT P0, [R16+URZ+0x30800], R9 ;  /* 0x03080009100075a7 */ /* 0x000ee2000800017f */
[----:B--2---:R-:W-:Y:S02]  /*0bc0*/  LEA.HI R4, R14, R14, RZ, 0x1 ;  /* 0x0000000e0e047211 */ /* 0x004fe400078f08ff */
[----:B------:R-:W-:-:S04]  /*0bd0*/  SHF.R.S32.HI R6, RZ, 0x4, R5 ;  /* 0x00000004ff067819 */ /* 0x000fc80000011405 */
[----:B------:R-:W-:Y:S02]  /*0be0*/  LEA.HI R7, R5, R6, RZ, 0x1 ;  /* 0x0000000605077211 */ /* 0x000fe400078f08ff */
[----:B------:R-:W-:Y:S02]  /*0bf0*/  LOP3.LUT R5, R4, 0xfffffffe, RZ, 0xc0, !PT ;  /* 0xfffffffe04057812 */ /* 0x000fe400078ec0ff */
[----:B------:R-:W-:-:S03]  /*0c00*/  LOP3.LUT R7, R7, 0xfffffffe, RZ, 0xc0, !PT ;  /* 0xfffffffe07077812 */ /* 0x000fc600078ec0ff */
[----:B------:R-:W-:Y:S02]  /*0c10*/  IMAD.IADD R8, R14, 0x1, -R5 ;  /* 0x000000010e087824 */ /* 0x000fe400078e0a05 */
[----:B------:R-:W-:Y:S01]  /*0c20*/  IMAD.IADD R7, R6, 0x1, -R7 ;  /* 0x0000000106077824 */ /* 0x000fe200078e0a07 */
[----:B---3--:R-:W-:Y:S06]  /*0c30*/  @P0 BRA `(.L_x_13) ;  /* 0x0000000000080947 */ /* 0x008fec0003800000 */
[----:B------:R-:W2:Y:S02]  /*0c40*/  SYNCS.PHASECHK.TRANS64.TRYWAIT P0, [R16+URZ+0x30800], R9 ;  /* 0x03080009100075a7 */ /* 0x000ea4000800017f */
[----:B--2---:R-:W-:Y:S05]  /*0c50*/  @!P0 BRA `(.L_x_14) ;  /* 0x0000006c00048947 */ /* 0x004fea0003800000 */
.L_x_13:
[----:B------:R-:W3:Y:S01]  /*0c60*/  LDC R12, c[0x0][0x280] ;  /* 0x0000a000ff0c7b82 */ /* 0x000ee20000000800 */
[----:B------:R-:W-:Y:S02]  /*0c70*/  LOP3.LUT R5, R2, 0xffffff80, RZ, 0xc0, !PT ;  /* 0xffffff8002057812 */ /* 0x000fe400078ec0ff */
[----:B------:R-:W-:Y:S02]  /*0c80*/  CS2R R150, SRZ ;  /* 0x0000000000967805 */ /* 0x000fe4000001ff00 */
[----:B------:R-:W-:Y:S02]  /*0c90*/  LEA.HI R2, R3, R0, RZ, 0x5 ;  /* 0x0000000003027211 */ /* 0x000fe400078f28ff */
[----:B------:R-:W-:Y:S02]  /*0ca0*/  CS2R R148, SRZ ;  /* 0x0000000000947805 */ /* 0x000fe4000001ff00 */
[----:B------:R-:W-:Y:S01]  /*0cb0*/  CS2R R146, SRZ ;  /* 0x0000000000927805 */ /* 0x000fe2000001ff00 */
[----:B------:R-:W-:Y:S01]  /*0cc0*/  IMAD.IADD R5, R0, 0x1, -R5 ;  /* 0x0000000100057824 */ /* 0x000fe200078e0a05 */
[----:B------:R-:W-:-:S02]  /*0cd0*/  CS2R R144, SRZ ;  /* 0x0000000000907805 */ /* 0x000fc4000001ff00 */
[----:B------:R-:W-:Y:S02]  /*0ce0*/  CS2R R142, SRZ ;  /* 0x00000000008e7805 */ /* 0x000fe4000001ff00 */
[----:B------:R-:W-:Y:S02]  /*0cf0*/  CS2R R140, SRZ ;  /* 0x00000000008c7805 */ /* 0x000fe4000001ff00 */
[----:B------:R-:W-:Y:S02]  /*0d00*/  CS2R R138, SRZ ;  /* 0x00000000008a7805 */ /* 0x000fe4000001ff00 */
[----:B------:R-:W-:Y:S02]  /*0d10*/  SHF.R.S32.HI R4, RZ, 0x1f, R5 ;  /* 0x0000001fff047819 */ /* 0x000fe40000011405 */
[----:B------:R-:W-:Y:S02]  /*0d20*/  CS2R R136, SRZ ;  /* 0x0000000000887805 */ /* 0x000fe4000001ff00 */
[----:B------:R-:W-:-:S02]  /*0d30*/  CS2R R134, SRZ ;  /* 0x0000000000867805 */ /* 0x000fc4000001ff00 */
[----:B------:R-:W-:Y:S02]  /*0d40*/  CS2R R132, SRZ ;  /* 0x0000000000847805 */ /* 0x000fe4000001ff00 */
[----:B------:R-:W-:Y:S02]  /*0d50*/  LEA.HI R6, R4, R5, RZ, 0x2 ;  /* 0x0000000504067211 */ /* 0x000fe400078f10ff */
[----:B------:R-:W-:Y:S02]  /*0d60*/  CS2R R130, SRZ ;  /* 0x0000000000827805 */ /* 0x000fe4000001ff00 */
[----:B------:R-:W-:Y:S02]  /*0d70*/  CS2R R128, SRZ ;  /* 0x0000000000807805 */ /* 0x000fe4000001ff00 */
[----:B------:R-:W-:Y:S02]  /*0d80*/  CS2R R126, SRZ ;  /* 0x00000000007e7805 */ /* 0x000fe4000001ff00 */
[----:B------:R-:W-:-:S02]  /*0d90*/  LOP3.LUT R10, R6, 0x7ffffffc, RZ, 0xc0, !PT ;  /* 0x7ffffffc060a7812 */ /* 0x000fc400078ec0ff */
[----:B------:R-:W-:Y:S02]  /*0da0*/  CS2R R124, SRZ ;  /* 0x00000000007c7805 */ /* 0x000fe4000001ff00 */
[----:B------:R-:W-:Y:S02]  /*0db0*/  CS2R R122, SRZ ;  /* 0x00000000007a7805 */ /* 0x000fe4000001ff00 */
[----:B------:R-:W-:Y:S02]  /*0dc0*/  CS2R R120, SRZ ;  /* 0x0000000000787805 */ /* 0x000fe4000001ff00 */
[----:B------:R-:W-:Y:S02]  /*0dd0*/  CS2R R118, SRZ ;  /* 0x0000000000767805 */ /* 0x000fe4000001ff00 */
[----:B---3--:R-:W-:Y:S02]  /*0de0*/  ISETP.GE.AND P0, PT, R12, 0x1, PT ;  /* 0x000000010c00780c */ /* 0x008fe40003f06270 */
[----:B------:R-:W-:-:S02]  /*0df0*/  CS2R R116, SRZ ;  /* 0x0000000000747805 */ /* 0x000fc4000001ff00 */
[----:B------:R-:W-:Y:S02]  /*0e00*/  CS2R R114, SRZ ;  /* 0x0000000000727805 */ /* 0x000fe4000001ff00 */
[----:B------:R-:W-:Y:S02]  /*0e10*/  CS2R R112, SRZ ;  /* 0x0000000000707805 */ /* 0x000fe4000001ff00 */
[----:B------:R-:W-:Y:S02]  /*0e20*/  CS2R R110, SRZ ;  /* 0x00000000006e7805 */ /* 0x000fe4000001ff00 */
[----:B------:R-:W-:Y:S02]  /*0e30*/  CS2R R108, SRZ ;  /* 0x00000000006c7805 */ /* 0x000fe4000001ff00 */
[----:B------:R-:W-:Y:S02]  /*0e40*/  CS2R R106, SRZ ;  /* 0x00000000006a7805 */ /* 0x000fe4000001ff00 */
        /* <DEDUP_REMOVED lines=41> */
[----:B------:R-:W-:Y:S01]  /*10e0*/  SHF.R.S32.HI R2, RZ, 0x5, R2 ;  /* 0x00000005ff027819 */ /* 0x000fe20000011402 */
[----:B------:R-:W-:Y:S01]  /*10f0*/  IMAD.IADD R225, R5, 0x1, -R10 ;  /* 0x0000000105e17824 */ /* 0x000fe200078e0a0a */
[----:B------:R-:W-:Y:S06]  /*1100*/  @!P0 BRA `(.L_x_15) ;  /* 0x0000002800e08947 */ /* 0x000fec0003800000 */
[----:B------:R-:W3:Y:S01]  /*1110*/  S2R R11, SR_CTAID.X ;  /* 0x00000000000b7919 */ /* 0x000ee20000002500 */
[----:B------:R-:W3:Y:S01]  /*1120*/  LDC R14, c[0x0][0x290] ;  /* 0x0000a400ff0e7b82 */ /* 0x000ee20000000800 */
[----:B--2---:R-:W-:Y:S01]  /*1130*/  IMAD.SHL.U32 R9, R0, 0x40, RZ ;  /* 0x0000004000097824 */ /* 0x004fe200078e00ff */
[----:B------:R-:W-:Y:S01]  /*1140*/  LEA.HI R4, R4, R5, RZ, 0x5 ;  /* 0x0000000504047211 */ /* 0x000fe200078f28ff */
[----:B------:R-:W-:Y:S01]  /*1150*/  IMAD.SHL.U32 R2, R2, 0x10, RZ ;  /* 0x0000001002027824 */ /* 0x000fe200078e00ff */
[----:B------:R-:W-:Y:S01]  /*1160*/  LEA.HI R10, R3, R0, RZ, 0x3 ;  /* 0x00000000030a7211 */ /* 0x000fe200078f18ff */
[----:B------:R-:W-:Y:S01]  /*1170*/  IMAD.MOV.U32 R151, RZ, RZ, RZ ;  /* 0x000000ffff977224 */ /* 0x000fe200078e00ff */
[----:B------:R-:W-:Y:S02]  /*1180*/  LOP3.LUT R9, R9, 0x1c0, RZ, 0xc0, !PT ;  /* 0x000001c009097812 */ /* 0x000fe400078ec0ff */
[----:B------:R-:W-:Y:S02]  /*1190*/  SHF.R.S32.HI R4, RZ, 0x5, R4 ;  /* 0x00000005ff047819 */ /* 0x000fe40000011404 */
[----:B------:R-:W-:-:S02]  /*11a0*/  LOP3.LUT R15, R9, 0x30, R2, 0xf8, !PT ;  /* 0x00000030090f7812 */ /* 0x000fc400078ef802 */
[----:B------:R-:W-:Y:S02]  /*11b0*/  LEA.HI R0, R13, R13, RZ, 0x1 ;  /* 0x0000000d0d007211 */ /* 0x000fe400078f08ff */
[--C-:B------:R-:W-:Y:S02]  /*11c0*/  SHF.R.S32.HI R2, RZ, 0x2, R6.reuse ;  /* 0x00000002ff027819 */ /* 0x100fe40000011406 */
[----:B------:R-:W-:Y:S01]  /*11d0*/  SHF.R.S32.HI R3, RZ, 0x1f, R6 ;  /* 0x0000001fff037819 */ /* 0x000fe20000011406 */
[----:B------:R-:W-:Y:S01]  /*11e0*/  VIADD R6, R12, 0x3f ;  /* 0x0000003f0c067836 */ /* 0x000fe20000000000 */
[----:B------:R-:W-:Y:S02]  /*11f0*/  LOP3.LUT R0, R0, 0xfffffffe, RZ, 0xc0, !PT ;  /* 0xfffffffe00007812 */ /* 0x000fe400078ec0ff */
[----:B------:R-:W-:Y:S02]  /*1200*/  LEA.HI R3, R3, R2, RZ, 0x3 ;  /* 0x0000000203037211 */ /* 0x000fe400078f18ff */
[----:B------:R-:W-:-:S02]  /*1210*/  LOP3.LUT R10, R15, 0x8, R10, 0xf8, !PT ;  /* 0x000000080f0a7812 */ /* 0x000fc400078ef80a */
[----:B------:R-:W-:Y:S01]  /*1220*/  LOP3.LUT R3, R3, 0xfffffff8, RZ, 0xc0, !PT ;  /* 0xfffffff803037812 */ /* 0x000fe200078ec0ff */
[----:B---3--:R-:W-:-:S04]  /*1230*/  IMAD R11, R11, -0x80, R14 ;  /* 0xffffff800b0b7824 */ /* 0x008fc800078e020e */
[----:B------:R-:W-:Y:S01]  /*1240*/  IMAD R4, R4, -0x10, R11 ;  /* 0xfffffff004047824 */ /* 0x000fe200078e020b */
[----:B------:R-:W-:Y:S01]  /*1250*/  SHF.R.U32.HI R11, RZ, 0x3, R9 ;  /* 0x00000003ff0b7819 */ /* 0x000fe20000011609 */
[C---:B------:R-:W-:Y:S02]  /*1260*/  IMAD.IADD R9, R13.reuse, 0x1, -R0 ;  /* 0x000000010d097824 */ /* 0x040fe400078e0a00 */
[----:B------:R-:W-:Y:S01]  /*1270*/  IMAD.SHL.U32 R0, R13, 0x1000, RZ ;  /* 0x000010000d007824 */ /* 0x000fe200078e00ff */
[----:B------:R-:W-:Y:S02]  /*1280*/  LOP3.LUT R10, R10, R11, RZ, 0x3c, !PT ;  /* 0x0000000b0a0a7212 */ /* 0x000fe400078e3cff */
[----:B------:R-:W-:Y:S01]  /*1290*/  SHF.R.S32.HI R11, RZ, 0x1f, R6 ;  /* 0x0000001fff0b7819 */ /* 0x000fe20000011406 */
[----:B------:R-:W-:Y:S01]  /*12a0*/  IMAD R7, R7, 0x200, R0 ;  /* 0x0000020007077824 */ /* 0x000fe200078e0200 */
[----:B------:R-:W-:Y:S01]  /*12b0*/  IADD3 R4, R4, R3, -R2 ;  /* 0x0000000304047210 */ /* 0x000fe20007ffe802 */
[----:B------:R-:W-:Y:S01]  /*12c0*/  IMAD R3, R5, 0x4, R0 ;  /* 0x0000000405037824 */ /* 0x000fe200078e0200 */
[----:B------:R-:W-:Y:S01]  /*12d0*/  LEA.HI R0, R11, R6, RZ, 0x6 ;  /* 0x000000060b007211 */ /* 0x000fe200078f30ff */
[----:B------:R-:W-:Y:S01]  /*12e0*/  IMAD.IADD R11, R7, 0x1, R10 ;  /* 0x00000001070b7824 */ /* 0x000fe200078e020a */
[----:B------:R-:W-:Y:S01]  /*12f0*/  LOP3.LUT R7, R17, 0x1, RZ, 0xfc, !PT ;  /* 0x0000000111077812 */ /* 0x000fe200078efcff */
[----:B------:R-:W-:Y:S01]  /*1300*/  IMAD R9, R9, -0x40, R4 ;  /* 0xffffffc009097824 */ /* 0x000fe200078e0204 */
[----:B------:R-:W-:Y:S01]  /*1310*/  CS2R R4, SRZ ;  /* 0x0000000000047805 */ /* 0x000fe2000001ff00 */
[----:B------:R-:W-:Y:S01]  /*1320*/  IMAD.MOV.U32 R6, RZ, RZ, RZ ;  /* 0x000000ffff067224 */ /* 0x000fe200078e00ff */
[----:B------:R-:W-:Y:S01]  /*1330*/  SHF.R.S32.HI R10, RZ, 0x6, R0 ;  /* 0x00000006ff0a7819 */ /* 0x000fe20000011400 */
[----:B------:R-:W-:-:S07]  /*1340*/  IMAD R3, R3, 0x4, R16 ;  /* 0x0000000403037824 */ /* 0x000fce00078e0210 */
.L_x_26:
[----:B------:R-:W-:Y:S01]  /*1350*/  ISETP.NE.AND P0, PT, R7, 0x3, PT ;  /* 0x000000030700780c */ /* 0x000fe20003f05270 */
[----:B------:R-:W-:-:S12]  /*1360*/  YIELD ;  /* 0x0000000000007946 */ /* 0x000fd80003800000 */
[----:B---3--:R-:W-:Y:S05]  /*1370*/  @!P0 BRA `(.L_x_16) ;  /* 0x0000000000048947 */ /* 0x008fea0003800000 */
[----:B------:R-:W-:Y:S01]  /*1380*/  BPT.TRAP 0x1 ;  /* 0x000000040000795c */ /* 0x000fe20000300000 */
.L_x_16:
[----:B------:R-:W-:Y:S01]  /*1390*/  IMAD R2, R4, 0x8, R16 ;  /* 0x0000000804027824 */ /* 0x000fe200078e0210 */
[----:B------:R-:W-:-:S04]  /*13a0*/  SHF.L.U32 R17, R5, 0x1f, RZ ;  /* 0x0000001f05117819 */ /* 0x000fc800000006ff */
[----:B------:R2:W3:Y:S01]  /*13b0*/  SYNCS.PHASECHK.TRANS64.TRYWAIT P1, [R2+URZ+0x30810], R17 ;  /* 0x03081011020075a7 */ /* 0x0004e2000802017f */
[----:B------:R-:W-:Y:S05]  /*13c0*/  @!P0 BRA `(.L_x_17) ;  /* 0x0000000000048947 */ /* 0x000fea0003800000 */
[----:B------:R-:W-:Y:S01]  /*13d0*/  BPT.TRAP 0x1 ;  /* 0x000000040000795c */ /* 0x000fe20000300000 */
.L_x_17:
[----:B---3--:R-:W-:Y:S05]  /*13e0*/  @P1 BRA `(.L_x_18) ;  /* 0x0000000000081947 */ /* 0x008fea0003800000 */
[----:B------:R-:W3:Y:S02]  /*13f0*/  SYNCS.PHASECHK.TRANS64.TRYWAIT P1, [R2+URZ+0x30810], R17 ;  /* 0x03081011020075a7 */ /* 0x000ee4000802017f */
[----:B---3--:R-:W-:Y:S05]  /*1400*/  @!P1 BRA `(.L_x_19) ;  /* 0x00000064002c9947 */ /* 0x008fea0003800000 */
.L_x_18:
[----:B------:R-:W-:Y:S05]  /*1410*/  WARPSYNC.ALL ;  /* 0x0000000000007948 */ /* 0x000fea0003800000 */
[----:B------:R-:W-:Y:S01]  /*1420*/  VIADD R0, R16, 0x18000 ;  /* 0x0001800010007836 */ /* 0x000fe20000000000 */
[----:B------:R-:W-:Y:S01]  /*1430*/  WARPGROUP.ARRIVE ;  /* 0x00000000000079c5 */ /* 0x000fe20000000000 */
[----:B------:R-:W-:Y:S01]  /*1440*/  IMAD R12, R8, 0x2000, R16 ;  /* 0x00002000080c7824 */ /* 0x000fe200078e0210 */
[----:B------:R-:W-:Y:S01]  /*1450*/  UMOV UR5, 0x40000040 ;  /* 0x4000004000057882 */ /* 0x000fe20000000000 */
[----:B------:R-:W-:Y:S01]  /*1460*/  UMOV UR7, 0x40000040 ;  /* 0x4000004000077882 */ /* 0x000fe20000000000 */
[----:B------:R-:W-:-:S02]  /*1470*/  SHF.R.U32.HI R0, RZ, 0x4, R0 ;  /* 0x00000004ff007819 */ /* 0x000fc40000011600 */
[----:B------:R-:W-:Y:S02]  /*1480*/  R2UR UR9, R12 ;  /* 0x000000000c0972ca */ /* 0x000fe400000e0000 */
[----:B------:R-:W-:-:S04]  /*1490*/  LOP3.LUT R0, R0, 0x3fff, RZ, 0xc0, !PT ;  /* 0x00003fff00007812 */ /* 0x000fc800078ec0ff */
[----:B-1----:R-:W-:-:S05]  /*14a0*/  LOP3.LUT R13, R0, 0x10000, RZ, 0xfc, !PT ;  /* 0x00010000000d7812 */ /* 0x002fca00078efcff */
[----:B------:R-:W-:Y:S02]  /*14b0*/  IMAD R13, R4, 0x400, R13 ;  /* 0x00000400040d7824 */ /* 0x000fe400078e020d */
[----:B------:R-:W-:-:S03]  /*14c0*/  USHF.R.U32.HI UR4, URZ, 0x4, UR9 ;  /* 0x000000043f047899 */ /* 0x000fc60008011609 */
[----:B------:R-:W-:Y:S01]  /*14d0*/  R2UR UR8, R13 ;  /* 0x000000000d0872ca */ /* 0x000fe200000e0000 */
[----:B------:R-:W-:Y:S01]  /*14e0*/  ULOP3.LUT UR4, UR4, 0x3fff, URZ, 0xc0, !UPT ;  /* 0x00003fff04047892 */ /* 0x000fe2000f8ec03f */
[----:B------:R-:W-:-:S03]  /*14f0*/  IMAD R13, R4, 0x20, R225 ;  /* 0x00000020040d7824 */ /* 0x000fc600078e02e1 */
[----:B------:R-:W-:Y:S01]  /*1500*/  ULOP3.LUT UR10, UR4, 0x10000, URZ, 0xfc, !UPT ;  /* 0x00010000040a7892 */ /* 0x000fe2000f8efc3f */
[----:B------:R-:W-:-:S04]  /*1510*/  IMAD.SHL.U32 R13, R13, 0x2, RZ ;  /* 0x000000020d0d7824 */ /* 0x000fc800078e00ff */
[----:B------:R-:W-:Y:S02]  /*1520*/  IMAD R12, R13, 0x4, R16 ;  /* 0x000000040d0c7824 */ /* 0x000fe400078e0210 */
[----:B------:R-:W-:Y:S01]  /*1530*/  UMOV UR4, UR10 ;  /* 0x0000000a00047c82 */ /* 0x000fe20008000000 */
[----:B------:R-:W-:Y:S02]  /*1540*/  UMOV UR6, UR8 ;  /* 0x0000000800067c82 */ /* 0x000fe40008000000 */
[----:B------:R-:W-:Y:S01]  /*1550*/  HGMMA.64x64x16.F32.BF16 R184, gdesc[UR4], RZ, !UPT, gsb0 ;  /* 0x00e0000004b879f0 */ /* 0x000fe2000c0018ff */
[----:B------:R-:W-:Y:S02]  /*1560*/  UIADD3 UR4, UR10, 0x2, URZ ;  /* 0x000000020a047890 */ /* 0x000fe4000fffe03f */
[----:B------:R-:W-:Y:S01]  /*1570*/  UIADD3 UR6, UR8, 0x2, URZ ;  /* 0x0000000208067890 */ /* 0x000fe2000fffe03f */
[----:B------:R-:W-:Y:S01]  /*1580*/  UMOV UR5, 0x40000040 ;  /* 0x4000004000057882 */ /* 0x000fe20000000000 */
[----:B------:R-:W-:Y:S01]  /*1590*/  UMOV UR7, 0x40000040 ;  /* 0x4000004000077882 */ /* 0x000fe20000000000 */
[----:B------:R-:W-:-:S02]  /*15a0*/  WARPGROUP.DEPBAR.LE gsb0, 0x0 ;  /* 0x00008000000079c5 */ /* 0x000fc40000010000 */
[----:B------:R-:W-:-:S06]  /*15b0*/  WARPGROUP.ARRIVE ;  /* 0x00000000000079c5 */ /* 0x000fcc0000000000 */
[----:B------:R-:W-:Y:S01]  /*15c0*/  HGMMA.64x64x16.F32.BF16 R184, gdesc[UR4], R184, gsb0 ;  /* 0x00e0000004b879f0 */ /* 0x000fe200080018b8 */
[----:B------:R-:W-:Y:S02]  /*15d0*/  UIADD3 UR4, UR10, 0x4, URZ ;  /* 0x000000040a047890 */ /* 0x000fe4000fffe03f */
[----:B------:R-:W-:Y:S01]  /*15e0*/  UIADD3 UR6, UR8, 0x4, URZ ;  /* 0x0000000408067890 */ /* 0x000fe2000fffe03f */
[----:B------:R-:W-:Y:S01]  /*15f0*/  UMOV UR5, 0x40000040 ;  /* 0x4000004000057882 */ /* 0x000fe20000000000 */
[----:B------:R-:W-:Y:S01]  /*1600*/  UMOV UR7, 0x40000040 ;  /* 0x4000004000077882 */ /* 0x000fe20000000000 */
[----:B------:R-:W-:Y:S02]  /*1610*/  WARPGROUP.DEPBAR.LE gsb0, 0x0 ;  /* 0x00008000000079c5 */ /* 0x000fe40000010000 */
        /* <DEDUP_REMOVED lines=36> */
[----:B------:R-:W-:Y:S03]  /*1860*/  HGMMA.64x64x16.F32.BF16 R184, gdesc[UR4], R184, gsb0 ;  /* 0x00e0000004b879f0 */ /* 0x000fe600080018b8 */
[----:B------:R-:W-:Y:S02]  /*1870*/  WARPGROUP.DEPBAR.LE gsb0, 0x0 ;  /* 0x00008000000079c5 */ /* 0x000fe40000010000 */
[----:B------:R1:W4:Y:S04]  /*1880*/  LDS.64 R18, [R12+0x28000] ;  /* 0x028000000c127984 */ /* 0x0003280000000a00 */
[----:B------:R1:W5:Y:S04]  /*1890*/  LDS.64 R220, [R12+0x28020] ;  /* 0x028020000cdc7984 */ /* 0x0003680000000a00 */
[----:B------:R1:W1:Y:S04]  /*18a0*/  LDS.64 R218, [R12+0x28040] ;  /* 0x028040000cda7984 */ /* 0x0002680000000a00 */
[----:B------:R1:W1:Y:S04]  /*18b0*/  LDS.64 R14, [R12+0x28060] ;  /* 0x028060000c0e7984 */ /* 0x0002680000000a00 */
[----:B------:R1:W1:Y:S04]  /*18c0*/  LDS.64 R20, [R12+0x28080] ;  /* 0x028080000c147984 */ /* 0x0002680000000a00 */
[----:B------:R1:W1:Y:S04]  /*18d0*/  LDS.64 R22, [R12+0x280a0] ;  /* 0x0280a0000c167984 */ /* 0x0002680000000a00 */
[----:B------:R1:W1:Y:S04]  /*18e0*/  LDS.64 R216, [R12+0x280c0] ;  /* 0x0280c0000cd87984 */ /* 0x0002680000000a00 */
[----:B------:R1:W1:Y:S01]  /*18f0*/  LDS.64 R222, [R12+0x280e0] ;  /* 0x0280e0000cde7984 */ /* 0x0002620000000a00 */
[----:B------:R-:W-:Y:S05]  /*1900*/  @!P0 BRA `(.L_x_20) ;  /* 0x0000000000048947 */ /* 0x000fea0003800000 */
[----:B------:R-:W-:Y:S01]  /*1910*/  BPT.TRAP 0x1 ;  /* 0x000000040000795c */ /* 0x000fe20000300000 */
.L_x_20:
[----:B------:R1:W1:Y:S01]  /*1920*/  SYNCS.PHASECHK.TRANS64.TRYWAIT P1, [R2+URZ+0x30830], R17 ;  /* 0x03083011020075a7 */ /* 0x000262000802017f */
[----:B------:R-:W-:Y:S05]  /*1930*/  @!P0 BRA `(.L_x_21) ;  /* 0x0000000000048947 */ /* 0x000fea0003800000 */
[----:B------:R-:W-:Y:S01]  /*1940*/  BPT.TRAP 0x1 ;  /* 0x000000040000795c */ /* 0x000fe20000300000 */
.L_x_21:
[----:B------:R-:W-:-:S05]  /*1950*/  VIADD R13, R16, 0x20000 ;  /* 0x00020000100d7836 */ /* 0x000fca0000000000 */
[----:B------:R-:W-:-:S04]  /*1960*/  SHF.R.U32.HI R13, RZ, 0x4, R13 ;  /* 0x00000004ff0d7819 */ /* 0x000fc8000001160d */
[----:B------:R-:W-:-:S04]  /*1970*/  LOP3.LUT R13, R13, 0x3fff, RZ, 0xc0, !PT ;  /* 0x00003fff0d0d7812 */ /* 0x000fc800078ec0ff */
[----:B------:R-:W-:Y:S01]  /*1980*/  LOP3.LUT R153, R13, 0x10000, RZ, 0xfc, !PT ;  /* 0x000100000d997812 */ /* 0x000fe200078efcff */
[----:B-1----:R-:W-:Y:S06]  /*1990*/  @P1 BRA `(.L_x_22) ;  /* 0x0000000000081947 */ /* 0x002fec0003800000 */
[----:B------:R-:W1:Y:S02]  /*19a0*/  SYNCS.PHASECHK.TRANS64.TRYWAIT P1, [R2+URZ+0x30830], R17 ;  /* 0x03083011020075a7 */ /* 0x000e64000802017f */
[----:B-1----:R-:W-:Y:S05]  /*19b0*/  @!P1 BRA `(.L_x_23) ;  /* 0x0000005c00d49947 */ /* 0x002fea0003800000 */
.L_x_22:
[----:B------:R-:W-:Y:S01]  /*19c0*/  UIADD3 UR9, UR9, 0x8000, URZ ;  /* 0x0000800009097890 */ /* 0x000fe2000fffe03f */
[----:B------:R-:W-:Y:S01]  /*19d0*/  IMAD R153, R4, 0x400, R153 ;  /* 0x0000040004997824 */ /* 0x000fe200078e0299 */
[----:B------:R-:W-:Y:S01]  /*19e0*/  UMOV UR7, 0x40000040 ;  /* 0x4000004000077882 */ /* 0x000fe20000000000 */
[----:B------:R-:W-:Y:S01]  /*19f0*/  UMOV UR5, 0x40000040 ;  /* 0x4000004000057882 */ /* 0x000fe20000000000 */
[----:B------:R-:W-:Y:S01]  /*1a00*/  USHF.R.U32.HI UR9, URZ, 0x4, UR9 ;  /* 0x000000043f097899 */ /* 0x000fe20008011609 */
[----:B------:R-:W-:Y:S01]  /*1a10*/  ISETP.GT.AND P2, PT, R9, RZ, PT ;  /* 0x000000ff0900720c */ /* 0x000fe20003f44270 */
[----:B------:R-:W-:Y:S01]  /*1a20*/  ULDC UR10, c[0x0][0x75c] ;  /* 0x0001d700000a7ab9 */ /* 0x000fe20000000800 */
[----:B------:R-:W-:Y:S01]  /*1a30*/  R2UR UR8, R153 ;  /* 0x00000000990872ca */ /* 0x000fe200000e0000 */
[----:B------:R-:W-:Y:S01]  /*1a40*/  ULOP3.LUT UR9, UR9, 0x3fff, URZ, 0xc0, !UPT ;  /* 0x00003fff09097892 */ /* 0x000fe2000f8ec03f */
[----:B------:R-:W-:Y:S01]  /*1a50*/  WARPGROUP.ARRIVE ;  /* 0x00000000000079c5 */ /* 0x000fe20000000000 */
[----:B--23--:R-:W-:Y:S01]  /*1a60*/  FMUL.FTZ R17, R184, UR10 ;  /* 0x0000000ab8117c20 */ /* 0x00cfe20008410000 */
[----:B------:R-:W-:Y:S01]  /*1a70*/  FMUL.FTZ R184, R185, UR10 ;  /* 0x0000000ab9b87c20 */ /* 0x000fe20008410000 */
[----:B------:R-:W-:Y:S01]  /*1a80*/  ULOP3.LUT UR9, UR9, 0x10000, URZ, 0xfc, !UPT ;  /* 0x0001000009097892 */ /* 0x000fe2000f8efc3f */
[----:B------:R-:W-:Y:S01]  /*1a90*/  FMUL.FTZ R185, R186, UR10 ;  /* 0x0000000abab97c20 */ /* 0x000fe20008410000 */
[----:B------:R-:W-:Y:S01]  /*1aa0*/  FMUL.FTZ R186, R187, UR10 ;  /* 0x0000000abbba7c20 */ /* 0x000fe20008410000 */
[----:B------:R-:W-:Y:S01]  /*1ab0*/  FMUL.FTZ R187, R188, UR10 ;  /* 0x0000000abcbb7c20 */ /* 0x000fe20008410000 */
[----:B------:R-:W1:Y:S01]  /*1ac0*/  MUFU.TANH R17, R17 ;  /* 0x0000001100117308 */ /* 0x000e620000002400 */
[----:B------:R-:W-:Y:S01]  /*1ad0*/  FMUL.FTZ R224, R189, UR10 ;  /* 0x0000000abde07c20 */ /* 0x000fe20008410000 */
[----:B------:R-:W-:Y:S01]  /*1ae0*/  LOP3.LUT R227, R13, 0x2000000, RZ, 0xfc, !PT ;  /* 0x020000000de37812 */ /* 0x000fe200078efcff */
[----:B------:R-:W-:Y:S01]  /*1af0*/  UMOV UR4, UR9 ;  /* 0x0000000900047c82 */ /* 0x000fe20008000000 */
[----:B------:R-:W-:Y:S01]  /*1b00*/  UMOV UR6, UR8 ;  /* 0x0000000800067c82 */ /* 0x000fe20008000000 */
[----:B------:R-:W-:Y:S01]  /*1b10*/  ISETP.GT.AND P1, PT, R9, 0x8, PT ;  /* 0x000000080900780c */ /* 0x000fe20003f24270 */
[----:B------:R-:W-:Y:S01]  /*1b20*/  HGMMA.64x64x16.F32.BF16 R152, gdesc[UR4], RZ, !UPT, gsb0 ;  /* 0x00e00000049879f0 */ /* 0x000fe2000c0018ff */
[----:B------:R-:W-:Y:S01]  /*1b30*/  UIADD3 UR6, UR8, 0x2, URZ ;  /* 0x0000000208067890 */ /* 0x000fe2000fffe03f */
[----:B------:R-:W2:Y:S01]  /*1b40*/  MUFU.TANH R185, R185 ;  /* 0x000000b900b97308 */ /* 0x000ea20000002400 */
[----:B------:R-:W-:Y:S01]  /*1b50*/  UIADD3 UR4, UR9, 0x2, URZ ;  /* 0x0000000209047890 */ /* 0x000fe2000fffe03f */
[----:B------:R-:W-:Y:S01]  /*1b60*/  IMAD R227, R4, 0x400, R227 ;  /* 0x0000040004e37824 */ /* 0x000fe200078e02e3 */
[----:B------:R-:W-:Y:S01]  /*1b70*/  UMOV UR7, 0x40000040 ;  /* 0x4000004000077882 */ /* 0x000fe20000000000 */
[----:B------:R-:W-:Y:S01]  /*1b80*/  UMOV UR5, 0x40000040 ;  /* 0x4000004000057882 */ /* 0x000fe20000000000 */
[----:B------:R-:W-:Y:S01]  /*1b90*/  FMUL.FTZ R190, R190, UR10 ;  /* 0x0000000abebe7c20 */ /* 0x000fe20008410000 */
[----:B------:R-:W-:Y:S01]  /*1ba0*/  FMUL.FTZ R191, R191, UR10 ;  /* 0x0000000abfbf7c20 */ /* 0x000fe20008410000 */
[----:B------:R-:W-:Y:S01]  /*1bb0*/  FMUL.FTZ R192, R192, UR10 ;  /* 0x0000000ac0c07c20 */ /* 0x000fe20008410000 */
[----:B------:R-:W-:Y:S01]  /*1bc0*/  MUFU.TANH R184, R184 ;  /* 0x000000b800b87308 */ /* 0x000fe20000002400 */
[C---:B-1----:R-:W-:Y:S01]  /*1bd0*/  FSEL R13, R17.reuse, -INF , P2 ;  /* 0xff800000110d7808 */ /* 0x042fe20001000000 */
[----:B------:R-:W-:Y:S01]  /*1be0*/  FFMA.FTZ R17, -R17, R17, 1 ;  /* 0x3f80000011117423 */ /* 0x000fe20000010111 */
[----:B------:R-:W-:Y:S01]  /*1bf0*/  FMUL.FTZ R194, R194, UR10 ;  /* 0x0000000ac2c27c20 */ /* 0x000fe20008410000 */
[----:B------:R-:W-:Y:S01]  /*1c00*/  FMUL.FTZ R193, R193, UR10 ;  /* 0x0000000ac1c17c20 */ /* 0x000fe20008410000 */
[----:B------:R-:W-:Y:S01]  /*1c10*/  FMUL.FTZ R195, R195, UR10 ;  /* 0x0000000ac3c37c20 */ /* 0x000fe20008410000 */
[----:B------:R-:W-:Y:S01]  /*1c20*/  FMUL.FTZ R196, R196, UR10 ;  /* 0x0000000ac4c47c20 */ /* 0x000fe20008410000 */
[----:B------:R-:W-:Y:S01]  /*1c30*/  FMUL.FTZ R198, R198, UR10 ;  /* 0x0000000ac6c67c20 */ /* 0x000fe20008410000 */
[----:B------:R-:W-:Y:S01]  /*1c40*/  MUFU.TANH R186, R186 ;  /* 0x000000ba00ba7308 */ /* 0x000fe20000002400 */
[----:B--2---:R-:W-:Y:S01]  /*1c50*/  FSEL R229, R185, -INF , P1 ;  /* 0xff800000b9e57808 */ /* 0x004fe20000800000 */
[----:B------:R-:W-:Y:S01]  /*1c60*/  FMUL.FTZ R197, R197, UR10 ;  /* 0x0000000ac5c57c20 */ /* 0x000fe20008410000 */
[----:B------:R-:W-:Y:S01]  /*1c70*/  FMUL.FTZ R199, R199, UR10 ;  /* 0x0000000ac7c77c20 */ /* 0x000fe20008410000 */
[----:B------:R-:W-:Y:S01]  /*1c80*/  FMUL.FTZ R200, R200, UR10 ;  /* 0x0000000ac8c87c20 */ /* 0x000fe20008410000 */
[----:B------:R-:W-:Y:S01]  /*1c90*/  FMUL.FTZ R201, R201, UR10 ;  /* 0x0000000ac9c97c20 */ /* 0x000fe20008410000 */
[----:B------:R-:W-:Y:S01]  /*1ca0*/  FMUL.FTZ R204, R204, UR10 ;  /* 0x0000000acccc7c20 */ /* 0x000fe20008410000 */
[----:B------:R-:W-:Y:S01]  /*1cb0*/  FMUL.FTZ R206, R206, UR10 ;  /* 0x0000000acece7c20 */ /* 0x000fe20008410000 */
[----:B------:R-:W-:Y:S01]  /*1cc0*/  MUFU.TANH R187, R187 ;  /* 0x000000bb00bb7308 */ /* 0x000fe20000002400 */
[----:B------:R-:W-:Y:S01]  /*1cd0*/  FMUL.FTZ R205, R205, UR10 ;  /* 0x0000000acdcd7c20 */ /* 0x000fe20008410000 */
        /* <DEDUP_REMOVED lines=8> */
[----:B------:R-:W-:-:S06]  /*1d60*/  FFMA.FTZ R185, -R185, R185, 1 ;  /* 0x3f800000b9b97423 */ /* 0x000fcc00000101b9 */
[----:B------:R-:W-:Y:S08]  /*1d70*/  MUFU.TANH R224, R224 ;  /* 0x000000e000e07308 */ /* 0x000ff00000002400 */
[----:B------:R-:W-:Y:S08]  /*1d80*/  MUFU.TANH R191, R191 ;  /* 0x000000bf00bf7308 */ /* 0x000ff00000002400 */
[----:B------:R-:W-:Y:S08]  /*1d90*/  MUFU.TANH R192, R192 ;  /* 0x000000c000c07308 */ /* 0x000ff00000002400 */
[----:B------:R-:W-:Y:S08]  /*1da0*/  MUFU.TANH R194, R194 ;  /* 0x000000c200c27308 */ /* 0x000ff00000002400 */
[----:B------:R-:W-:Y:S01]  /*1db0*/  MUFU.TANH R193, R193 ;  /* 0x000000c100c17308 */ /* 0x000fe20000002400 */
[----:B------:R-:W-:-:S02]  /*1dc0*/  WARPGROUP.DEPBAR.LE gsb0, 0x0 ;  /* 0x00008000000079c5 */ /* 0x000fc40000010000 */
[----:B------:R-:W-:-:S05]  /*1dd0*/  WARPGROUP.ARRIVE ;  /* 0x00000000000079c5 */ /* 0x000fca0000000000 */
[----:B------:R-:W-:Y:S01]  /*1de0*/  MUFU.TANH R195, R195 ;  /* 0x000000c300c37308 */ /* 0x000fe20000002400 */
[----:B------:R-:W-:Y:S01]  /*1df0*/  HGMMA.64x64x16.F32.BF16 R152, gdesc[UR4], R152, gsb0 ;  /* 0x00e00000049879f0 */ /* 0x000fe20008001898 */
[----:B------:R-:W-:Y:S02]  /*1e00*/  UIADD3 UR6, UR8, 0x4, URZ ;  /* 0x0000000408067890 */ /* 0x000fe4000fffe03f */
[----:B------:R-:W-:Y:S01]  /*1e10*/  UIADD3 UR4, UR9, 0x4, URZ ;  /* 0x0000000409047890 */ /* 0x000fe2000fffe03f */
[----:B------:R-:W-:Y:S01]  /*1e20*/  UMOV UR7, 0x40000040 ;  /* 0x4000004000077882 */ /* 0x000fe20000000000 */
[----:B------:R-:W-:Y:S02]  /*1e30*/  UMOV UR5, 0x40000040 ;  /* 0x4000004000057882 */ /* 0x000fe40000000000 */
[----:B------:R-:W-:Y:S08]  /*1e40*/  MUFU.TANH R196, R196 ;  /* 0x000000c400c47308 */ /* 0x000ff00000002400 */
[----:B------:R-:W-:Y:S08]  /*1e50*/  MUFU.TANH R198, R198 ;  /* 0x000000c600c67308 */ /* 0x000ff00000002400 */
[----:B------:R-:W-:Y:S08]  /*1e60*/  MUFU.TANH R197, R197 ;  /* 0x000000c500c57308 */ /* 0x000ff00000002400 */
[----:B------:R-:W-:Y:S08]  /*1e70*/  MUFU.TANH R199, R199 ;  /* 0x000000c700c77308 */ /* 0x000ff00000002400 */
        /* <DEDUP_REMOVED lines=10> */
[----:B------:R-:W-:-:S04]  /*1f20*/  UIADD3 UR4, UR9, 0x6, URZ ;  /* 0x0000000609047890 */ /* 0x000fc8000fffe03f */
[----:B------:R-:W-:Y:S01]  /*1f30*/  MUFU.TANH R208, R208 ;  /* 0x000000d000d07308 */ /* 0x000fe20000002400 */
[----:B------:R-:W-:Y:S01]  /*1f40*/  UMOV UR7, 0x40000040 ;  /* 0x4000004000077882 */ /* 0x000fe20000000000 */
[----:B------:R-:W-:-:S06]  /*1f50*/  UMOV UR5, 0x40000040 ;  /* 0x4000004000057882 */ /* 0x000fcc0000000000 */
[----:B------:R-:W-:Y:S08]  /*1f60*/  MUFU.TANH R210, R210 ;  /* 0x000000d200d27308 */ /* 0x000ff00000002400 */
[----:B------:R-:W-:Y:S08]  /*1f70*/  MUFU.TANH R211, R211 ;  /* 0x000000d300d37308 */ /* 0x000ff00000002400 */
[----:B------:R-:W-:Y:S08]  /*1f80*/  MUFU.TANH R212, R212 ;  /* 0x000000d400d47308 */ /* 0x000ff00000002400 */
[----:B------:R-:W-:Y:S08]  /*1f90*/  MUFU.TANH R213, R213 ;  /* 0x000000d500d57308 */ /* 0x000ff00000002400 */
[----:B------:R-:W-:Y:S01]  /*1fa0*/  MUFU.TANH R215, R215 ;  /* 0x000000d700d77308 */ /* 0x000fe20000002400 */
        /* <DEDUP_REMOVED lines=31> */
[----:B------:R-:W-:Y:S01]  /*21a0*/  ULDC UR5, c[0x0][0x744] ;  /* 0x0001d10000057ab9 */ /* 0x000fe20000000800 */
[----:B------:R-:W-:Y:S01]  /*21b0*/  R2UR UR4, R227 ;  /* 0x00000000e30472ca */ /* 0x000fe200000e0000 */
[----:B----4-:R-:W-:Y:S01]  /*21c0*/  FFMA.FTZ R13, R13, UR5, -R18 ;  /* 0x000000050d0d7c23 */ /* 0x010fe20008010812 */
[----:B------:R-:W-:-:S05]  /*21d0*/  UMOV UR7, 0x40000040 ;  /* 0x4000004000077882 */ /* 0x000fca0000000000 */
[----:B------:R-:W1:Y:S06]  /*21e0*/  MUFU.EX2 R13, R13 ;  /* 0x0000000d000d7308 */ /* 0x000e6c0000000800 */
[----:B------:R-:W-:Y:S01]  /*21f0*/  UMOV UR6, UR4 ;  /* 0x0000000400067c82 */ /* 0x000fe20008000000 */
[----:B------:R-:W-:Y:S02]  /*2200*/  WARPGROUP.DEPBAR.LE gsb0, 0x0 ;  /* 0x00008000000079c5 */ /* 0x000fe40000010000 */
[----:B------:R-:W2:Y:S02]  /*2210*/  LDS.64 R188, [R12+0x28200] ;  /* 0x028200000cbc7984 */ /* 0x000ea40000000a00 */
[----:B--2---:R-:W-:Y:S01]  /*2220*/  FADD.FTZ R228, R152, -R188 ;  /* 0x800000bc98e47221 */ /* 0x004fe20000010000 */
[----:B------:R-:W-:Y:S01]  /*2230*/  FFMA.FTZ R152, R229, UR5, -R18 ;  /* 0x00000005e5987c23 */ /* 0x000fe20008010812 */
[----:B------:R-:W-:Y:S01]  /*2240*/  FADD.FTZ R227, R154, -R188 ;  /* 0x800000bc9ae37221 */ /* 0x000fe20000010000 */
[--C-:B------:R-:W-:Y:S01]  /*2250*/  FADD.FTZ R154, R155, -R189.reuse ;  /* 0x800000bd9b9a7221 */ /* 0x100fe20000010000 */
[----:B-1----:R-:W-:Y:S01]  /*2260*/  FMUL.FTZ R18, R13, R228 ;  /* 0x000000e40d127220 */ /* 0x002fe20000410000 */
[----:B------:R-:W-:Y:S01]  /*2270*/  FADD.FTZ R228, R153, -R189 ;  /* 0x800000bd99e47221 */ /* 0x000fe20000010000 */
[----:B------:R-:W-:Y:S01]  /*2280*/  FMUL.FTZ R188, R202, UR10 ;  /* 0x0000000acabc7c20 */ /* 0x000fe20008410000 */
[----:B------:R-:W1:Y:S01]  /*2290*/  MUFU.EX2 R152, R152 ;  /* 0x0000009800987308 */ /* 0x000e620000000800 */
[----:B------:R-:W-:Y:S01]  /*22a0*/  FMUL.FTZ R189, R17, R18 ;  /* 0x0000001211bd7220 */ /* 0x000fe20000410000 */
[C---:B------:R-:W-:Y:S01]  /*22b0*/  FSEL R18, R184.reuse, -INF , P2 ;  /* 0xff800000b8127808 */ /* 0x040fe20001000000 */
[----:B------:R-:W-:Y:S01]  /*22c0*/  FFMA.FTZ R184, -R184, R184, 1 ;  /* 0x3f800000b8b87423 */ /* 0x000fe200000101b8 */
[----:B------:R-:W-:Y:S01]  /*22d0*/  FMUL.FTZ R202, R203, UR10 ;  /* 0x0000000acbca7c20 */ /* 0x000fe20008410000 */
[----:B------:R-:W-:-:S02]  /*22e0*/  FFMA.FTZ R203, -R190, R190, 1 ;  /* 0x3f800000becb7423 */ /* 0x000fc400000101be */
[--C-:B------:R-:W-:Y:S01]  /*22f0*/  FFMA.FTZ R17, R18, UR5, -R19.reuse ;  /* 0x0000000512117c23 */ /* 0x100fe20008010813 */
[C---:B------:R-:W-:Y:S01]  /*2300*/  FSEL R18, R186.reuse, -INF , P1 ;  /* 0xff800000ba127808 */ /* 0x040fe20000800000 */
[----:B------:R-:W-:Y:S01]  /*2310*/  FFMA.FTZ R186, -R186, R186, 1 ;  /* 0x3f800000baba7423 */ /* 0x000fe200000101ba */
[----:B------:R-:W-:Y:S03]  /*2320*/  MUFU.TANH R188, R188 ;  /* 0x000000bc00bc7308 */ /* 0x000fe60000002400 */
[----:B------:R-:W-:Y:S02]  /*2330*/  FFMA.FTZ R153, R18, UR5, -R19 ;  /* 0x0000000512997c23 */ /* 0x000fe40008010813 */
[----:B------:R-:W2:Y:S01]  /*2340*/  LDS.64 R18, [R12+0x28220] ;  /* 0x028220000c127984 */ /* 0x000ea20000000a00 */
[----:B-1----:R-:W-:Y:S02]  /*2350*/  FMUL.FTZ R230, R152, R227 ;  /* 0x000000e398e67220 */ /* 0x002fe40000410000 */
[----:B------:R-:W1:Y:S02]  /*2360*/  MUFU.EX2 R17, R17 ;  /* 0x0000001100117308 */ /* 0x000e640000000800 */
[----:B------:R-:W-:-:S06]  /*2370*/  FMUL.FTZ R185, R185, R230 ;  /* 0x000000e6b9b97220 */ /* 0x000fcc0000410000 */
[----:B------:R-:W3:Y:S08]  /*2380*/  MUFU.EX2 R153, R153 ;  /* 0x0000009900997308 */ /* 0x000ef00000000800 */
[----:B------:R-:W-:Y:S01]  /*2390*/  MUFU.TANH R202, R202 ;  /* 0x000000ca00ca7308 */ /* 0x000fe20000002400 */
[----:B-1----:R-:W-:-:S04]  /*23a0*/  FMUL.FTZ R155, R17, R228 ;  /* 0x000000e4119b7220 */ /* 0x002fc80000410000 */
[----:B------:R-:W-:Y:S01]  /*23b0*/  FMUL.FTZ R184, R184, R155 ;  /* 0x0000009bb8b87220 */ /* 0x000fe20000410000 */
[----:B---3--:R-:W-:-:S04]  /*23c0*/  FMUL.FTZ R155, R153, R154 ;  /* 0x0000009a999b7220 */ /* 0x008fc80000410000 */
[----:B------:R-:W-:Y:S01]  /*23d0*/  F2FP.BF16.F32.PACK_AB R184, R184, R189 ;  /* 0x000000bdb8b8723e */ /* 0x000fe200000010ff */
[----:B------:R-:W-:Y:S01]  /*23e0*/  FMUL.FTZ R186, R186, R155 ;  /* 0x0000009bbaba7220 */ /* 0x000fe20000410000 */
[C---:B------:R-:W-:Y:S01]  /*23f0*/  FSEL R155, R187.reuse, -INF , P2 ;  /* 0xff800000bb9b7808 */ /* 0x040fe20001000000 */
[----:B------:R-:W-:-:S03]  /*2400*/  FFMA.FTZ R187, -R187, R187, 1 ;  /* 0x3f800000bbbb7423 */ /* 0x000fc600000101bb */
[----:B------:R-:W-:Y:S01]  /*2410*/  F2FP.BF16.F32.PACK_AB R185, R186, R185 ;  /* 0x000000b9bab9723e */ /* 0x000fe200000010ff */
[----:B-----5:R-:W-:Y:S01]  /*2420*/  FFMA.FTZ R154, R155, UR5, -R220 ;  /* 0x000000059b9a7c23 */ /* 0x020fe200080108dc */
[----:B------:R-:W-:Y:S01]  /*2430*/  FSEL R155, R190, -INF , P1 ;  /* 0xff800000be9b7808 */ /* 0x000fe20000800000 */
[----:B--2---:R-:W-:-:S04]  /*2440*/  FADD.FTZ R157, R157, -R19 ;  /* 0x800000139d9d7221 */ /* 0x004fc80000010000 */
[----:B------:R-:W-:Y:S01]  /*2450*/  FFMA.FTZ R227, R155, UR5, -R220 ;  /* 0x000000059be37c23 */ /* 0x000fe200080108dc */
[--C-:B------:R-:W-:Y:S01]  /*2460*/  FADD.FTZ R155, R156, -R18.reuse ;  /* 0x800000129c9b7221 */ /* 0x100fe20000010000 */
[----:B------:R-:W-:Y:S01]  /*2470*/  FADD.FTZ R220, R158, -R18 ;  /* 0x800000129edc7221 */ /* 0x000fe20000010000 */
[C---:B------:R-:W-:Y:S01]  /*2480*/  FSEL R18, R224.reuse, -INF , P2 ;  /* 0xff800000e0127808 */ /* 0x040fe20001000000 */
[----:B------:R-:W1:Y:S01]  /*2490*/  MUFU.EX2 R154, R154 ;  /* 0x0000009a009a7308 */ /* 0x000e620000000800 */
[----:B------:R-:W-:Y:S01]  /*24a0*/  FSEL R158, R191, -INF , P1 ;  /* 0xff800000bf9e7808 */ /* 0x000fe20000800000 */
[----:B------:R-:W-:Y:S01]  /*24b0*/  FADD.FTZ R156, R159, -R19 ;  /* 0x800000139f9c7221 */ /* 0x000fe20000010000 */
[----:B------:R-:W-:Y:S01]  /*24c0*/  FFMA.FTZ R224, -R224, R224, 1 ;  /* 0x3f800000e0e07423 */ /* 0x000fe200000101e0 */
[--C-:B------:R-:W-:Y:S01]  /*24d0*/  FFMA.FTZ R228, R18, UR5, -R221.reuse ;  /* 0x0000000512e47c23 */ /* 0x100fe200080108dd */
[----:B------:R-:W-:Y:S01]  /*24e0*/  FFMA.FTZ R191, -R191, R191, 1 ;  /* 0x3f800000bfbf7423 */ /* 0x000fe200000101bf */
[----:B------:R-:W2:Y:S01]  /*24f0*/  LDS.64 R18, [R12+0x28240] ;  /* 0x028240000c127984 */ /* 0x000ea20000000a00 */
[----:B------:R-:W-:Y:S01]  /*2500*/  FFMA.FTZ R221, R158, UR5, -R221 ;  /* 0x000000059edd7c23 */ /* 0x000fe200080108dd */
[----:B------:R-:W3:Y:S08]  /*2510*/  MUFU.EX2 R159, R227 ;  /* 0x000000e3009f7308 */ /* 0x000ef00000000800 */
[----:B------:R-:W4:Y:S01]  /*2520*/  MUFU.EX2 R158, R228 ;  /* 0x000000e4009e7308 */ /* 0x000f220000000800 */
[----:B-1----:R-:W-:-:S04]  /*2530*/  FMUL.FTZ R190, R154, R155 ;  /* 0x0000009b9abe7220 */ /* 0x002fc80000410000 */
[----:B------:R-:W-:-:S03]  /*2540*/  FMUL.FTZ R190, R187, R190 ;  /* 0x000000bebbbe7220 */ /* 0x000fc60000410000 */
[----:B------:R-:W1:Y:S01]  /*2550*/  MUFU.EX2 R155, R221 ;  /* 0x000000dd009b7308 */ /* 0x000e620000000800 */
[----:B---3--:R-:W-:-:S04]  /*2560*/  FMUL.FTZ R220, R159, R220 ;  /* 0x000000dc9fdc7220 */ /* 0x008fc80000410000 */
[----:B------:R-:W-:Y:S01]  /*2570*/  FMUL.FTZ R187, R203, R220 ;  /* 0x000000dccbbb7220 */ /* 0x000fe20000410000 */
[----:B------:R-:W-:Y:S01]  /*2580*/  FMUL.FTZ R220, R209, UR10 ;  /* 0x0000000ad1dc7c20 */ /* 0x000fe20008410000 */
[C---:B----4-:R-:W-:Y:S01]  /*2590*/  FMUL.FTZ R157, R158.reuse, R157 ;  /* 0x0000009d9e9d7220 */ /* 0x050fe20000410000 */
[----:B------:R-:W-:-:S04]  /*25a0*/  F2FP.BF16.F32.PACK_AB R158, R158, R154 ;  /* 0x0000009a9e9e723e */ /* 0x000fc800000010ff */
[----:B------:R-:W-:Y:S01]  /*25b0*/  MUFU.TANH R220, R220 ;  /* 0x000000dc00dc7308 */ /* 0x000fe20000002400 */
[----:B------:R-:W-:Y:S01]  /*25c0*/  FMUL.FTZ R209, R224, R157 ;  /* 0x0000009de0d17220 */ /* 0x000fe20000410000 */
[C---:B------:R-:W-:Y:S01]  /*25d0*/  FSEL R157, R192.reuse, -INF , P2 ;  /* 0xff800000c09d7808 */ /* 0x040fe20001000000 */
[----:B------:R-:W-:Y:S01]  /*25e0*/  FFMA.FTZ R192, -R192, R192, 1 ;  /* 0x3f800000c0c07423 */ /* 0x000fe200000101c0 */
[----:B-1----:R-:W-:Y:S02]  /*25f0*/  FMUL.FTZ R156, R155, R156 ;  /* 0x0000009c9b9c7220 */ /* 0x002fe40000410000 */
[----:B------:R-:W-:Y:S01]  /*2600*/  F2FP.BF16.F32.PACK_AB R186, R209, R190 ;  /* 0x000000bed1ba723e */ /* 0x000fe200000010ff */
[----:B------:R-:W-:Y:S01]  /*2610*/  FFMA.FTZ R203, R157, UR5, -R218 ;  /* 0x000000059dcb7c23 */ /* 0x000fe200080108da */
[----:B------:R-:W-:Y:S01]  /*2620*/  FSEL R157, R194, -INF , P1 ;  /* 0xff800000c29d7808 */ /* 0x000fe20000800000 */
[----:B------:R-:W-:Y:S01]  /*2630*/  FMUL.FTZ R191, R191, R156 ;  /* 0x0000009cbfbf7220 */ /* 0x000fe20000410000 */
[--C-:B--2---:R-:W-:Y:S01]  /*2640*/  FADD.FTZ R224, R160, -R18.reuse ;  /* 0x80000012a0e07221 */ /* 0x104fe20000010000 */
[----:B------:R-:W-:Y:S01]  /*2650*/  FSEL R160, R193, -INF , P2 ;  /* 0xff800000c1a07808 */ /* 0x000fe20001000000 */
[----:B------:R-:W-:Y:S01]  /*2660*/  FADD.FTZ R221, R162, -R18 ;  /* 0x80000012a2dd7221 */ /* 0x000fe20000010000 */
[----:B------:R-:W-:Y:S01]  /*2670*/  FFMA.FTZ R218, R157, UR5, -R218 ;  /* 0x000000059dda7c23 */ /* 0x000fe200080108da */
[----:B------:R-:W1:Y:S01]  /*2680*/  MUFU.EX2 R203, R203 ;  /* 0x000000cb00cb7308 */ /* 0x000e620000000800 */
[----:B------:R-:W2:Y:S01]  /*2690*/  LDS.64 R156, [R12+0x28260] ;  /* 0x028260000c9c7984 */ /* 0x000ea20000000a00 */
[----:B------:R-:W-:Y:S01]  /*26a0*/  FFMA.FTZ R160, R160, UR5, -R219 ;  /* 0x00000005a0a07c23 */ /* 0x000fe200080108db */
[----:B------:R-:W-:Y:S01]  /*26b0*/  FSEL R162, R195, -INF , P1 ;  /* 0xff800000c3a27808 */ /* 0x000fe20000800000 */
[----:B------:R-:W-:Y:S01]  /*26c0*/  FADD.FTZ R161, R161, -R19 ;  /* 0x80000013a1a17221 */ /* 0x000fe20000010000 */
[----:B------:R-:W-:Y:S01]  /*26d0*/  FFMA.FTZ R194, -R194, R194, 1 ;  /* 0x3f800000c2c27423 */ /* 0x000fe200000101c2 */
[----:B------:R-:W-:Y:S01]  /*26e0*/  FFMA.FTZ R193, -R193, R193, 1 ;  /* 0x3f800000c1c17423 */ /* 0x000fe200000101c1 */
[----:B------:R-:W-:Y:S01]  /*26f0*/  FFMA.FTZ R195, -R195, R195, 1 ;  /* 0x3f800000c3c37423 */ /* 0x000fe200000101c3 */
[----:B------:R-:W3:Y:S01]  /*2700*/  MUFU.EX2 R160, R160 ;  /* 0x000000a000a07308 */ /* 0x000ee20000000800 */
[----:B------:R-:W-:Y:S01]  /*2710*/  FFMA.FTZ R162, R162, UR5, -R219 ;  /* 0x00000005a2a27c23 */ /* 0x000fe200080108db */
[----:B------:R-:W-:-:S02]  /*2720*/  F2FP.BF16.F32.PACK_AB R187, R191, R187 ;  /* 0x000000bbbfbb723e */ /* 0x000fc400000010ff */
[----:B------:R-:W-:-:S04]  /*2730*/  F2FP.BF16.F32.PACK_AB R159, R155, R159 ;  /* 0x0000009f9b9f723e */ /* 0x000fc800000010ff */
[----:B------:R3:W4:Y:S01]  /*2740*/  MUFU.EX2 R18, R218 ;  /* 0x000000da00127308 */ /* 0x0007220000000800 */
[----:B-1----:R-:W-:Y:S01]  /*2750*/  FMUL.FTZ R219, R203, R224 ;  /* 0x000000e0cbdb7220 */ /* 0x002fe20000410000 */
[----:B------:R-:W-:Y:S01]  /*2760*/  FADD.FTZ R224, R163, -R19 ;  /* 0x80000013a3e07221 */ /* 0x000fe20000010000 */
[----:B------:R-:W-:Y:S02]  /*2770*/  FSEL R163, R198, -INF , P1 ;  /* 0xff800000c6a37808 */ /* 0x000fe40000800000 */
[----:B------:R-:W-:-:S03]  /*2780*/  FMUL.FTZ R192, R192, R219 ;  /* 0x000000dbc0c07220 */ /* 0x000fc60000410000 */
[----:B------:R1:W-:Y:S01]  /*2790*/  MUFU.EX2 R19, R162 ;  /* 0x000000a200137308 */ /* 0x0003e20000000800 */
[----:B---3--:R-:W-:Y:S01]  /*27a0*/  FMUL.FTZ R218, R160, R161 ;  /* 0x000000a1a0da7220 */ /* 0x008fe20000410000 */
[----:B------:R-:W-:-:S03]  /*27b0*/  FSEL R161, R196, -INF , P2 ;  /* 0xff800000c4a17808 */ /* 0x000fc60001000000 */
[----:B------:R-:W-:Y:S02]  /*27c0*/  FMUL.FTZ R193, R193, R218 ;  /* 0x000000dac1c17220 */ /* 0x000fe40000410000 */
[--C-:B-1----:R-:W-:Y:S01]  /*27d0*/  FFMA.FTZ R162, R161, UR5, -R14.reuse ;  /* 0x00000005a1a27c23 */ /* 0x102fe2000801080e */
[----:B------:R-:W-:Y:S01]  /*27e0*/  FFMA.FTZ R161, R163, UR5, -R14 ;  /* 0x00000005a3a17c23 */ /* 0x000fe2000801080e */
[C---:B------:R-:W-:Y:S01]  /*27f0*/  FSEL R14, R197.reuse, -INF , P2 ;  /* 0xff800000c50e7808 */ /* 0x040fe20001000000 */
[----:B----4-:R-:W-:Y:S01]  /*2800*/  FMUL.FTZ R221, R18, R221 ;  /* 0x000000dd12dd7220 */ /* 0x010fe20000410000 */
[----:B------:R-:W-:Y:S02]  /*2810*/  FFMA.FTZ R197, -R197, R197, 1 ;  /* 0x3f800000c5c57423 */ /* 0x000fe400000101c5 */
[----:B------:R-:W1:Y:S01]  /*2820*/  MUFU.EX2 R162, R162 ;  /* 0x000000a200a27308 */ /* 0x000e620000000800 */
[----:B------:R-:W-:Y:S01]  /*2830*/  FFMA.FTZ R163, R14, UR5, -R15 ;  /* 0x000000050ea37c23 */ /* 0x000fe2000801080f */
[--C-:B--2---:R-:W-:Y:S01]  /*2840*/  FADD.FTZ R219, R164, -R156.reuse ;  /* 0x8000009ca4db7221 */ /* 0x104fe20000010000 */
[----:B------:R-:W-:Y:S01]  /*2850*/  FADD.FTZ R166, R166, -R156 ;  /* 0x8000009ca6a67221 */ /* 0x000fe20000010000 */
[----:B------:R-:W-:Y:S01]  /*2860*/  FSEL R156, R199, -INF , P1 ;  /* 0xff800000c79c7808 */ /* 0x000fe20000800000 */
[----:B------:R-:W-:Y:S01]  /*2870*/  FMUL.FTZ R194, R194, R221 ;  /* 0x000000ddc2c27220 */ /* 0x000fe20000410000 */
[----:B------:R-:W-:Y:S01]  /*2880*/  FADD.FTZ R221, R167, -R157 ;  /* 0x8000009da7dd7221 */ /* 0x000fe20000010000 */
[----:B------:R-:W-:Y:S01]  /*2890*/  FSEL R167, R188, -INF , P1 ;  /* 0xff800000bca77808 */ /* 0x000fe20000800000 */
[----:B------:R-:W2:Y:S01]  /*28a0*/  MUFU.EX2 R161, R161 ;  /* 0x000000a100a17308 */ /* 0x000ea20000000800 */
[----:B------:R-:W-:Y:S01]  /*28b0*/  FFMA.FTZ R164, R156, UR5, -R15 ;  /* 0x000000059ca47c23 */ /* 0x000fe2000801080f */
[----:B------:R-:W-:Y:S01]  /*28c0*/  FFMA.FTZ R156, -R196, R196, 1 ;  /* 0x3f800000c49c7423 */ /* 0x000fe200000101c4 */
[----:B------:R-:W3:Y:S01]  /*28d0*/  LDS.64 R14, [R12+0x28280] ;  /* 0x028280000c0e7984 */ /* 0x000ee20000000a00 */
[----:B------:R-:W-:Y:S01]  /*28e0*/  FADD.FTZ R196, R165, -R157 ;  /* 0x8000009da5c47221 */ /* 0x000fe20000010000 */
[----:B------:R-:W-:Y:S01]  /*28f0*/  FFMA.FTZ R157, -R198, R198, 1 ;  /* 0x3f800000c69d7423 */ /* 0x000fe200000101c6 */
[----:B------:R-:W-:Y:S01]  /*2900*/  FSEL R165, R200, -INF , P2 ;  /* 0xff800000c8a57808 */ /* 0x000fe20001000000 */
[----:B------:R-:W-:Y:S01]  /*2910*/  FMUL.FTZ R198, R214, UR10 ;  /* 0x0000000ad6c67c20 */ /* 0x000fe20008410000 */
[----:B------:R-:W4:Y:S01]  /*2920*/  MUFU.EX2 R163, R163 ;  /* 0x000000a300a37308 */ /* 0x000f220000000800 */
[----:B------:R-:W-:Y:S01]  /*2930*/  FFMA.FTZ R199, -R199, R199, 1 ;  /* 0x3f800000c7c77423 */ /* 0x000fe200000101c7 */
[----:B-1----:R-:W-:Y:S01]  /*2940*/  FMUL.FTZ R219, R162, R219 ;  /* 0x000000dba2db7220 */ /* 0x002fe20000410000 */
[----:B------:R-:W-:-:S03]  /*2950*/  FMUL.FTZ R224, R19, R224 ;  /* 0x000000e013e07220 */ /* 0x000fc60000410000 */
[----:B------:R-:W-:Y:S01]  /*2960*/  FMUL.FTZ R156, R156, R219 ;  /* 0x000000db9c9c7220 */ /* 0x000fe20000410000 */
[----:B------:R-:W-:Y:S01]  /*2970*/  FMUL.FTZ R195, R195, R224 ;  /* 0x000000e0c3c37220 */ /* 0x000fe20000410000 */
[----:B------:R-:W1:Y:S01]  /*2980*/  MUFU.EX2 R164, R164 ;  /* 0x000000a400a47308 */ /* 0x000e620000000800 */
[----:B--2---:R-:W-:-:S03]  /*2990*/  FMUL.FTZ R166, R161, R166 ;  /* 0x000000a6a1a67220 */ /* 0x004fc60000410000 */
[----:B------:R-:W-:Y:S01]  /*29a0*/  F2FP.BF16.F32.PACK_AB R189, R195, R194 ;  /* 0x000000c2c3bd723e */ /* 0x000fe200000010ff */
[----:B------:R-:W-:Y:S01]  /*29b0*/  FMUL.FTZ R157, R157, R166 ;  /* 0x000000a69d9d7220 */ /* 0x000fe20000410000 */
[--C-:B------:R-:W-:Y:S01]  /*29c0*/  FFMA.FTZ R166, R165, UR5, -R20.reuse ;  /* 0x00000005a5a67c23 */ /* 0x100fe20008010814 */
[----:B------:R-:W-:Y:S01]  /*29d0*/  FFMA.FTZ R165, R167, UR5, -R20 ;  /* 0x00000005a7a57c23 */ /* 0x000fe20008010814 */
[----:B------:R-:W-:Y:S01]  /*29e0*/  MUFU.TANH R198, R198 ;  /* 0x000000c600c67308 */ /* 0x000fe20000002400 */
[C---:B----4-:R-:W-:Y:S01]  /*29f0*/  FMUL.FTZ R196, R163.reuse, R196 ;  /* 0x000000c4a3c47220 */ /* 0x050fe20000410000 */
[----:B------:R-:W-:-:S03]  /*2a00*/  F2FP.BF16.F32.PACK_AB R154, R163, R162 ;  /* 0x000000a2a39a723e */ /* 0x000fc600000010ff */
[----:B------:R-:W-:-:S03]  /*2a10*/  FMUL.FTZ R197, R197, R196 ;  /* 0x000000c4c5c57220 */ /* 0x000fc60000410000 */
[----:B------:R2:W4:Y:S01]  /*2a20*/  MUFU.EX2 R20, R166 ;  /* 0x000000a600147308 */ /* 0x0005220000000800 */
[----:B-1----:R-:W-:Y:S01]  /*2a30*/  FMUL.FTZ R214, R164, R221 ;  /* 0x000000dda4d67220 */ /* 0x002fe20000410000 */
[----:B------:R-:W-:Y:S02]  /*2a40*/  F2FP.BF16.F32.PACK_AB R190, R197, R156 ;  /* 0x0000009cc5be723e */ /* 0x000fe400000010ff */
[----:B------:R-:W-:Y:S01]  /*2a50*/  F2FP.BF16.F32.PACK_AB R156, R17, R13 ;  /* 0x0000000d119c723e */ /* 0x000fe200000010ff */
[----:B------:R-:W-:Y:S01]  /*2a60*/  FMUL.FTZ R196, R199, R214 ;  /* 0x000000d6c7c47220 */ /* 0x000fe20000410000 */
[----:B------:R-:W-:Y:S01]  /*2a70*/  FFMA.FTZ R199, -R200, R200, 1 ;  /* 0x3f800000c8c77423 */ /* 0x000fe200000101c8 */
[----:B------:R-:W-:Y:S01]  /*2a80*/  FFMA.FTZ R214, -R188, R188, 1 ;  /* 0x3f800000bcd67423 */ /* 0x000fe200000101bc */
[----:B------:R-:W1:Y:S01]  /*2a90*/  MUFU.EX2 R165, R165 ;  /* 0x000000a500a57308 */ /* 0x000e620000000800 */
[C---:B--2---:R-:W-:Y:S01]  /*2aa0*/  FSEL R166, R202.reuse, -INF , P1 ;  /* 0xff800000caa67808 */ /* 0x044fe20000800000 */
[----:B------:R-:W-:Y:S01]  /*2ab0*/  FFMA.FTZ R202, -R202, R202, 1 ;  /* 0x3f800000caca7423 */ /* 0x000fe200000101ca */
[--C-:B---3--:R-:W-:Y:S01]  /*2ac0*/  FADD.FTZ R167, R168, -R14.reuse ;  /* 0x8000000ea8a77221 */ /* 0x108fe20000010000 */
[----:B------:R-:W-:Y:S01]  /*2ad0*/  FADD.FTZ R170, R170, -R14 ;  /* 0x8000000eaaaa7221 */ /* 0x000fe20000010000 */
[----:B------:R-:W-:Y:S01]  /*2ae0*/  FSEL R14, R201, -INF , P2 ;  /* 0xff800000c90e7808 */ /* 0x000fe20001000000 */
[--C-:B------:R-:W-:Y:S01]  /*2af0*/  FADD.FTZ R169, R169, -R15.reuse ;  /* 0x8000000fa9a97221 */ /* 0x100fe20000010000 */
[----:B------:R-:W-:Y:S01]  /*2b00*/  FADD.FTZ R171, R171, -R15 ;  /* 0x8000000fabab7221 */ /* 0x000fe20000010000 */
[--C-:B------:R-:W-:Y:S01]  /*2b10*/  FFMA.FTZ R166, R166, UR5, -R21.reuse ;  /* 0x00000005a6a67c23 */ /* 0x100fe20008010815 */
[----:B------:R-:W-:Y:S01]  /*2b20*/  FFMA.FTZ R201, -R201, R201, 1 ;  /* 0x3f800000c9c97423 */ /* 0x000fe200000101c9 */
[----:B------:R-:W-:Y:S01]  /*2b30*/  FFMA.FTZ R168, R14, UR5, -R21 ;  /* 0x000000050ea87c23 */ /* 0x000fe20008010815 */
[----:B----4-:R-:W-:Y:S01]  /*2b40*/  FMUL.FTZ R14, R20, R167 ;  /* 0x000000a7140e7220 */ /* 0x010fe20000410000 */
[C---:B------:R-:W-:Y:S01]  /*2b50*/  FSEL R21, R204.reuse, -INF , P2 ;  /* 0xff800000cc157808 */ /* 0x040fe20001000000 */
[----:B------:R-:W-:Y:S01]  /*2b60*/  FFMA.FTZ R204, -R204, R204, 1 ;  /* 0x3f800000cccc7423 */ /* 0x000fe200000101cc */
[----:B------:R-:W2:Y:S01]  /*2b70*/  MUFU.EX2 R166, R166 ;  /* 0x000000a600a67308 */ /* 0x000ea20000000800 */
[----:B------:R-:W-:Y:S01]  /*2b80*/  FMUL.FTZ R199, R199, R14 ;  /* 0x0000000ec7c77220 */ /* 0x000fe20000410000 */
[----:B------:R-:W-:Y:S01]  /*2b90*/  FSEL R200, R215, -INF , P1 ;  /* 0xff800000d7c87808 */ /* 0x000fe20000800000 */
[----:B------:R-:W3:Y:S01]  /*2ba0*/  LDS.64 R14, [R12+0x282a0] ;  /* 0x0282a0000c0e7984 */ /* 0x000ee20000000a00 */
[----:B-1----:R-:W-:Y:S01]  /*2bb0*/  FMUL.FTZ R167, R165, R170 ;  /* 0x000000aaa5a77220 */ /* 0x002fe20000410000 */
[----:B------:R-:W-:Y:S01]  /*2bc0*/  FFMA.FTZ R21, R21, UR5, -R22 ;  /* 0x0000000515157c23 */ /* 0x000fe20008010816 */
[----:B------:R-:W-:Y:S01]  /*2bd0*/  FFMA.FTZ R215, -R215, R215, 1 ;  /* 0x3f800000d7d77423 */ /* 0x000fe200000101d7 */
[----:B------:R-:W-:Y:S01]  /*2be0*/  F2FP.BF16.F32.PACK_AB R191, R196, R157 ;  /* 0x0000009dc4bf723e */ /* 0x000fe200000010ff */
[----:B------:R-:W1:Y:S01]  /*2bf0*/  MUFU.EX2 R168, R168 ;  /* 0x000000a800a87308 */ /* 0x000e620000000800 */
[----:B------:R-:W-:Y:S01]  /*2c00*/  FMUL.FTZ R214, R214, R167 ;  /* 0x000000a7d6d67220 */ /* 0x000fe20000410000 */
[C---:B------:R-:W-:Y:S01]  /*2c10*/  FSEL R167, R206.reuse, -INF , P1 ;  /* 0xff800000cea77808 */ /* 0x040fe20000800000 */
[----:B------:R-:W-:Y:S01]  /*2c20*/  FFMA.FTZ R206, -R206, R206, 1 ;  /* 0x3f800000cece7423 */ /* 0x000fe200000101ce */
[----:B------:R-:W-:Y:S01]  /*2c30*/  IMAD R157, R4, 0x2000, R11 ;  /* 0x00002000049d7824 */ /* 0x000fe200078e020b */
[----:B------:R-:W-:-:S02]  /*2c40*/  F2FP.BF16.F32.PACK_AB R155, R164, R161 ;  /* 0x000000a1a49b723e */ /* 0x000fc400000010ff */
[----:B------:R-:W-:Y:S01]  /*2c50*/  FFMA.FTZ R167, R167, UR5, -R22 ;  /* 0x00000005a7a77c23 */ /* 0x000fe20008010816 */
[----:B------:R-:W4:Y:S01]  /*2c60*/  MUFU.EX2 R21, R21 ;  /* 0x0000001500157308 */ /* 0x000f220000000800 */
[C---:B------:R-:W-:Y:S01]  /*2c70*/  FSEL R22, R205.reuse, -INF , P2 ;  /* 0xff800000cd167808 */ /* 0x040fe20001000000 */
[C---:B--2---:R-:W-:Y:S01]  /*2c80*/  FMUL.FTZ R171, R166.reuse, R171 ;  /* 0x000000aba6ab7220 */ /* 0x044fe20000410000 */
[----:B------:R-:W-:Y:S01]  /*2c90*/  FFMA.FTZ R205, -R205, R205, 1 ;  /* 0x3f800000cdcd7423 */ /* 0x000fe200000101cd */
[----:B------:R-:W-:Y:S02]  /*2ca0*/  F2FP.BF16.F32.PACK_AB R165, R166, R165 ;  /* 0x000000a5a6a5723e */ /* 0x000fe400000010ff */
[----:B------:R-:W-:Y:S01]  /*2cb0*/  FMUL.FTZ R202, R202, R171 ;  /* 0x000000abcaca7220 */ /* 0x000fe20000410000 */
[----:B------:R-:W-:Y:S01]  /*2cc0*/  FSEL R171, R210, -INF , P1 ;  /* 0xff800000d2ab7808 */ /* 0x000fe20000800000 */
[----:B------:R-:W2:Y:S01]  /*2cd0*/  MUFU.EX2 R167, R167 ;  /* 0x000000a700a77308 */ /* 0x000ea20000000800 */
[----:B-1----:R-:W-:Y:S01]  /*2ce0*/  FMUL.FTZ R170, R168, R169 ;  /* 0x000000a9a8aa7220 */ /* 0x002fe20000410000 */
[----:B------:R-:W-:Y:S01]  /*2cf0*/  FFMA.FTZ R169, R22, UR5, -R23 ;  /* 0x0000000516a97c23 */ /* 0x000fe20008010817 */
[C---:B------:R-:W-:Y:S01]  /*2d00*/  FSEL R22, R207.reuse, -INF , P1 ;  /* 0xff800000cf167808 */ /* 0x040fe20000800000 */
[----:B------:R-:W-:Y:S01]  /*2d10*/  FFMA.FTZ R207, -R207, R207, 1 ;  /* 0x3f800000cfcf7423 */ /* 0x000fe200000101cf */
[----:B------:R-:W-:Y:S01]  /*2d20*/  FMUL.FTZ R201, R201, R170 ;  /* 0x000000aac9c97220 */ /* 0x000fe20000410000 */
[----:B------:R-:W-:-:S02]  /*2d30*/  F2FP.BF16.F32.PACK_AB R164, R168, R20 ;  /* 0x00000014a8a4723e */ /* 0x000fc400000010ff */
[----:B------:R-:W-:Y:S01]  /*2d40*/  FFMA.FTZ R170, R22, UR5, -R23 ;  /* 0x0000000516aa7c23 */ /* 0x000fe20008010817 */
[----:B------:R-:W-:Y:S01]  /*2d50*/  FSEL R23, R208, -INF , P2 ;  /* 0xff800000d0177808 */ /* 0x000fe20001000000 */
[----:B------:R-:W1:Y:S01]  /*2d60*/  MUFU.EX2 R169, R169 ;  /* 0x000000a900a97308 */ /* 0x000e620000000800 */
[----:B------:R-:W-:Y:S02]  /*2d70*/  FSEL R22, R220, -INF , P2 ;  /* 0xff800000dc167808 */ /* 0x000fe40001000000 */
[----:B------:R-:W-:Y:S01]  /*2d80*/  SHF.R.U32.HI R13, RZ, 0x4, R226 ;  /* 0x00000004ff0d7819 */ /* 0x000fe200000116e2 */
[--C-:B------:R-:W-:Y:S01]  /*2d90*/  FFMA.FTZ R23, R23, UR5, -R216.reuse ;  /* 0x0000000517177c23 */ /* 0x100fe200080108d8 */
[----:B------:R-:W-:Y:S02]  /*2da0*/  FFMA.FTZ R216, R171, UR5, -R216 ;  /* 0x00000005abd87c23 */ /* 0x000fe400080108d8 */
[----:B------:R-:W-:Y:S01]  /*2db0*/  LOP3.LUT R13, R13, 0x3fff, RZ, 0xc0, !PT ;  /* 0x00003fff0d0d7812 */ /* 0x000fe200078ec0ff */
[----:B------:R2:W-:Y:S01]  /*2dc0*/  MUFU.EX2 R171, R23 ;  /* 0x0000001700ab7308 */ /* 0x0005e20000000800 */
[--C-:B---3--:R-:W-:Y:S01]  /*2dd0*/  FADD.FTZ R172, R172, -R14.reuse ;  /* 0x8000000eacac7221 */ /* 0x108fe20000010000 */
[----:B------:R-:W-:Y:S01]  /*2de0*/  FADD.FTZ R174, R174, -R14 ;  /* 0x8000000eaeae7221 */ /* 0x000fe20000010000 */
[--C-:B------:R-:W-:Y:S01]  /*2df0*/  FADD.FTZ R188, R173, -R15.reuse ;  /* 0x8000000fadbc7221 */ /* 0x100fe20000010000 */
[----:B------:R-:W-:Y:S01]  /*2e00*/  FADD.FTZ R175, R175, -R15 ;  /* 0x8000000fafaf7221 */ /* 0x000fe20000010000 */
[----:B----4-:R-:W-:Y:S01]  /*2e10*/  FMUL.FTZ R173, R21, R172 ;  /* 0x000000ac15ad7220 */ /* 0x010fe20000410000 */
[----:B------:R-:W3:Y:S01]  /*2e20*/  LDS.64 R14, [R12+0x282c0] ;  /* 0x0282c0000c0e7984 */ /* 0x000ee20000000a00 */
[----:B------:R-:W-:Y:S01]  /*2e30*/  LOP3.LUT R13, R13, 0x10000, RZ, 0xfc, !PT ;  /* 0x000100000d0d7812 */ /* 0x000fe200078efcff */
[----:B------:R-:W4:Y:S01]  /*2e40*/  MUFU.EX2 R170, R170 ;  /* 0x000000aa00aa7308 */ /* 0x000f220000000800 */
[----:B------:R-:W-:Y:S01]  /*2e50*/  FMUL.FTZ R204, R204, R173 ;  /* 0x000000adcccc7220 */ /* 0x000fe20000410000 */
[----:B------:R-:W-:Y:S01]  /*2e60*/  FFMA.FTZ R173, R22, UR5, -R217 ;  /* 0x0000000516ad7c23 */ /* 0x000fe200080108d9 */
[----:B------:R-:W-:Y:S01]  /*2e70*/  FSEL R22, R211, -INF , P1 ;  /* 0xff800000d3167808 */ /* 0x000fe20000800000 */
[----:B--2---:R-:W-:Y:S01]  /*2e80*/  FMUL.FTZ R23, R167, R174 ;  /* 0x000000aea7177220 */ /* 0x004fe20000410000 */
[C---:B-1----:R-:W-:Y:S01]  /*2e90*/  FMUL.FTZ R188, R169.reuse, R188 ;  /* 0x000000bca9bc7220 */ /* 0x042fe20000410000 */
[----:B------:R-:W-:Y:S01]  /*2ea0*/  F2FP.BF16.F32.PACK_AB R166, R169, R21 ;  /* 0x00000015a9a6723e */ /* 0x000fe200000010ff */
[----:B------:R-:W-:-:S02]  /*2eb0*/  IMAD R13, R4, 0x400, R13 ;  /* 0x00000400040d7824 */ /* 0x000fc400078e020d */
[----:B------:R-:W-:Y:S01]  /*2ec0*/  FFMA.FTZ R174, R22, UR5, -R217 ;  /* 0x0000000516ae7c23 */ /* 0x000fe200080108d9 */
[----:B------:R-:W-:Y:S01]  /*2ed0*/  FMUL.FTZ R206, R206, R23 ;  /* 0x00000017cece7220 */ /* 0x000fe20000410000 */
[C---:B------:R-:W-:Y:S01]  /*2ee0*/  FSEL R217, R212.reuse, -INF , P2 ;  /* 0xff800000d4d97808 */ /* 0x040fe20001000000 */
[----:B------:R1:W2:Y:S01]  /*2ef0*/  LDS.64 R22, [R12+0x282e0] ;  /* 0x0282e0000c167984 */ /* 0x0002a20000000a00 */
[----:B------:R-:W-:Y:S01]  /*2f00*/  FMUL.FTZ R205, R205, R188 ;  /* 0x000000bccdcd7220 */ /* 0x000fe20000410000 */
[----:B------:R5:W1:Y:S01]  /*2f10*/  MUFU.EX2 R172, R216 ;  /* 0x000000d800ac7308 */ /* 0x000a620000000800 */
[----:B------:R-:W-:Y:S01]  /*2f20*/  FFMA.FTZ R212, -R212, R212, 1 ;  /* 0x3f800000d4d47423 */ /* 0x000fe200000101d4 */
[----:B------:R-:W-:Y:S01]  /*2f30*/  R2UR UR8, R13 ;  /* 0x000000000d0872ca */ /* 0x000fe200000e0000 */
[C---:B----4-:R-:W-:Y:S01]  /*2f40*/  FMUL.FTZ R188, R170.reuse, R175 ;  /* 0x000000afaabc7220 */ /* 0x050fe20000410000 */
[----:B------:R-:W-:Y:S02]  /*2f50*/  F2FP.BF16.F32.PACK_AB R194, R205, R204 ;  /* 0x000000cccdc2723e */ /* 0x000fe400000010ff */
[----:B------:R-:W-:-:S02]  /*2f60*/  F2FP.BF16.F32.PACK_AB R167, R170, R167 ;  /* 0x000000a7aaa7723e */ /* 0x000fc400000010ff */
[----:B------:R-:W4:Y:S01]  /*2f70*/  MUFU.EX2 R173, R173 ;  /* 0x000000ad00ad7308 */ /* 0x000f220000000800 */
[--C-:B-----5:R-:W-:Y:S01]  /*2f80*/  FFMA.FTZ R216, R217, UR5, -R222.reuse ;  /* 0x00000005d9d87c23 */ /* 0x120fe200080108de */
[C---:B------:R-:W-:Y:S01]  /*2f90*/  FSEL R217, R198.reuse, -INF , P1 ;  /* 0xff800000c6d97808 */ /* 0x040fe20000800000 */
[----:B------:R-:W-:Y:S01]  /*2fa0*/  FMUL.FTZ R207, R207, R188 ;  /* 0x000000bccfcf7220 */ /* 0x000fe20000410000 */
[C---:B------:R-:W-:Y:S01]  /*2fb0*/  FSEL R188, R213.reuse, -INF , P2 ;  /* 0xff800000d5bc7808 */ /* 0x040fe20001000000 */
[----:B------:R-:W-:Y:S01]  /*2fc0*/  FFMA.FTZ R198, -R198, R198, 1 ;  /* 0x3f800000c6c67423 */ /* 0x000fe200000101c6 */
[----:B------:R-:W-:Y:S01]  /*2fd0*/  FFMA.FTZ R213, -R213, R213, 1 ;  /* 0x3f800000d5d57423 */ /* 0x000fe200000101d5 */
[----:B------:R-:W-:Y:S01]  /*2fe0*/  FFMA.FTZ R175, R217, UR5, -R222 ;  /* 0x00000005d9af7c23 */ /* 0x000fe200080108de */
[----:B------:R-:W5:Y:S01]  /*2ff0*/  MUFU.EX2 R174, R174 ;  /* 0x000000ae00ae7308 */ /* 0x000f620000000800 */
[--C-:B------:R-:W-:Y:S01]  /*3000*/  FFMA.FTZ R188, R188, UR5, -R223.reuse ;  /* 0x00000005bcbc7c23 */ /* 0x100fe200080108df */
[----:B------:R-:W-:Y:S01]  /*3010*/  FFMA.FTZ R223, R200, UR5, -R223 ;  /* 0x00000005c8df7c23 */ /* 0x000fe200080108df */
[----:B------:R-:W-:-:S05]  /*3020*/  F2FP.BF16.F32.PACK_AB R195, R207, R206 ;  /* 0x000000cecfc3723e */ /* 0x000fca00000010ff */
[----:B------:R-:W-:Y:S01]  /*3030*/  MUFU.EX2 R175, R175 ;  /* 0x000000af00af7308 */ /* 0x000fe20000000800 */
[--C-:B---3--:R-:W-:Y:S01]  /*3040*/  FADD.FTZ R218, R176, -R14.reuse ;  /* 0x8000000eb0da7221 */ /* 0x108fe20000010000 */
[----:B------:R-:W-:Y:S01]  /*3050*/  FADD.FTZ R217, R178, -R14 ;  /* 0x8000000eb2d97221 */ /* 0x000fe20000010000 */
[----:B------:R-:W-:Y:S01]  /*3060*/  FADD.FTZ R219, R179, -R15 ;  /* 0x8000000fb3db7221 */ /* 0x000fe20000010000 */
[----:B------:R-:W-:Y:S01]  /*3070*/  FFMA.FTZ R178, -R220, R220, 1 ;  /* 0x3f800000dcb27423 */ /* 0x000fe200000101dc */
[----:B------:R-:W-:Y:S01]  /*3080*/  FMUL.FTZ R218, R171, R218 ;  /* 0x000000daabda7220 */ /* 0x000fe20000410000 */
[----:B------:R-:W-:Y:S01]  /*3090*/  FFMA.FTZ R176, -R210, R210, 1 ;  /* 0x3f800000d2b07423 */ /* 0x000fe200000101d2 */
[----:B-1----:R-:W-:Y:S01]  /*30a0*/  FMUL.FTZ R217, R172, R217 ;  /* 0x000000d9acd97220 */ /* 0x002fe20000410000 */
[----:B------:R1:W3:Y:S03]  /*30b0*/  MUFU.EX2 R12, R216 ;  /* 0x000000d8000c7308 */ /* 0x0002e60000000800 */
[----:B------:R-:W-:Y:S01]  /*30c0*/  FMUL.FTZ R176, R176, R217 ;  /* 0x000000d9b0b07220 */ /* 0x000fe20000410000 */
[--C-:B--2---:R-:W-:Y:S01]  /*30d0*/  FADD.FTZ R181, R181, -R23.reuse ;  /* 0x80000017b5b57221 */ /* 0x104fe20000010000 */
[----:B------:R-:W-:-:S03]  /*30e0*/  FADD.FTZ R183, R183, -R23 ;  /* 0x80000017b7b77221 */ /* 0x000fc60000010000 */
[----:B------:R5:W2:Y:S01]  /*30f0*/  MUFU.EX2 R200, R188 ;  /* 0x000000bc00c87308 */ /* 0x000aa20000000800 */
[----:B-1----:R-:W-:Y:S01]  /*3100*/  FADD.FTZ R216, R177, -R15 ;  /* 0x8000000fb1d87221 */ /* 0x002fe20000010000 */
[----:B------:R-:W-:Y:S01]  /*3110*/  FFMA.FTZ R15, -R208, R208, 1 ;  /* 0x3f800000d00f7423 */ /* 0x000fe200000101d0 */
[----:B------:R-:W-:Y:S02]  /*3120*/  FFMA.FTZ R177, -R211, R211, 1 ;  /* 0x3f800000d3b17423 */ /* 0x000fe400000101d3 */
[----:B----4-:R-:W-:Y:S01]  /*3130*/  FMUL.FTZ R179, R173, R216 ;  /* 0x000000d8adb37220 */ /* 0x010fe20000410000 */
[----:B------:R-:W-:Y:S02]  /*3140*/  FMUL.FTZ R15, R15, R218 ;  /* 0x000000da0f0f7220 */ /* 0x000fe40000410000 */
[----:B------:R-:W1:Y:S01]  /*3150*/  MUFU.EX2 R14, R223 ;  /* 0x000000df000e7308 */ /* 0x000e620000000800 */
[----:B------:R-:W-:Y:S01]  /*3160*/  FMUL.FTZ R178, R178, R179 ;  /* 0x000000b3b2b27220 */ /* 0x000fe20000410000 */
[--C-:B------:R-:W-:Y:S01]  /*3170*/  FADD.FTZ R179, R180, -R22.reuse ;  /* 0x80000016b4b37221 */ /* 0x100fe20000010000 */
[----:B------:R-:W-:Y:S01]  /*3180*/  FADD.FTZ R22, R182, -R22 ;  /* 0x80000016b6167221 */ /* 0x000fe20000010000 */
[----:B-----5:R-:W-:-:S02]  /*3190*/  FMUL.FTZ R188, R174, R219 ;  /* 0x000000dbaebc7220 */ /* 0x020fc40000410000 */
[----:B---3--:R-:W-:Y:S01]  /*31a0*/  FMUL.FTZ R179, R12, R179 ;  /* 0x000000b30cb37220 */ /* 0x008fe20000410000 */
[----:B------:R-:W-:Y:S01]  /*31b0*/  FMUL.FTZ R23, R175, R22 ;  /* 0x00000016af177220 */ /* 0x000fe20000410000 */
[----:B------:R-:W-:Y:S01]  /*31c0*/  FMUL.FTZ R177, R177, R188 ;  /* 0x000000bcb1b17220 */ /* 0x000fe20000410000 */
[----:B--2---:R-:W-:Y:S01]  /*31d0*/  FMUL.FTZ R22, R200, R181 ;  /* 0x000000b5c8167220 */ /* 0x004fe20000410000 */
[----:B------:R-:W-:Y:S01]  /*31e0*/  FMUL.FTZ R179, R212, R179 ;  /* 0x000000b3d4b37220 */ /* 0x000fe20000410000 */
[----:B------:R-:W-:Y:S01]  /*31f0*/  FMUL.FTZ R23, R198, R23 ;  /* 0x00000017c6177220 */ /* 0x000fe20000410000 */
[----:B------:R-:W-:Y:S01]  /*3200*/  F2FP.BF16.F32.PACK_AB R196, R178, R15 ;  /* 0x0000000fb2c4723e */ /* 0x000fe200000010ff */
[----:B------:R-:W-:Y:S01]  /*3210*/  FMUL.FTZ R22, R213, R22 ;  /* 0x00000016d5167220 */ /* 0x000fe20000410000 */
[----:B------:R-:W-:Y:S01]  /*3220*/  IMAD R15, R157, 0x2, R16 ;  /* 0x000000029d0f7824 */ /* 0x000fe200078e0210 */
[----:B------:R-:W-:Y:S01]  /*3230*/  F2FP.BF16.F32.PACK_AB R188, R193, R192 ;  /* 0x000000c0c1bc723e */ /* 0x000fe200000010ff */
[----:B-1----:R-:W-:Y:S01]  /*3240*/  FMUL.FTZ R180, R14, R183 ;  /* 0x000000b70eb47220 */ /* 0x002fe20000410000 */
[----:B------:R-:W-:-:S02]  /*3250*/  F2FP.BF16.F32.PACK_AB R192, R201, R199 ;  /* 0x000000c7c9c0723e */ /* 0x000fc400000010ff */
[----:B------:R-:W-:Y:S01]  /*3260*/  STSM.16.MT88.4 [R15+0x28800], R184 ;  /* 0x028800b80f007844 */ /* 0x000fe20000004200 */
[----:B------:R-:W-:Y:S01]  /*3270*/  F2FP.BF16.F32.PACK_AB R193, R202, R214 ;  /* 0x000000d6cac1723e */ /* 0x000fe200000010ff */
[----:B------:R-:W-:Y:S01]  /*3280*/  FMUL.FTZ R180, R215, R180 ;  /* 0x000000b4d7b47220 */ /* 0x000fe20000410000 */
[----:B------:R-:W-:Y:S01]  /*3290*/  F2FP.BF16.F32.PACK_AB R197, R177, R176 ;  /* 0x000000b0b1c5723e */ /* 0x000fe200000010ff */
[----:B------:R-:W-:Y:S01]  /*32a0*/  STSM.16.MT88.4 [R15+0x29000], R188 ;  /* 0x029000bc0f007844 */ /* 0x000fe20000004200 */
[----:B------:R-:W-:Y:S02]  /*32b0*/  F2FP.BF16.F32.PACK_AB R198, R22, R179 ;  /* 0x000000b316c6723e */ /* 0x000fe400000010ff */
[----:B------:R-:W-:Y:S01]  /*32c0*/  F2FP.BF16.F32.PACK_AB R199, R180, R23 ;  /* 0x00000017b4c7723e */ /* 0x000fe200000010ff */
[----:B------:R-:W-:Y:S01]  /*32d0*/  STSM.16.MT88.4 [R15+0x29800], R192 ;  /* 0x029800c00f007844 */ /* 0x000fe20000004200 */
[----:B------:R-:W-:Y:S02]  /*32e0*/  F2FP.BF16.F32.PACK_AB R157, R153, R152 ;  /* 0x00000098999d723e */ /* 0x000fe400000010ff */
[----:B------:R-:W-:Y:S01]  /*32f0*/  F2FP.BF16.F32.PACK_AB R152, R160, R203 ;  /* 0x000000cba098723e */ /* 0x000fe200000010ff */
[----:B------:R1:W-:Y:S01]  /*3300*/  STSM.16.MT88.4 [R15+0x2a000], R196 ;  /* 0x02a000c40f007844 */ /* 0x0003e20000004200 */
[----:B------:R-:W-:Y:S01]  /*3310*/  WARPGROUP.ARRIVE ;  /* 0x00000000000079c5 */ /* 0x000fe20000000000 */
[----:B------:R-:W-:-:S05]  /*3320*/  F2FP.BF16.F32.PACK_AB R153, R19, R18 ;  /* 0x000000121399723e */ /* 0x000fca00000010ff */
[----:B------:R-:W-:Y:S01]  /*3330*/  HGMMA.64x128x16.F32.BF16 R24, R156, gdesc[UR4].tnspB, R24, gsb0 ;  /* 0x41e000049c187df0 */ /* 0x000fe20008001818 */
[----:B------:R-:W-:Y:S01]  /*3340*/  UIADD3 UR6, UR4, 0x80, URZ ;  /* 0x0000008004067890 */ /* 0x000fe2000fffe03f */
[----:B------:R-:W-:Y:S01]  /*3350*/  UMOV UR7, 0x40000040 ;  /* 0x4000004000077882 */ /* 0x000fe20000000000 */
[----:B-1----:R-:W-:-:S05]  /*3360*/  IMAD R15, R8, 0x4000, R16 ;  /* 0x00004000080f7824 */ /* 0x002fca00078e0210 */
[----:B------:R-:W-:-:S13]  /*3370*/  R2UR UR5, R15 ;  /* 0x000000000f0572ca */ /* 0x000fda00000e0000 */
[----:B------:R-:W-:-:S04]  /*3380*/  USHF.R.U32.HI UR5, URZ, 0x4, UR5 ;  /* 0x000000043f057899 */ /* 0x000fc80008011605 */
[----:B------:R-:W-:-:S03]  /*3390*/  ULOP3.LUT UR9, UR5, 0x3fff, URZ, 0xc0, !UPT ;  /* 0x00003fff05097892 */ /* 0x000fc6000f8ec03f */
[----:B------:R-:W-:Y:S01]  /*33a0*/  UMOV UR5, 0x40000040 ;  /* 0x4000004000057882 */ /* 0x000fe20000000000 */
[----:B------:R-:W-:Y:S02]  /*33b0*/  WARPGROUP.DEPBAR.LE gsb0, 0x0 ;  /* 0x00008000000079c5 */ /* 0x000fe40000010000 */
[----:B------:R-:W-:-:S06]  /*33c0*/  WARPGROUP.ARRIVE ;  /* 0x00000000000079c5 */ /* 0x000fcc0000000000 */
[----:B------:R-:W-:Y:S01]  /*33d0*/  HGMMA.64x128x16.F32.BF16 R24, R152, gdesc[UR4].tnspB, R24, gsb0 ;  /* 0x41e0000498187df0 */ /* 0x000fe20008001818 */
[----:B------:R-:W-:Y:S01]  /*33e0*/  UIADD3 UR6, UR4, 0x100, URZ ;  /* 0x0000010004067890 */ /* 0x000fe2000fffe03f */
[----:B------:R-:W-:Y:S01]  /*33f0*/  UMOV UR7, 0x40000040 ;  /* 0x4000004000077882 */ /* 0x000fe20000000000 */
[----:B------:R-:W-:Y:S02]  /*3400*/  WARPGROUP.DEPBAR.LE gsb0, 0x0 ;  /* 0x00008000000079c5 */ /* 0x000fe40000010000 */
[----:B------:R-:W-:Y:S01]  /*3410*/  WARPGROUP.ARRIVE ;  /* 0x00000000000079c5 */ /* 0x000fe20000000000 */
[----:B------:R-:W-:Y:S02]  /*3420*/  F2FP.BF16.F32.PACK_AB R152, R173, R171 ;  /* 0x000000abad98723e */ /* 0x000fe400000010ff */
[----:B------:R-:W-:Y:S02]  /*3430*/  F2FP.BF16.F32.PACK_AB R153, R174, R172 ;  /* 0x000000acae99723e */ /* 0x000fe400000010ff */
[----:B------:R-:W-:-:S02]  /*3440*/  F2FP.BF16.F32.PACK_AB R154, R200, R12 ;  /* 0x0000000cc89a723e */ /* 0x000fc400000010ff */
[----:B------:R-:W-:Y:S01]  /*3450*/  HGMMA.64x128x16.F32.BF16 R24, R164, gdesc[UR4].tnspB, R24, gsb0 ;  /* 0x41e00004a4187df0 */ /* 0x000fe20008001818 */
[----:B------:R-:W-:Y:S01]  /*3460*/  F2FP.BF16.F32.PACK_AB R155, R14, R175 ;  /* 0x000000af0e9b723e */ /* 0x000fe200000010ff */
[----:B------:R-:W-:Y:S01]  /*3470*/  UIADD3 UR6, UR4, 0x180, URZ ;  /* 0x0000018004067890 */ /* 0x000fe2000fffe03f */
[----:B------:R-:W-:Y:S02]  /*3480*/  UMOV UR7, 0x40000040 ;  /* 0x4000004000077882 */ /* 0x000fe40000000000 */
[----:B------:R-:W-:Y:S01]  /*3490*/  UMOV UR4, UR8 ;  /* 0x0000000800047c82 */ /* 0x000fe20008000000 */
[----:B------:R-:W-:Y:S02]  /*34a0*/  WARPGROUP.DEPBAR.LE gsb0, 0x0 ;  /* 0x00008000000079c5 */ /* 0x000fe40000010000 */
[----:B------:R-:W-:-:S06]  /*34b0*/  WARPGROUP.ARRIVE ;  /* 0x00000000000079c5 */ /* 0x000fcc0000000000 */
[----:B------:R-:W-:Y:S01]  /*34c0*/  HGMMA.64x128x16.F32.BF16 R24, R152, gdesc[UR4].tnspB, R24, gsb0 ;  /* 0x41e0000498187df0 */ /* 0x000fe20008001818 */
[----:B------:R-:W-:Y:S01]  /*34d0*/  UMOV UR6, UR9 ;  /* 0x0000000900067c82 */ /* 0x000fe20008000000 */
[----:B------:R-:W-:Y:S01]  /*34e0*/  UMOV UR7, 0x40000040 ;  /* 0x4000004000077882 */ /* 0x000fe20000000000 */
[----:B------:R-:W-:Y:S02]  /*34f0*/  WARPGROUP.DEPBAR.LE gsb0, 0x0 ;  /* 0x00008000000079c5 */ /* 0x000fe40000010000 */
[----:B------:R-:W-:Y:S01]  /*3500*/  @!PT LDS RZ, [RZ] ;  /* 0x00000000fffff984 */ /* 0x000fe20000000800 */
[----:B------:R-:W-:Y:S01]  /*3510*/  @!PT LDS RZ, [RZ] ;  /* 0x00000000fffff984 */ /* 0x000fe20000000800 */
[----:B------:R-:W-:Y:S01]  /*3520*/  @!PT LDS RZ, [RZ] ;  /* 0x00000000fffff984 */ /* 0x000fe20000000800 */
[----:B------:R-:W-:Y:S01]  /*3530*/  @!PT LDS RZ, [RZ] ;  /* 0x00000000fffff984 */ /* 0x000fe20000000800 */
[----:B------:R1:W-:Y:S06]  /*3540*/  MEMBAR.ALL.CTA ;  /* 0x0000000000007992 */ /* 0x0003ec0000008000 */
[----:B-1----:R-:W1:Y:S02]  /*3550*/  FENCE.VIEW.ASYNC.S ;  /* 0x00000000000073c6 */ /* 0x002e640000000000 */
[----:B-1----:R-:W-:Y:S06]  /*3560*/  BAR.SYNC.DEFER_BLOCKING 0x9, 0x100 ;  /* 0x0244000000007b1d */ /* 0x002fec0000010000 */
[----:B------:R-:W-:-:S06]  /*3570*/  WARPGROUP.ARRIVE ;  /* 0x00000000000079c5 */ /* 0x000fcc0000000000 */
[----:B------:R-:W-:Y:S01]  /*3580*/  HGMMA.64x64x16.F32.BF16 R152, gdesc[UR4].tnspB, RZ, !UPT, gsb0 ;  /* 0x40e00000049879f0 */ /* 0x000fe2000c0018ff */
[----:B------:R-:W-:Y:S02]  /*3590*/  UIADD3 UR4, UR8, 0x2, URZ ;  /* 0x0000000208047890 */ /* 0x000fe4000fffe03f */
[----:B------:R-:W-:Y:S01]  /*35a0*/  UIADD3 UR6, UR9, 0x80, URZ ;  /* 0x0000008009067890 */ /* 0x000fe2000fffe03f */
[----:B------:R-:W-:Y:S01]  /*35b0*/  UMOV UR5, 0x40000040 ;  /* 0x4000004000057882 */ /* 0x000fe20000000000 */
[----:B------:R-:W-:Y:S01]  /*35c0*/  UMOV UR7, 0x40000040 ;  /* 0x4000004000077882 */ /* 0x000fe20000000000 */
[----:B------:R-:W-:Y:S02]  /*35d0*/  WARPGROUP.DEPBAR.LE gsb0, 0x0 ;  /* 0x00008000000079c5 */ /* 0x000fe40000010000 */
[----:B------:R-:W-:-:S06]  /*35e0*/  WARPGROUP.ARRIVE ;  /* 0x00000000000079c5 */ /* 0x000fcc0000000000 */
[----:B------:R-:W-:Y:S01]  /*35f0*/  HGMMA.64x64x16.F32.BF16 R152, gdesc[UR4].tnspB, R152, gsb0 ;  /* 0x40e00000049879f0 */ /* 0x000fe20008001898 */
        /* <DEDUP_REMOVED lines=41> */
[----:B------:R-:W-:Y:S03]  /*3890*/  HGMMA.64x64x16.F32.BF16 R152, gdesc[UR4].tnspB, R152, gsb0 ;  /* 0x40e00000049879f0 */ /* 0x000fe60008001898 */
[----:B------:R-:W-:Y:S02]  /*38a0*/  WARPGROUP.DEPBAR.LE gsb0, 0x0 ;  /* 0x00008000000079c5 */ /* 0x000fe40000010000 */
[----:B------:R-:W-:Y:S05]  /*38b0*/  @!P0 BRA `(.L_x_24) ;  /* 0x0000000000048947 */ /* 0x000fea0003800000 */
[----:B------:R-:W-:Y:S01]  /*38c0*/  BPT.TRAP 0x1 ;  /* 0x000000040000795c */ /* 0x000fe20000300000 */
.L_x_24:
[----:B------:R-:W-:Y:S01]  /*38d0*/  LOP3.LUT R13, R0, 0x2000000, RZ, 0xfc, !PT ;  /* 0x02000000000d7812 */ /* 0x000fe200078efcff */
[----:B------:R-:W-:Y:S01]  /*38e0*/  VIADD R0, R2, 0x30840 ;  /* 0x0003084002007836 */ /* 0x000fe20000000000 */
[----:B------:R-:W-:Y:S01]  /*38f0*/  UMOV UR7, 0x40000040 ;  /* 0x4000004000077882 */ /* 0x000fe20000000000 */
[----:B------:R-:W1:Y:S02]  /*3900*/  S2R R12, SR_TID.X ;  /* 0x00000000000c7919 */ /* 0x000e640000002100 */
[----:B------:R-:W-:Y:S01]  /*3910*/  IMAD R13, R4, 0x400, R13 ;  /* 0x00000400040d7824 */ /* 0x000fe200078e020d */
[----:B------:R-:W-:-:S04]  /*3920*/  PRMT R0, RZ, 0x654, R0 ;  /* 0x00000654ff007816 */ /* 0x000fc80000000000 */
[----:B------:R-:W-:Y:S01]  /*3930*/  R2UR UR4, R13 ;  /* 0x000000000d0472ca */ /* 0x000fe200000e0000 */
[----:B------:R2:W-:Y:S01]  /*3940*/  SYNCS.ARRIVE.TRANS64.RED.A1T0 RZ, [R0+URZ], RZ ;  /* 0x000000ff00ff79a7 */ /* 0x0005e2000810043f */
[----:B------:R-:W-:-:S11]  /*3950*/  WARPGROUP.ARRIVE ;  /* 0x00000000000079c5 */ /* 0x000fd60000000000 */
[----:B------:R-:W-:Y:S02]  /*3960*/  UMOV UR6, UR4 ;  /* 0x0000000400067c82 */ /* 0x000fe40008000000 */
[----:B------:R-:W-:Y:S01]  /*3970*/  HGMMA.64x128x16.F32.BF16 R88, R184, gdesc[UR4].tnspB, R88, gsb0 ;  /* 0x41e00004b8587df0 */ /* 0x000fe20008001858 */
[----:B------:R-:W-:Y:S01]  /*3980*/  UIADD3 UR6, UR4, 0x80, URZ ;  /* 0x0000008004067890 */ /* 0x000fe2000fffe03f */
[----:B------:R-:W-:Y:S01]  /*3990*/  UMOV UR7, 0x40000040 ;  /* 0x4000004000077882 */ /* 0x000fe20000000000 */
[----:B-1----:R-:W-:-:S05]  /*39a0*/  SHF.R.U32.HI R14, RZ, 0x7, R12 ;  /* 0x00000007ff0e7819 */ /* 0x002fca000001160c */
[C---:B------:R-:W-:Y:S02]  /*39b0*/  VIADD R12, R14.reuse, 0x9 ;  /* 0x000000090e0c7836 */ /* 0x040fe40000000000 */
[----:B--2---:R-:W-:Y:S01]  /*39c0*/  VIADD R0, R14, 0xc ;  /* 0x0000000c0e007836 */ /* 0x004fe20000000000 */
[----:B------:R-:W-:Y:S02]  /*39d0*/  WARPGROUP.DEPBAR.LE gsb0, 0x0 ;  /* 0x00008000000079c5 */ /* 0x000fe40000010000 */
[----:B------:R-:W-:-:S06]  /*39e0*/  WARPGROUP.ARRIVE ;  /* 0x00000000000079c5 */ /* 0x000fcc0000000000 */
[----:B------:R-:W-:Y:S01]  /*39f0*/  HGMMA.64x128x16.F32.BF16 R88, R188, gdesc[UR4].tnspB, R88, gsb0 ;  /* 0x41e00004bc587df0 */ /* 0x000fe20008001858 */
[----:B------:R-:W-:Y:S01]  /*3a00*/  UIADD3 UR6, UR4, 0x100, URZ ;  /* 0x0000010004067890 */ /* 0x000fe2000fffe03f */
[----:B------:R-:W-:Y:S01]  /*3a10*/  UMOV UR7, 0x40000040 ;  /* 0x4000004000077882 */ /* 0x000fe20000000000 */
[----:B------:R-:W-:Y:S01]  /*3a20*/  UIADD3 UR4, UR4, 0x180, URZ ;  /* 0x0000018004047890 */ /* 0x000fe2000fffe03f */
[----:B------:R-:W-:Y:S02]  /*3a30*/  WARPGROUP.DEPBAR.LE gsb0, 0x0 ;  /* 0x00008000000079c5 */ /* 0x000fe40000010000 */
[----:B------:R-:W-:-:S06]  /*3a40*/  WARPGROUP.ARRIVE ;  /* 0x00000000000079c5 */ /* 0x000fcc0000000000 */
[----:B------:R-:W-:Y:S01]  /*3a50*/  HGMMA.64x128x16.F32.BF16 R88, R192, gdesc[UR4].tnspB, R88, gsb0 ;  /* 0x41e00004c0587df0 */ /* 0x000fe20008001858 */
[----:B------:R-:W-:Y:S01]  /*3a60*/  UMOV UR6, UR4 ;  /* 0x0000000400067c82 */ /* 0x000fe20008000000 */
[----:B------:R-:W-:Y:S01]  /*3a70*/  UMOV UR7, 0x40000040 ;  /* 0x4000004000077882 */ /* 0x000fe20000000000 */
[----:B------:R-:W-:Y:S02]  /*3a80*/  WARPGROUP.DEPBAR.LE gsb0, 0x0 ;  /* 0x00008000000079c5 */ /* 0x000fe40000010000 */
[----:B------:R-:W-:-:S07]  /*3a90*/  WARPGROUP.ARRIVE ;  /* 0x00000000000079c5 */ /* 0x000fce0000000000 */
[----:B------:R-:W-:Y:S03]  /*3aa0*/  HGMMA.64x128x16.F32.BF16 R88, R196, gdesc[UR4].tnspB, R88, gsb0 ;  /* 0x41e00004c4587df0 */ /* 0x000fe60008001858 */
[----:B------:R-:W-:Y:S02]  /*3ab0*/  WARPGROUP.DEPBAR.LE gsb0, 0x0 ;  /* 0x00008000000079c5 */ /* 0x000fe40000010000 */
[----:B------:R1:W-:Y:S06]  /*3ac0*/  BAR.SYNC.DEFER_BLOCKING R12, 0xa0 ;  /* 0x0002800c0000751d */ /* 0x0003ec0000010000 */
[----:B------:R1:W-:Y:S04]  /*3ad0*/  STS.128 [R3+0x10000], R152 ;  /* 0x0100009803007388 */ /* 0x0003e80000000c00 */
[----:B------:R1:W-:Y:S04]  /*3ae0*/  STS.128 [R3+0x10800], R156 ;  /* 0x0108009c03007388 */ /* 0x0003e80000000c00 */
[----:B------:R1:W-:Y:S04]  /*3af0*/  STS.128 [R3+0x11000], R160 ;  /* 0x011000a003007388 */ /* 0x0003e80000000c00 */
[----:B------:R1:W-:Y:S04]  /*3b00*/  STS.128 [R3+0x11800], R164 ;  /* 0x011800a403007388 */ /* 0x0003e80000000c00 */
[----:B------:R1:W-:Y:S04]  /*3b10*/  STS.128 [R3+0x12000], R168 ;  /* 0x012000a803007388 */ /* 0x0003e80000000c00 */
[----:B------:R1:W-:Y:S04]  /*3b20*/  STS.128 [R3+0x12800], R172 ;  /* 0x012800ac03007388 */ /* 0x0003e80000000c00 */
[----:B------:R1:W-:Y:S04]  /*3b30*/  STS.128 [R3+0x13000], R176 ;  /* 0x013000b003007388 */ /* 0x0003e80000000c00 */
[----:B------:R1:W-:Y:S01]  /*3b40*/  STS.128 [R3+0x13800], R180 ;  /* 0x013800b403007388 */ /* 0x0003e20000000c00 */
[----:B------:R-:W-:Y:S01]  /*3b50*/  @!PT LDS RZ, [RZ] ;  /* 0x00000000fffff984 */ /* 0x000fe20000000800 */
[----:B------:R-:W-:Y:S01]  /*3b60*/  @!PT LDS RZ, [RZ] ;  /* 0x00000000fffff984 */ /* 0x000fe20000000800 */
[----:B------:R-:W-:Y:S01]  /*3b70*/  @!PT LDS RZ, [RZ] ;  /* 0x00000000fffff984 */ /* 0x000fe20000000800 */
[----:B------:R-:W-:Y:S01]  /*3b80*/  @!PT LDS RZ, [RZ] ;  /* 0x00000000fffff984 */ /* 0x000fe20000000800 */
[----:B------:R2:W-:Y:S06]  /*3b90*/  MEMBAR.ALL.CTA ;  /* 0x0000000000007992 */ /* 0x0005ec0000008000 */
[----:B--2---:R-:W2:Y:S02]  /*3ba0*/  FENCE.VIEW.ASYNC.S ;  /* 0x00000000000073c6 */ /* 0x004ea40000000000 */
[----:B--2---:R1:W-:Y:S06]  /*3bb0*/  BAR.ARV R0, 0xa0 ;  /* 0x000280000000751d */ /* 0x0043ec0000002000 */
[----:B------:R-:W-:Y:S05]  /*3bc0*/  @!P0 BRA `(.L_x_25) ;  /* 0x0000000000048947 */ /* 0x000fea0003800000 */
[----:B------:R-:W-:Y:S01]  /*3bd0*/  BPT.TRAP 0x1 ;  /* 0x000000040000795c */ /* 0x000fe20000300000 */
.L_x_25:
[----:B------:R-:W-:Y:S02]  /*3be0*/  VIADD R6, R6, 0x1 ;  /* 0x0000000106067836 */ /* 0x000fe40000000000 */
[----:B------:R-:W-:Y:S02]  /*3bf0*/  VIADD R4, R4, 0x1 ;  /* 0x0000000104047836 */ /* 0x000fe40000000000 */
[----:B------:R-:W-:Y:S01]  /*3c00*/  VIADD R2, R2, 0x30820 ;  /* 0x0003082002027836 */ /* 0x000fe20000000000 */
[----:B------:R-:W-:Y:S02]  /*3c10*/  ISETP.GE.AND P1, PT, R6, R10, PT ;  /* 0x0000000a0600720c */ /* 0x000fe40003f26270 */
[----:B------:R-:W-:Y:S02]  /*3c20*/  ISETP.NE.AND P0, PT, R4, 0x2, PT ;  /* 0x000000020400780c */ /* 0x000fe40003f05270 */
[----:B------:R-:W-:Y:S02]  /*3c30*/  PRMT R2, RZ, 0x654, R2 ;  /* 0x00000654ff027816 */ /* 0x000fe40000000002 */
[----:B-1----:R-:W-:-:S02]  /*3c40*/  SEL R0, RZ, 0x1, P0 ;  /* 0x00000001ff007807 */ /* 0x002fc40000000000 */
[----:B------:R3:W-:Y:S01]  /*3c50*/  SYNCS.ARRIVE.TRANS64.RED.A1T0 RZ, [R2+URZ], RZ ;  /* 0x000000ff02ff79a7 */ /* 0x0007e2000810043f */
[----:B------:R-:W-:Y:S02]  /*3c60*/  SEL R4, R4, RZ, P0 ;  /* 0x000000ff04047207 */ /* 0x000fe40000000000 */
[----:B------:R-:W-:Y:S02]  /*3c70*/  LOP3.LUT R5, R5, R0, RZ, 0x3c, !PT ;  /* 0x0000000005057212 */ /* 0x000fe400078e3cff */
[----:B------:R-:W-:Y:S05]  /*3c80*/  @!P1 BRA `(.L_x_26) ;  /* 0xffffffd400b09947 */ /* 0x000fea000383ffff */
.L_x_15:
[----:B------:R-:W-:Y:S01]  /*3c90*/  LOP3.LUT P0, RZ, R16, 0x3ff, RZ, 0xc0, !PT ;  /* 0x000003ff10ff7812 */ /* 0x000fe2000780c0ff */
[----:B------:R-:W-:Y:S02]  /*3ca0*/  ULDC UR4, c[0x0][0x740] ;  /* 0x0001d00000047ab9 */ /* 0x000fe40000000800 */
[----:B------:R-:W-:Y:S01]  /*3cb0*/  FMUL.FTZ R88, R88, UR4 ;  /* 0x0000000458587c20 */ /* 0x000fe20008410000 */
        /* <DEDUP_REMOVED lines=63> */
[----:B------:R-:W-:Y:S06]  /*40b0*/  @!P0 BRA `(.L_x_27) ;  /* 0x0000000000408947 */ /* 0x000fec0003800000 */
[----:B------:R-:W-:Y:S01]  /*40c0*/  MOV R0, 0x0 ;  /* 0x0000000000007802 */ /* 0x000fe20000000f00 */
[----:B------:R-:W-:Y:S01]  /*40d0*/  ULDC.64 UR4, c[0x4][0x80] ;  /* 0x0100200000047ab9 */ /* 0x000fe20000000a00 */
[----:B------:R-:W-:Y:S01]  /*40e0*/  ULDC.64 UR6, c[0x4][0x88] ;  /* 0x0100220000067ab9 */ /* 0x000fe20000000a00 */
[----:B------:R-:W-:Y:S01]  /*40f0*/  IMAD.U32 R4, RZ, RZ, UR4 ;  /* 0x00000004ff047e24 */ /* 0x000fe2000f8e00ff */
[----:B---3--:R3:W4:Y:S01]  /*4100*/  LDC.64 R2, c[0x4][R0] ;  /* 0x0100000000027b82 */ /* 0x0087220000000a00 */
        /* <DEDUP_REMOVED lines=8> */
[----:B-1-3--:R-:W-:-:S07]  /*4190*/  IMAD.MOV.U32 R13, RZ, RZ, RZ ;  /* 0x000000ffff0d7224 */ /* 0x00afce00078e00ff */
[----:B------:R-:W-:-:S07]  /*41a0*/  LEPC R20, `(.L_x_27) ;  /* 0x000000001014794e */ /* 0x000fce0000000000 */
[----:B--2-4-:R-:W-:Y:S05]  /*41b0*/  CALL.ABS.NOINC R2 ;  /* 0x0000000002007343 */ /* 0x014fea0003c00000 */
.L_x_27:
[----:B------:R-:W-:-:S05]  /*41c0*/  VIADD R17, R16, 0x8000 ;  /* 0x0000800010117836 */ /* 0x000fca0000000000 */
[----:B------:R-:W-:-:S13]  /*41d0*/  LOP3.LUT P0, RZ, R17, 0x3ff, RZ, 0xc0, !PT ;  /* 0x000003ff11ff7812 */ /* 0x000fda000780c0ff */
[----:B------:R-:W-:Y:S05]  /*41e0*/  @!P0 BRA `(.L_x_28) ;  /* 0x0000000000408947 */ /* 0x000fea0003800000 */
        /* <DEDUP_REMOVED lines=16> */
.L_x_28:
[----:B------:R-:W-:-:S13]  /*42f0*/  LOP3.LUT P6, RZ, R16, 0x3ff, RZ, 0xc0, !PT ;  /* 0x000003ff10ff7812 */ /* 0x000fda00078cc0ff */
[----:B------:R-:W-:Y:S05]  /*4300*/  @!P6 BRA `(.L_x_29) ;  /* 0x000000000040e947 */ /* 0x000fea0003800000 */
[----:B------:R-:W-:Y:S01]  /*4310*/  MOV R0, 0x0 ;  /* 0x0000000000007802 */ /* 0x000fe20000000f00 */
[----:B------:R-:W-:Y:S01]  /*4320*/  ULDC.64 UR4, c[0x4][0x80] ;  /* 0x0100200000047ab9 */ /* 0x000fe20000000a00 */
[----:B------:R-:W-:Y:S01]  /*4330*/  ULDC.64 UR6, c[0x4][0x88] ;  /* 0x0100220000067ab9 */ /* 0x000fe20000000a00 */
[----:B------:R-:W-:Y:S01]  /*4340*/  IMAD.U32 R4, RZ, RZ, UR4 ;  /* 0x00000004ff047e24 */ /* 0x000fe2000f8e00ff */
[----:B---3--:R3:W4:Y:S01]  /*4350*/  LDC.64 R2, c[0x4][R0] ;  /* 0x0100000000027b82 */ /* 0x0087220000000a00 */
[----:B------:R-:W-:Y:S01]  /*4360*/  MOV R5, UR5 ;  /* 0x0000000500057c02 */ /* 0x000fe20008000f00 */
        /* <DEDUP_REMOVED lines=10> */
.L_x_29:
        /* <DEDUP_REMOVED lines=18> */
.L_x_30:
[----:B------:R-:W4:Y:S01]  /*4530*/  S2R R0, SR_TID.X ;  /* 0x0000000000007919 */ /* 0x000f220000002100 */
[----:B------:R-:W-:Y:S02]  /*4540*/  F2FP.BF16.F32.PACK_AB R24, R25, R24 ;  /* 0x000000181918723e */ /* 0x000fe400000010ff */
[----:B------:R-:W-:Y:S01]  /*4550*/  F2FP.BF16.F32.PACK_AB R25, R27, R26 ;  /* 0x0000001a1b19723e */ /* 0x000fe200000010ff */
[----:B------:R-:W5:Y:S01]  /*4560*/  S2R R3, SR_TID.X ;  /* 0x0000000000037919 */ /* 0x000f620000002100 */
[----:B------:R-:W-:Y:S02]  /*4570*/  F2FP.BF16.F32.PACK_AB R32, R33, R32 ;  /* 0x000000202120723e */ /* 0x000fe400000010ff */
[----:B------:R-:W-:Y:S01]  /*4580*/  F2FP.BF16.F32.PACK_AB R26, R29, R28 ;  /* 0x0000001c1d1a723e */ /* 0x000fe200000010ff */
[----:B------:R-:W-:Y:S01]  /*4590*/  BAR.SYNC.DEFER_BLOCKING 0x1, 0x100 ;  /* 0x0044000000007b1d */ /* 0x000fe20000010000 */
[----:B------:R-:W-:Y:S02]  /*45a0*/  F2FP.BF16.F32.PACK_AB R27, R31, R30 ;  /* 0x0000001e1f1b723e */ /* 0x000fe400000010ff */
[----:B------:R-:W-:-:S02]  /*45b0*/  F2FP.BF16.F32.PACK_AB R33, R35, R34 ;  /* 0x000000222321723e */ /* 0x000fc400000010ff */
[----:B------:R-:W-:Y:S02]  /*45c0*/  F2FP.BF16.F32.PACK_AB R40, R41, R40 ;  /* 0x000000282928723e */ /* 0x000fe400000010ff */
[----:B------:R-:W-:Y:S02]  /*45d0*/  F2FP.BF16.F32.PACK_AB R34, R37, R36 ;  /* 0x000000242522723e */ /* 0x000fe400000010ff */
[----:B------:R-:W-:Y:S02]  /*45e0*/  F2FP.BF16.F32.PACK_AB R35, R39, R38 ;  /* 0x000000262723723e */ /* 0x000fe400000010ff */
[----:B------:R-:W-:Y:S02]  /*45f0*/  F2FP.BF16.F32.PACK_AB R41, R43, R42 ;  /* 0x0000002a2b29723e */ /* 0x000fe400000010ff */
[----:B------:R-:W-:Y:S02]  /*4600*/  F2FP.BF16.F32.PACK_AB R48, R49, R48 ;  /* 0x000000303130723e */ /* 0x000fe400000010ff */
[----:B------:R-:W-:-:S02]  /*4610*/  F2FP.BF16.F32.PACK_AB R42, R45, R44 ;  /* 0x0000002c2d2a723e */ /* 0x000fc400000010ff */
[----:B------:R-:W-:Y:S02]  /*4620*/  F2FP.BF16.F32.PACK_AB R43, R47, R46 ;  /* 0x0000002e2f2b723e */ /* 0x000fe400000010ff */
[----:B------:R-:W-:Y:S02]  /*4630*/  F2FP.BF16.F32.PACK_AB R49, R51, R50 ;  /* 0x000000323331723e */ /* 0x000fe400000010ff */
[----:B------:R-:W-:Y:S02]  /*4640*/  F2FP.BF16.F32.PACK_AB R56, R57, R56 ;  /* 0x000000383938723e */ /* 0x000fe400000010ff */
[----:B------:R-:W-:Y:S01]  /*4650*/  F2FP.BF16.F32.PACK_AB R50, R53, R52 ;  /* 0x000000343532723e */ /* 0x000fe200000010ff */
[----:B----4-:R-:W-:Y:S01]  /*4660*/  VIADD R7, R0, 0xffffff80 ;  /* 0xffffff8000077836 */ /* 0x010fe20000000000 */
[----:B------:R-:W-:Y:S02]  /*4670*/  F2FP.BF16.F32.PACK_AB R51, R55, R54 ;  /* 0x000000363733723e */ /* 0x000fe400000010ff */
[----:B------:R-:W-:Y:S01]  /*4680*/  F2FP.BF16.F32.PACK_AB R57, R59, R58 ;  /* 0x0000003a3b39723e */ /* 0x000fe200000010ff */
[----:B-----5:R-:W-:Y:S01]  /*4690*/  VIADD R3, R3, 0xffffff80 ;  /* 0xffffff8003037836 */ /* 0x020fe20000000000 */
[----:B---3--:R-:W-:-:S02]  /*46a0*/  SHF.R.S32.HI R2, RZ, 0x1f, R7 ;  /* 0x0000001fff027819 */ /* 0x008fc40000011407 */
[----:B------:R-:W-:Y:S02]  /*46b0*/  F2FP.BF16.F32.PACK_AB R64, R65, R64 ;  /* 0x000000404140723e */ /* 0x000fe400000010ff */
[----:B------:R-:W-:Y:S02]  /*46c0*/  LEA.HI R0, R2, R7, RZ, 0x4 ;  /* 0x0000000702007211 */ /* 0x000fe400078f20ff */
[----:B------:R-:W-:Y:S02]  /*46d0*/  SHF.R.S32.HI R4, RZ, 0x1f, R3 ;  /* 0x0000001fff047819 */ /* 0x000fe40000011403 */
[----:B------:R-:W-:Y:S02]  /*46e0*/  LOP3.LUT R0, R0, 0xfffffff0, RZ, 0xc0, !PT ;  /* 0xfffffff000007812 */ /* 0x000fe400078ec0ff */
[----:B------:R-:W-:Y:S02]  /*46f0*/  LEA.HI R4, R4, R3, RZ, 0x4 ;  /* 0x0000000304047211 */ /* 0x000fe400078f20ff */
[----:B------:R-:W-:Y:S01]  /*4700*/  LEA.HI R2, R2, R7, RZ, 0x5 ;  /* 0x0000000702027211 */ /* 0x000fe200078f28ff */
[----:B------:R-:W-:Y:S01]  /*4710*/  IMAD.IADD R0, R7, 0x1, -R0 ;  /* 0x0000000107007824 */ /* 0x000fe200078e0a00 */
[----:B--2---:R-:W-:-:S02]  /*4720*/  SHF.R.S32.HI R9, RZ, 0x4, R4 ;  /* 0x00000004ff097819 */ /* 0x004fc40000011404 */
[----:B------:R-:W-:Y:S01]  /*4730*/  SHF.R.S32.HI R6, RZ, 0x5, R2 ;  /* 0x00000005ff067819 */ /* 0x000fe20000011402 */
[----:B------:R-:W-:Y:S01]  /*4740*/  IMAD.MOV.U32 R2, RZ, RZ, 0x40 ;  /* 0x00000040ff027424 */ /* 0x000fe200078e00ff */
[----:B------:R-:W-:Y:S02]  /*4750*/  SHF.R.S32.HI R3, RZ, 0x1f, R0 ;  /* 0x0000001fff037819 */ /* 0x000fe40000011400 */
[----:B------:R-:W-:Y:S02]  /*4760*/  LEA.HI R4, R4, R9, RZ, 0x1 ;  /* 0x0000000904047211 */ /* 0x000fe400078f08ff */
[----:B------:R-:W-:Y:S02]  /*4770*/  LEA.HI R3, R3, R0, RZ, 0x3 ;  /* 0x0000000003037211 */ /* 0x000fe400078f18ff */
[----:B------:R-:W-:Y:S02]  /*4780*/  LOP3.LUT R4, R4, 0xfffffffe, RZ, 0xc0, !PT ;  /* 0xfffffffe04047812 */ /* 0x000fe400078ec0ff */
[C---:B------:R-:W-:Y:S01]  /*4790*/  LOP3.LUT R5, R3.reuse, 0xfffffff8, RZ, 0xc0, !PT ;  /* 0xfffffff803057812 */ /* 0x040fe200078ec0ff */
[----:B------:R-:W-:Y:S01]  /*47a0*/  IMAD.SHL.U32 R3, R3, 0x40, RZ ;  /* 0x0000004003037824 */ /* 0x000fe200078e00ff */
[----:B------:R-:W-:Y:S01]  /*47b0*/  F2FP.BF16.F32.PACK_AB R58, R61, R60 ;  /* 0x0000003c3d3a723e */ /* 0x000fe200000010ff */
[----:B------:R-:W-:Y:S01]  /*47c0*/  IMAD.IADD R4, R9, 0x1, -R4 ;  /* 0x0000000109047824 */ /* 0x000fe200078e0a04 */
[----:B------:R-:W-:Y:S01]  /*47d0*/  F2FP.BF16.F32.PACK_AB R59, R63, R62 ;  /* 0x0000003e3f3b723e */ /* 0x000fe200000010ff */
[----:B------:R-:W-:Y:S01]  /*47e0*/  IMAD.IADD R5, R0, 0x1, -R5 ;  /* 0x0000000100057824 */ /* 0x000fe200078e0a05 */
[----:B------:R-:W-:Y:S01]  /*47f0*/  LOP3.LUT R3, R3, 0x7ffffe00, RZ, 0xc0, !PT ;  /* 0x7ffffe0003037812 */ /* 0x000fe200078ec0ff */
[----:B------:R-:W-:Y:S01]  /*4800*/  IMAD.SHL.U32 R7, R4, 0x8, RZ ;  /* 0x0000000804077824 */ /* 0x000fe200078e00ff */
[----:B------:R-:W-:Y:S01]  /*4810*/  F2FP.BF16.F32.PACK_AB R65, R67, R66 ;  /* 0x000000424341723e */ /* 0x000fe200000010ff */
[C---:B------:R-:W-:Y:S01]  /*4820*/  IMAD.SHL.U32 R0, R5.reuse, 0x40, RZ ;  /* 0x0000004005007824 */ /* 0x040fe200078e00ff */
[----:B------:R-:W-:Y:S01]  /*4830*/  R2P PR, R5, 0x6 ;  /* 0x0000000605007804 */ /* 0x000fe20000000000 */
[----:B------:R-:W-:Y:S01]  /*4840*/  IMAD R3, R6, 0x400, R3 ;  /* 0x0000040006037824 */ /* 0x000fe200078e0203 */
[----:B------:R-:W-:Y:S01]  /*4850*/  F2FP.BF16.F32.PACK_AB R72, R73, R72 ;  /* 0x000000484948723e */ /* 0x000fe200000010ff */
[----:B------:R-:W2:Y:S01]  /*4860*/  SHFL.IDX PT, R5, R6, RZ, 0x1f ;  /* 0x00001fff06057589 */ /* 0x000ea200000e0000 */
[----:B------:R-:W-:-:S02]  /*4870*/  LOP3.LUT R0, R0, 0x1c0, RZ, 0xc0, !PT ;  /* 0x000001c000007812 */ /* 0x000fc400078ec0ff */
[----:B------:R-:W-:Y:S02]  /*4880*/  SEL R2, R2, 0xffffffc0, !P2 ;  /* 0xffffffc002027807 */ /* 0x000fe40005000000 */
[----:B------:R-:W-:Y:S02]  /*4890*/  LOP3.LUT R7, R0, 0x8, R7, 0xf8, !PT ;  /* 0x0000000800077812 */ /* 0x000fe400078ef807 */
[----:B------:R-:W-:Y:S02]  /*48a0*/  SHF.R.U32.HI R0, RZ, 0x3, R0 ;  /* 0x00000003ff007819 */ /* 0x000fe40000011600 */
[----:B------:R-:W-:Y:S02]  /*48b0*/  F2FP.BF16.F32.PACK_AB R66, R69, R68 ;  /* 0x000000444542723e */ /* 0x000fe400000010ff */
[----:B------:R-:W-:Y:S02]  /*48c0*/  LOP3.LUT R0, R7, R0, RZ, 0x3c, !PT ;  /* 0x0000000007007212 */ /* 0x000fe400078e3cff */
[----:B------:R-:W-:-:S02]  /*48d0*/  F2FP.BF16.F32.PACK_AB R67, R71, R70 ;  /* 0x000000464743723e */ /* 0x000fc400000010ff */
[----:B------:R-:W-:Y:S01]  /*48e0*/  F2FP.BF16.F32.PACK_AB R73, R75, R74 ;  /* 0x0000004a4b49723e */ /* 0x000fe200000010ff */
[----:B------:R-:W-:Y:S01]  /*48f0*/  IMAD.IADD R3, R0, 0x1, R3 ;  /* 0x0000000100037824 */ /* 0x000fe200078e0203 */
[----:B------:R-:W-:Y:S01]  /*4900*/  F2FP.BF16.F32.PACK_AB R80, R81, R80 ;  /* 0x000000505150723e */ /* 0x000fe200000010ff */
[----:B------:R-:W-:Y:S01]  /*4910*/  IMAD.MOV.U32 R0, RZ, RZ, 0x20 ;  /* 0x00000020ff007424 */ /* 0x000fe200078e00ff */
[----:B------:R-:W-:Y:S01]  /*4920*/  F2FP.BF16.F32.PACK_AB R74, R77, R76 ;  /* 0x0000004c4d4a723e */ /* 0x000fe200000010ff */
[----:B------:R-:W-:Y:S01]  /*4930*/  IMAD R3, R3, 0x2, R16 ;  /* 0x0000000203037824 */ /* 0x000fe200078e0210 */
[----:B------:R-:W-:Y:S02]  /*4940*/  F2FP.BF16.F32.PACK_AB R75, R79, R78 ;  /* 0x0000004e4f4b723e */ /* 0x000fe400000010ff */
[----:B------:R-:W-:Y:S02]  /*4950*/  SEL R0, R0, 0xffffffe0, !P1 ;  /* 0xffffffe000007807 */ /* 0x000fe40004800000 */
[--C-:B------:R-:W-:Y:S01]  /*4960*/  IADD3 R4, R2, 0x8000, R3.reuse ;  /* 0x0000800002047810 */ /* 0x100fe20007ffe003 */
[----:B------:R3:W-:Y:S01]  /*4970*/  STSM.16.M88.4 [R3+0x8000], R24 ;  /* 0x0080001803007844 */ /* 0x0007e20000000200 */
[----:B------:R-:W-:-:S02]  /*4980*/  IADD3 R0, R0, 0x8000, R3 ;  /* 0x0000800000007810 */ /* 0x000fc40007ffe003 */
[----:B------:R-:W-:Y:S02]  /*4990*/  F2FP.BF16.F32.PACK_AB R81, R83, R82 ;  /* 0x000000525351723e */ /* 0x000fe400000010ff */
[----:B------:R-:W-:Y:S01]  /*49a0*/  F2FP.BF16.F32.PACK_AB R88, R89, R88 ;  /* 0x000000585958723e */ /* 0x000fe200000010ff */
[----:B------:R-:W-:Y:S01]  /*49b0*/  IMAD.IADD R2, R0, 0x1, R2 ;  /* 0x0000000100027824 */ /* 0x000fe200078e0202 */
[----:B------:R3:W-:Y:S01]  /*49c0*/  STSM.16.M88.4 [R0], R32 ;  /* 0x0000002000007844 */ /* 0x0007e20000000200 */
[----:B------:R-:W-:Y:S02]  /*49d0*/  F2FP.BF16.F32.PACK_AB R82, R85, R84 ;  /* 0x000000545552723e */ /* 0x000fe400000010ff */
[----:B------:R-:W-:Y:S01]  /*49e0*/  F2FP.BF16.F32.PACK_AB R83, R87, R86 ;  /* 0x000000565753723e */ /* 0x000fe200000010ff */
[----:B------:R3:W-:Y:S01]  /*49f0*/  STSM.16.M88.4 [R4], R40 ;  /* 0x0000002804007844 */ /* 0x0007e20000000200 */
[----:B------:R-:W-:Y:S02]  /*4a00*/  F2FP.BF16.F32.PACK_AB R89, R91, R90 ;  /* 0x0000005a5b59723e */ /* 0x000fe400000010ff */
[----:B------:R-:W-:Y:S01]  /*4a10*/  F2FP.BF16.F32.PACK_AB R96, R97, R96 ;  /* 0x000000606160723e */ /* 0x000fe200000010ff */
[----:B------:R3:W-:Y:S01]  /*4a20*/  STSM.16.M88.4 [R2], R48 ;  /* 0x0000003002007844 */ /* 0x0007e20000000200 */
[----:B------:R-:W-:-:S02]  /*4a30*/  F2FP.BF16.F32.PACK_AB R90, R93, R92 ;  /* 0x0000005c5d5a723e */ /* 0x000fc400000010ff */
[----:B------:R-:W-:Y:S01]  /*4a40*/  F2FP.BF16.F32.PACK_AB R91, R95, R94 ;  /* 0x0000005e5f5b723e */ /* 0x000fe200000010ff */
[----:B------:R3:W-:Y:S01]  /*4a50*/  STSM.16.M88.4 [R3+0xc000], R56 ;  /* 0x00c0003803007844 */ /* 0x0007e20000000200 */
[----:B------:R-:W-:Y:S02]  /*4a60*/  F2FP.BF16.F32.PACK_AB R97, R99, R98 ;  /* 0x000000626361723e */ /* 0x000fe400000010ff */
[----:B------:R-:W-:Y:S01]  /*4a70*/  F2FP.BF16.F32.PACK_AB R104, R105, R104 ;  /* 0x000000686968723e */ /* 0x000fe200000010ff */
[----:B------:R3:W-:Y:S01]  /*4a80*/  STSM.16.M88.4 [R0+0x4000], R64 ;  /* 0x0040004000007844 */ /* 0x0007e20000000200 */
[----:B------:R-:W-:Y:S02]  /*4a90*/  F2FP.BF16.F32.PACK_AB R98, R101, R100 ;  /* 0x000000646562723e */ /* 0x000fe400000010ff */
[----:B------:R-:W-:Y:S01]  /*4aa0*/  F2FP.BF16.F32.PACK_AB R99, R103, R102 ;  /* 0x000000666763723e */ /* 0x000fe200000010ff */
[----:B------:R3:W-:Y:S01]  /*4ab0*/  STSM.16.M88.4 [R4+0x4000], R72 ;  /* 0x0040004804007844 */ /* 0x0007e20000000200 */
[----:B------:R-:W-:-:S02]  /*4ac0*/  F2FP.BF16.F32.PACK_AB R105, R107, R106 ;  /* 0x0000006a6b69723e */ /* 0x000fc400000010ff */
[----:B------:R-:W-:Y:S01]  /*4ad0*/  F2FP.BF16.F32.PACK_AB R112, R113, R112 ;  /* 0x000000707170723e */ /* 0x000fe200000010ff */
[----:B------:R3:W-:Y:S01]  /*4ae0*/  STSM.16.M88.4 [R2+0x4000], R80 ;  /* 0x0040005002007844 */ /* 0x0007e20000000200 */
[----:B------:R-:W-:Y:S02]  /*4af0*/  F2FP.BF16.F32.PACK_AB R106, R109, R108 ;  /* 0x0000006c6d6a723e */ /* 0x000fe400000010ff */
[----:B------:R-:W-:Y:S01]  /*4b00*/  F2FP.BF16.F32.PACK_AB R107, R111, R110 ;  /* 0x0000006e6f6b723e */ /* 0x000fe200000010ff */
[----:B------:R3:W-:Y:S01]  /*4b10*/  STSM.16.M88.4 [R3], R88 ;  /* 0x0000005803007844 */ /* 0x0007e20000000200 */
[----:B------:R-:W-:Y:S02]  /*4b20*/  F2FP.BF16.F32.PACK_AB R113, R115, R114 ;  /* 0x000000727371723e */ /* 0x000fe400000010ff */
[----:B------:R-:W-:Y:S01]  /*4b30*/  F2FP.BF16.F32.PACK_AB R120, R121, R120 ;  /* 0x000000787978723e */ /* 0x000fe200000010ff */
[----:B------:R3:W-:Y:S01]  /*4b40*/  STSM.16.M88.4 [R0+-0x8000], R96 ;  /* 0xff80006000007844 */ /* 0x0007e20000000200 */
[----:B------:R-:W-:-:S02]  /*4b50*/  F2FP.BF16.F32.PACK_AB R114, R117, R116 ;  /* 0x000000747572723e */ /* 0x000fc400000010ff */
[----:B------:R-:W-:Y:S01]  /*4b60*/  F2FP.BF16.F32.PACK_AB R115, R119, R118 ;  /* 0x000000767773723e */ /* 0x000fe200000010ff */
[----:B------:R3:W-:Y:S01]  /*4b70*/  STSM.16.M88.4 [R4+-0x8000], R104 ;  /* 0xff80006804007844 */ /* 0x0007e20000000200 */
[----:B------:R-:W-:Y:S02]  /*4b80*/  F2FP.BF16.F32.PACK_AB R121, R123, R122 ;  /* 0x0000007a7b79723e */ /* 0x000fe400000010ff */
[----:B------:R-:W-:Y:S01]  /*4b90*/  F2FP.BF16.F32.PACK_AB R128, R129, R128 ;  /* 0x000000808180723e */ /* 0x000fe200000010ff */
[----:B------:R3:W-:Y:S01]  /*4ba0*/  STSM.16.M88.4 [R2+-0x8000], R112 ;  /* 0xff80007002007844 */ /* 0x0007e20000000200 */
[----:B------:R-:W-:Y:S02]  /*4bb0*/  F2FP.BF16.F32.PACK_AB R122, R125, R124 ;  /* 0x0000007c7d7a723e */ /* 0x000fe400000010ff */
[----:B------:R-:W-:Y:S02]  /*4bc0*/  F2FP.BF16.F32.PACK_AB R123, R127, R126 ;  /* 0x0000007e7f7b723e */ /* 0x000fe400000010ff */
[----:B------:R-:W-:-:S02]  /*4bd0*/  F2FP.BF16.F32.PACK_AB R129, R131, R130 ;  /* 0x000000828381723e */ /* 0x000fc400000010ff */
[----:B------:R-:W-:Y:S01]  /*4be0*/  F2FP.BF16.F32.PACK_AB R136, R137, R136 ;  /* 0x000000888988723e */ /* 0x000fe200000010ff */
[----:B------:R3:W-:Y:S01]  /*4bf0*/  STSM.16.M88.4 [R3+0x4000], R120 ;  /* 0x0040007803007844 */ /* 0x0007e20000000200 */
[----:B------:R-:W-:Y:S02]  /*4c00*/  F2FP.BF16.F32.PACK_AB R130, R133, R132 ;  /* 0x000000848582723e */ /* 0x000fe400000010ff */
[----:B------:R-:W-:Y:S02]  /*4c10*/  F2FP.BF16.F32.PACK_AB R131, R135, R134 ;  /* 0x000000868783723e */ /* 0x000fe400000010ff */
[----:B------:R-:W-:Y:S02]  /*4c20*/  F2FP.BF16.F32.PACK_AB R137, R139, R138 ;  /* 0x0000008a8b89723e */ /* 0x000fe400000010ff */
[----:B------:R-:W-:Y:S01]  /*4c30*/  F2FP.BF16.F32.PACK_AB R144, R145, R144 ;  /* 0x000000909190723e */ /* 0x000fe200000010ff */
[----:B------:R3:W-:Y:S01]  /*4c40*/  STSM.16.M88.4 [R0+-0x4000], R128 ;  /* 0xffc0008000007844 */ /* 0x0007e20000000200 */
[----:B------:R-:W-:-:S02]  /*4c50*/  F2FP.BF16.F32.PACK_AB R138, R141, R140 ;  /* 0x0000008c8d8a723e */ /* 0x000fc400000010ff */
[----:B------:R-:W-:Y:S02]  /*4c60*/  F2FP.BF16.F32.PACK_AB R139, R143, R142 ;  /* 0x0000008e8f8b723e */ /* 0x000fe400000010ff */
[----:B------:R-:W-:Y:S02]  /*4c70*/  F2FP.BF16.F32.PACK_AB R145, R147, R146 ;  /* 0x000000929391723e */ /* 0x000fe400000010ff */
[----:B------:R-:W-:Y:S01]  /*4c80*/  F2FP.BF16.F32.PACK_AB R146, R149, R148 ;  /* 0x000000949592723e */ /* 0x000fe200000010ff */
[----:B------:R3:W-:Y:S01]  /*4c90*/  STSM.16.M88.4 [R4+-0x4000], R136 ;  /* 0xffc0008804007844 */ /* 0x0007e20000000200 */
[----:B------:R-:W-:Y:S02]  /*4ca0*/  F2FP.BF16.F32.PACK_AB R147, R151, R150 ;  /* 0x000000969793723e */ /* 0x000fe400000010ff */
[----:B--2---:R-:W-:-:S03]  /*4cb0*/  ISETP.NE.AND P0, PT, R5, 0x7, PT ;  /* 0x000000070500780c */ /* 0x004fc60003f05270 */
[----:B------:R3:W-:Y:S01]  /*4cc0*/  STSM.16.M88.4 [R2+-0x4000], R144 ;  /* 0xffc0009002007844 */ /* 0x0007e20000000200 */
[----:B------:R-:W-:Y:S01]  /*4cd0*/  @!PT LDS RZ, [RZ] ;  /* 0x00000000fffff984 */ /* 0x000fe20000000800 */
[----:B------:R-:W-:Y:S01]  /*4ce0*/  @!PT LDS RZ, [RZ] ;  /* 0x00000000fffff984 */ /* 0x000fe20000000800 */
[----:B------:R-:W-:Y:S01]  /*4cf0*/  @!PT LDS RZ, [RZ] ;  /* 0x00000000fffff984 */ /* 0x000fe20000000800 */
[----:B------:R2:W-:Y:S06]  /*4d00*/  MEMBAR.ALL.CTA ;  /* 0x0000000000007992 */ /* 0x0005ec0000008000 */
[----:B--2---:R-:W2:Y:S02]  /*4d10*/  FENCE.VIEW.ASYNC.S ;  /* 0x00000000000073c6 */ /* 0x004ea40000000000 */
[----:B--2---:R-:W-:Y:S06]  /*4d20*/  BAR.ARV 0x1, 0x120 ;  /* 0x0044800000007b1d */ /* 0x004fec0000002000 */
[----:B------:R-:W-:Y:S05]  /*4d30*/  @P0 BRA `(.L_x_31) ;  /* 0x0000000000840947 */ /* 0x000fea0003800000 */
[----:B------:R-:W-:Y:S01]  /*4d40*/  BAR.SYNC.DEFER_BLOCKING 0x1, 0x120 ;  /* 0x0044800000007b1d */ /* 0x000fe20000010000 */
[----:B------:R-:W-:-:S05]  /*4d50*/  ELECT P0, URZ, PT ;  /* 0x00000000003f782f */ /* 0x000fca0003800000 */
[----:B------:R-:W-:Y:S08]  /*4d60*/  BSSY B0, `(.L_x_31) ;  /* 0x000001e000007945 */ /* 0x000ff00003800000 */
[----:B------:R-:W-:Y:S05]  /*4d70*/  @!P0 BRA `(.L_x_32) ;  /* 0x0000000000708947 */ /* 0x000fea0003800000 */
[----:B------:R-:W2:Y:S01]  /*4d80*/  S2UR UR10, SR_CTAID.X ;  /* 0x00000000000a79c3 */ /* 0x000ea20000002500 */
[----:B------:R-:W-:Y:S01]  /*4d90*/  R2UR UR13, R16 ;  /* 0x00000000100d72ca */ /* 0x000fe200000e0000 */
[----:B------:R-:W-:Y:S01]  /*4da0*/  ULDC.64 UR6, c[0x0][0x198] ;  /* 0x0000660000067ab9 */ /* 0x000fe20000000a00 */
[----:B------:R-:W-:Y:S01]  /*4db0*/  UMOV UR9, URZ ;  /* 0x0000003f00097c82 */ /* 0x000fe20008000000 */
[----:B------:R-:W-:Y:S02]  /*4dc0*/  UIADD3 UR4, UP0, UR6, 0x770, URZ ;  /* 0x0000077006047890 */ /* 0x000fe4000ff1e03f */
[----:B------:R-:W-:Y:S02]  /*4dd0*/  UIADD3 UR6, UP1, UR6, 0x670, URZ ;  /* 0x0000067006067890 */ /* 0x000fe4000ff3e03f */
[----:B------:R-:W4:Y:S01]  /*4de0*/  S2UR UR11, SR_CTAID.Y ;  /* 0x00000000000b79c3 */ /* 0x000f220000002600 */
[----:B------:R-:W-:Y:S02]  /*4df0*/  UIADD3.X UR5, URZ, UR7, URZ, UP0, !UPT ;  /* 0x000000073f057290 */ /* 0x000fe400087fe43f */
[----:B------:R-:W-:Y:S01]  /*4e00*/  UIADD3.X UR7, URZ, UR7, URZ, UP1, !UPT ;  /* 0x000000073f077290 */ /* 0x000fe20008ffe43f */
[----:B------:R-:W-:-:S02]  /*4e10*/  UMOV UR25, 0x40 ;  /* 0x0000004000197882 */ /* 0x000fc40000000000 */
[----:B------:R-:W-:Y:S02]  /*4e20*/  UIADD3 UR8, UR13, 0x8000, URZ ;  /* 0x000080000d087890 */ /* 0x000fe4000fffe03f */
[----:B------:R-:W5:Y:S01]  /*4e30*/  S2UR UR12, SR_CTAID.Z ;  /* 0x00000000000c79c3 */ /* 0x000f620000002700 */
[----:B------:R-:W-:Y:S02]  /*4e40*/  UIADD3 UR24, UR13, 0xc000, URZ ;  /* 0x0000c0000d187890 */ /* 0x000fe4000fffe03f */
[----:B------:R-:W-:Y:S01]  /*4e50*/  UIADD3 UR16, UR13, 0x4000, URZ ;  /* 0x000040000d107890 */ /* 0x000fe2000fffe03f */
[----:B------:R-:W-:Y:S01]  /*4e60*/  UMOV UR17, 0x40 ;  /* 0x0000004000117882 */ /* 0x000fe20000000000 */
[----:B--2---:R-:W-:-:S07]  /*4e70*/  USHF.L.U32 UR10, UR10, 0x7, URZ ;  /* 0x000000070a0a7899 */ /* 0x004fce000800063f */
[----:B------:R-:W-:Y:S01]  /*4e80*/  UMOV UR26, UR10 ;  /* 0x0000000a001a7c82 */ /* 0x000fe20008000000 */
[----:B----4-:R-:W-:Y:S01]  /*4e90*/  UMOV UR27, UR11 ;  /* 0x0000000b001b7c82 */ /* 0x010fe20008000000 */
[----:B------:R-:W-:Y:S01]  /*4ea0*/  UMOV UR19, UR11 ;  /* 0x0000000b00137c82 */ /* 0x000fe20008000000 */
[----:B------:R-:W-:Y:S01]  /*4eb0*/  UMOV UR18, UR10 ;  /* 0x0000000a00127c82 */ /* 0x000fe20008000000 */
[----:B-----5:R-:W-:Y:S01]  /*4ec0*/  UMOV UR28, UR12 ;  /* 0x0000000c001c7c82 */ /* 0x020fe20008000000 */
[----:B------:R2:W-:Y:S01]  /*4ed0*/  UTMASTG.4D [UR8], [UR4] ;  /* 0x00000008040073b5 */ /* 0x0005e20008018000 */
[----:B------:R-:W-:Y:S01]  /*4ee0*/  UMOV UR20, UR12 ;  /* 0x0000000c00147c82 */ /* 0x000fe20008000000 */
[----:B------:R4:W-:Y:S01]  /*4ef0*/  UTMASTG.4D [UR24], [UR4] ;  /* 0x00000018040073b5 */ /* 0x0009e20008018000 */
[----:B--2---:R-:W-:Y:S02]  /*4f00*/  UMOV UR8, UR13 ;  /* 0x0000000d00087c82 */ /* 0x004fe40008000000 */
[----:B------:R4:W-:Y:S01]  /*4f10*/  UTMASTG.4D [UR8], [UR6] ;  /* 0x00000008060073b5 */ /* 0x0009e20008018000 */
[----:B------:R4:W-:Y:S02]  /*4f20*/  UTMASTG.4D [UR16], [UR6] ;  /* 0x00000010060073b5 */ /* 0x0009e40008018000 */
[----:B----4-:R0:W-:Y:S02]  /*4f30*/  UTMACMDFLUSH ;  /* 0x00000000000079b7 */ /* 0x0101e40000000000 */
.L_x_32:
[----:B------:R-:W-:Y:S05]  /*4f40*/  BSYNC B0 ;  /* 0x0000000000007941 */ /* 0x000fea0003800000 */
.L_x_31:
[----:B------:R-:W-:-:S04]  /*4f50*/  DEPBAR.LE SB0, 0x0 ;  /* 0x000080000000791a */ /* 0x000fc80000000000 */
[----:B------:R-:W-:Y:S05]  /*4f60*/  BRA `(.L_x_7) ;  /* 0x00000028001c7947 */ /* 0x000fea0003800000 */
.L_x_5:
[----:B------:R-:W-:-:S08]  /*4f70*/  NOP ;  /* 0x0000000000007918 */ /* 0x000fd00000000000 */
[----:B------:R-:W1:-:S00]  /*4f80*/  USETMAXREG.DEALLOC.CTAPOOL 0x18 ;  /* 0x00000018000079c8 */ /* 0x000e4000080e0500 */
[----:B-1----:R-:W-:Y:S01]  /*4f90*/  LOP3.LUT R2, R0, 0x3, RZ, 0xc0, !PT ;  /* 0x0000000300027812 */ /* 0x002fe200078ec0ff */
[----:B------:R-:W-:-:S05]  /*4fa0*/  IMAD.MOV.U32 R0, RZ, RZ, RZ ;  /* 0x000000ffff007224 */ /* 0x000fca00078e00ff */
[----:B------:R-:W1:Y:S02]  /*4fb0*/  SHFL.IDX PT, R2, R2, RZ, 0x1f ;  /* 0x00001fff02027589 */ /* 0x000e6400000e0000 */
[----:B-1----:R-:W-:-:S13]  /*4fc0*/  ISETP.NE.AND P0, PT, R2, RZ, PT ;  /* 0x000000ff0200720c */ /* 0x002fda0003f05270 */
[----:B------:R-:W-:Y:S05]  /*4fd0*/  @!P0 BRA `(.L_x_33) ;  /* 0x0000000800b08947 */ /* 0x000fea0003800000 */
[----:B------:R-:W-:-:S13]  /*4fe0*/  ISETP.NE.AND P0, PT, R2, 0x1, PT ;  /* 0x000000010200780c */ /* 0x000fda0003f05270 */
[----:B------:R-:W-:Y:S05]  /*4ff0*/  @P0 BRA `(.L_x_7) ;  /* 0x0000002400f80947 */ /* 0x000fea0003800000 */
[----:B------:R-:W1:Y:S02]  /*5000*/  S2UR UR11, SR_CTAID.Z ;  /* 0x00000000000b79c3 */ /* 0x000e640000002700 */
[----:B-1----:R-:W-:-:S13]  /*5010*/  ISETP.LE.AND P0, PT, RZ, UR11, PT ;  /* 0x0000000bff007c0c */ /* 0x002fda000bf03270 */
[----:B------:R-:W-:Y:S05]  /*5020*/  @!P0 BRA `(.L_x_7) ;  /* 0x0000002400ec8947 */ /* 0x000fea0003800000 */
[----:B------:R-:W1:Y:S01]  /*5030*/  S2UR UR7, SR_CTAID.Y ;  /* 0x00000000000779c3 */ /* 0x000e620000002600 */
[----:B------:R-:W-:Y:S01]  /*5040*/  ULDC.64 UR8, c[0x0][0x2d8] ;  /* 0x0000b60000087ab9 */ /* 0x000fe20000000a00 */
[----:B------:R-:W-:-:S06]  /*5050*/  ELECT P0, URZ, PT ;  /* 0x00000000003f782f */ /* 0x000fcc0003800000 */
[----:B------:R-:W2:Y:S01]  /*5060*/  LDC R2, c[0x0][0x280] ;  /* 0x0000a000ff027b82 */ /* 0x000ea20000000800 */
[----:B-1----:R-:W-:-:S04]  /*5070*/  USHF.R.S32.HI UR4, URZ, 0x1f, UR7 ;  /* 0x0000001f3f047899 */ /* 0x002fc80008011407 */
[----:B------:R-:W-:Y:S02]  /*5080*/  UIMAD UR6, UR4, UR8, URZ ;  /* 0x00000008040672a4 */ /* 0x000fe4000f8e023f */
[----:B------:R-:W-:Y:S01]  /*5090*/  UIMAD.WIDE.U32 UR4, UR7, UR8, URZ ;  /* 0x00000008070472a5 */ /* 0x000fe2000f8e003f */
[----:B--2---:R-:W-:Y:S01]  /*50a0*/  ISETP.GE.AND P1, PT, R2, 0x1, PT ;  /* 0x000000010200780c */ /* 0x004fe20003f26270 */
[----:B------:R-:W-:Y:S02]  /*50b0*/  UIMAD UR7, UR7, UR9, UR6 ;  /* 0x00000009070772a4 */ /* 0x000fe4000f8e0206 */
[----:B------:R-:W-:Y:S01]  /*50c0*/  USHF.R.S32.HI UR6, URZ, 0x1f, UR11 ;  /* 0x0000001f3f067899 */ /* 0x000fe2000801140b */
[----:B------:R-:W-:Y:S01]  /*50d0*/  ULDC.64 UR8, c[0x0][0x2e0] ;  /* 0x0000b80000087ab9 */ /* 0x000fe20000000a00 */
[----:B------:R-:W-:Y:S02]  /*50e0*/  UIADD3 UR5, UR5, UR7, URZ ;  /* 0x0000000705057290 */ /* 0x000fe4000fffe03f */
[----:B------:R-:W-:-:S04]  /*50f0*/  UIMAD UR6, UR6, UR8, URZ ;  /* 0x00000008060672a4 */ /* 0x000fc8000f8e023f */
[----:B------:R-:W-:Y:S02]  /*5100*/  UIMAD UR10, UR11, UR9, UR6 ;  /* 0x000000090b0a72a4 */ /* 0x000fe4000f8e0206 */
[----:B------:R-:W-:Y:S01]  /*5110*/  UIMAD.WIDE.U32 UR6, UR11, UR8, UR4 ;  /* 0x000000080b0672a5 */ /* 0x000fe2000f8e0004 */
[----:B------:R-:W-:Y:S11]  /*5120*/  @!P1 BRA `(.L_x_7) ;  /* 0x0000002400ac9947 */ /* 0x000ff60003800000 */
[C---:B------:R-:W-:Y:S01]  /*5130*/  VIADD R0, R2.reuse, 0x3f ;  /* 0x0000003f02007836 */ /* 0x040fe20000000000 */
[----:B------:R-:W-:Y:S01]  /*5140*/  ISETP.GE.AND P1, PT, R2, 0x41, PT ;  /* 0x000000410200780c */ /* 0x000fe20003f26270 */
[----:B------:R-:W-:Y:S01]  /*5150*/  UIADD3 UR10, UR7, UR10, URZ ;  /* 0x0000000a070a7290 */ /* 0x000fe2000fffe03f */
[----:B------:R-:W-:Y:S02]  /*5160*/  UMOV UR5, URZ ;  /* 0x0000003f00057c82 */ /* 0x000fe40008000000 */
[----:B------:R-:W-:-:S04]  /*5170*/  SHF.R.S32.HI R3, RZ, 0x1f, R0 ;  /* 0x0000001fff037819 */ /* 0x000fc80000011400 */
[----:B------:R-:W-:-:S04]  /*5180*/  LEA.HI R3, R3, R0, RZ, 0x6 ;  /* 0x0000000003037211 */ /* 0x000fc800078f30ff */
[----:B------:R-:W-:-:S04]  /*5190*/  SHF.R.S32.HI R0, RZ, 0x6, R3 ;  /* 0x00000006ff007819 */ /* 0x000fc80000011403 */
[----:B------:R-:W-:-:S04]  /*51a0*/  VIMNMX R0, R0, 0x1, !PT ;  /* 0x0000000100007848 */ /* 0x000fc80007fe0100 */
[----:B------:R-:W-:Y:S01]  /*51b0*/  LOP3.LUT R3, R0, 0x1, RZ, 0xc0, !PT ;  /* 0x0000000100037812 */ /* 0x000fe200078ec0ff */
[----:B------:R-:W-:Y:S06]  /*51c0*/  @!P1 BRA `(.L_x_34) ;  /* 0x0000000400789947 */ /* 0x000fec0003800000 */
[----:B------:R-:W-:Y:S01]  /*51d0*/  ULDC.64 UR16, c[0x0][0x2c0] ;  /* 0x0000b00000107ab9 */ /* 0x000fe20000000a00 */
[----:B------:R-:W-:Y:S01]  /*51e0*/  IMAD.IADD R0, R0, 0x1, -R3 ;  /* 0x0000000100007824 */ /* 0x000fe200078e0a03 */
[----:B------:R-:W-:Y:S01]  /*51f0*/  ULEA UR16, UP0, UR6, UR16, 0x2 ;  /* 0x0000001006107291 */ /* 0x000fe2000f80103f */
[----:B------:R-:W-:Y:S01]  /*5200*/  UMOV UR4, URZ ;  /* 0x0000003f00047c82 */ /* 0x000fe20008000000 */
[----:B------:R-:W-:Y:S02]  /*5210*/  UMOV UR5, URZ ;  /* 0x0000003f00057c82 */ /* 0x000fe40008000000 */
[----:B------:R-:W-:Y:S02]  /*5220*/  ULEA.HI.X UR17, UR6, UR17, UR10, 0x2, UP0 ;  /* 0x0000001106117291 */ /* 0x000fe400080f140a */
[----:B------:R-:W-:Y:S02]  /*5230*/  UIADD3 UR12, UP0, UR16, 0x4000, URZ ;  /* 0x00004000100c7890 */ /* 0x000fe4000ff1e03f */
[----:B------:R-:W-:-:S02]  /*5240*/  UIADD3 UR14, UP1, UR16, 0x8000, URZ ;  /* 0x00008000100e7890 */ /* 0x000fc4000ff3e03f */
[----:B------:R-:W-:Y:S02]  /*5250*/  UIADD3 UR16, UP2, UR16, 0xc000, URZ ;  /* 0x0000c00010107890 */ /* 0x000fe4000ff5e03f */
[----:B------:R-:W-:Y:S02]  /*5260*/  UIADD3.X UR13, URZ, UR17, URZ, UP0, !UPT ;  /* 0x000000113f0d7290 */ /* 0x000fe400087fe43f */
[----:B------:R-:W-:Y:S02]  /*5270*/  UIADD3.X UR15, URZ, UR17, URZ, UP1, !UPT ;  /* 0x000000113f0f7290 */ /* 0x000fe40008ffe43f */
[----:B------:R-:W-:Y:S01]  /*5280*/  UIADD3.X UR17, URZ, UR17, URZ, UP2, !UPT ;  /* 0x000000113f117290 */ /* 0x000fe200097fe43f */
[----:B------:R-:W-:-:S11]  /*5290*/  ULDC.64 UR20, c[0x0][0x2c0] ;  /* 0x0000b00000147ab9 */ /* 0x000fd60000000a00 */
.L_x_47:
[----:B------:R-:W-:Y:S01]  /*52a0*/  USHF.L.U32 UR8, UR4, 0xe, URZ ;  /* 0x0000000e04087899 */ /* 0x000fe2000800063f */
[----:B------:R-:W-:Y:S03]  /*52b0*/  BAR.SYNC.DEFER_BLOCKING 0xd, 0xa0 ;  /* 0x0342800000007b1d */ /* 0x000fe60000010000 */
[----:B------:R-:W-:Y:S02]  /*52c0*/  UIMAD.WIDE UR24, UR8, 0x4, UR12 ;  /* 0x00000004081878a5 */ /* 0x000fe4000f8e020c */
[----:B------:R-:W-:Y:S01]  /*52d0*/  UIMAD.WIDE UR22, UR8, 0x4, UR14 ;  /* 0x00000004081678a5 */ /* 0x000fe2000f8e020e */
[----:B------:R-:W-:Y:S01]  /*52e0*/  BSSY B0, `(.L_x_35) ;  /* 0x0000011000007945 */ /* 0x000fe20003800000 */
[----:B------:R-:W-:-:S03]  /*52f0*/  UIMAD.WIDE UR8, UR8, 0x4, UR16 ;  /* 0x00000004080878a5 */ /* 0x000fc6000f8e0210 */
[----:B------:R-:W-:Y:S09]  /*5300*/  @!P0 BRA `(.L_x_36) ;  /* 0x0000000000388947 */ /* 0x000ff20003800000 */
[----:B------:R-:W1:Y:S01]  /*5310*/  S2UR UR19, SR_CgaCtaId ;  /* 0x00000000001379c3 */ /* 0x000e620000008800 */
[----:B------:R-:W-:Y:S01]  /*5320*/  USHF.L.U32 UR11, UR5, 0xd, URZ ;  /* 0x0000000d050b7899 */ /* 0x000fe2000800063f */
[----:B------:R-:W-:Y:S01]  /*5330*/  UMOV UR18, 0x400 ;  /* 0x0000040000127882 */ /* 0x000fe20000000000 */
[----:B------:R-:W-:Y:S02]  /*5340*/  UMOV UR27, 0x14f00000 ;  /* 0x14f00000001b7882 */ /* 0x000fe40000000000 */
[----:B------:R-:W-:-:S04]  /*5350*/  UIADD3 UR26, UP0, UR11, UR6, URZ ;  /* 0x000000060b1a7290 */ /* 0x000fc8000ff1e03f */
[----:B------:R-:W-:Y:S02]  /*5360*/  ULEA.HI.X.SX32 UR11, UR11, UR10, 0x1, UP0 ;  /* 0x0000000a0b0b7291 */ /* 0x000fe400080f0e3f */
[----:B------:R-:W-:-:S04]  /*5370*/  ULEA UR28, UP0, UR26, UR20, 0x2 ;  /* 0x000000141a1c7291 */ /* 0x000fc8000f80103f */
[----:B------:R-:W-:-:S03]  /*5380*/  ULEA.HI.X UR29, UR26, UR21, UR11, 0x2, UP0 ;  /* 0x000000151a1d7291 */ /* 0x000fc600080f140b */
[----:B------:R-:W-:Y:S01]  /*5390*/  UMOV UR11, 0x400 ;  /* 0x00000400000b7882 */ /* 0x000fe20000000000 */
[----:B------:R-:W-:Y:S01]  /*53a0*/  UMOV UR26, 0x0 ;  /* 0x00000000001a7882 */ /* 0x000fe20000000000 */
[----:B-1----:R-:W-:-:S04]  /*53b0*/  ULEA UR18, UR19, UR18, 0x18 ;  /* 0x0000001213127291 */ /* 0x002fc8000f8ec03f */
[----:B------:R-:W-:-:S09]  /*53c0*/  UIADD3 UR18, UR18, 0x10000, URZ ;  /* 0x0001000012127890 */ /* 0x000fd2000fffe03f */
[----:B------:R1:W-:Y:S02]  /*53d0*/  UBLKRED.G.S.ADD.F32.RN [UR28], [UR18], UR11, desc[UR26] ;  /* 0x00001a1c120073bb */ /* 0x0003e400080a140b */
[----:B-1----:R0:W-:Y:S02]  /*53e0*/  UTMACMDFLUSH ;  /* 0x00000000000079b7 */ /* 0x0021e40000000000 */
.L_x_36:
[----:B------:R-:W-:Y:S05]  /*53f0*/  BSYNC B0 ;  /* 0x0000000000007941 */ /* 0x000fea0003800000 */
.L_x_35:
[----:B------:R-:W-:Y:S06]  /*5400*/  BAR.SYNC.DEFER_BLOCKING 0xe, 0xa0 ;  /* 0x0382800000007b1d */ /* 0x000fec0000010000 */
[----:B------:R-:W-:Y:S04]  /*5410*/  BSSY B0, `(.L_x_37) ;  /* 0x000000c000007945 */ /* 0x000fe80003800000 */
[----:B------:R-:W-:Y:S05]  /*5420*/  @!P0 BRA `(.L_x_38) ;  /* 0x0000000000288947 */ /* 0x000fea0003800000 */
[----:B------:R-:W1:Y:S01]  /*5430*/  S2UR UR18, SR_CgaCtaId ;  /* 0x00000000001279c3 */ /* 0x000e620000008800 */
[----:B------:R-:W-:Y:S01]  /*5440*/  UMOV UR11, 0x400 ;  /* 0x00000400000b7882 */ /* 0x000fe20000000000 */
[----:B------:R-:W-:Y:S01]  /*5450*/  UMOV UR26, 0x0 ;  /* 0x00000000001a7882 */ /* 0x000fe20000000000 */
[----:B------:R-:W-:Y:S01]  /*5460*/  UMOV UR27, 0x14f00000 ;  /* 0x14f00000001b7882 */ /* 0x000fe20000000000 */
[----:B-1----:R-:W-:-:S03]  /*5470*/  ULEA UR11, UR18, UR11, 0x18 ;  /* 0x0000000b120b7291 */ /* 0x002fc6000f8ec03f */
[----:B------:R-:W-:Y:S01]  /*5480*/  UMOV UR18, 0x400 ;  /* 0x0000040000127882 */ /* 0x000fe20000000000 */
[----:B------:R-:W-:-:S09]  /*5490*/  UIADD3 UR11, UR11, 0x14000, URZ ;  /* 0x000140000b0b7890 */ /* 0x000fd2000fffe03f */
[----:B------:R1:W-:Y:S01]  /*54a0*/  UBLKRED.G.S.ADD.F32.RN [UR24], [UR11], UR18, desc[UR26] ;  /* 0x00001a180b0073bb */ /* 0x0003e200080a1412 */
[----:B------:R0:W-:Y:S01]  /*54b0*/  UTMACMDFLUSH ;  /* 0x00000000000079b7 */ /* 0x0001e20000000000 */
[----:B-1----:R-:W-:-:S04]  /*54c0*/  DEPBAR.LE SB0, 0x1 ;  /* 0x000080400000791a */ /* 0x002fc80000000000 */
.L_x_38:
[----:B------:R-:W-:Y:S05]  /*54d0*/  BSYNC B0 ;  /* 0x0000000000007941 */ /* 0x000fea0003800000 */
.L_x_37:
[----:B------:R-:W-:Y:S06]  /*54e0*/  BAR.ARV 0xa, 0xa0 ;  /* 0x0282800000007b1d */ /* 0x000fec0000002000 */
[----:B------:R-:W-:Y:S04]  /*54f0*/  BSSY B0, `(.L_x_39) ;  /* 0x0000003000007945 */ /* 0x000fe80003800000 */
[----:B------:R-:W-:Y:S05]  /*5500*/  @!P0 BRA `(.L_x_40) ;  /* 0x0000000000048947 */ /* 0x000fea0003800000 */
[----:B------:R-:W-:-:S04]  /*5510*/  DEPBAR.LE SB0, 0x0 ;  /* 0x000080000000791a */ /* 0x000fc80000000000 */
.L_x_40:
[----:B------:R-:W-:Y:S05]  /*5520*/  BSYNC B0 ;  /* 0x0000000000007941 */ /* 0x000fea0003800000 */
.L_x_39:
[----:B------:R-:W-:Y:S06]  /*5530*/  BAR.ARV 0xb, 0xa0 ;  /* 0x02c2800000007b1d */ /* 0x000fec0000002000 */
[----:B------:R-:W-:Y:S02]  /*5540*/  BSSY B0, `(.L_x_41) ;  /* 0x000000c000007945 */ /* 0x000fe40003800000 */
[----:B------:R-:W-:Y:S06]  /*5550*/  BAR.SYNC.DEFER_BLOCKING 0xd, 0xa0 ;  /* 0x0342800000007b1d */ /* 0x000fec0000010000 */
        /* <DEDUP_REMOVED lines=8> */
[----:B------:R1:W-:Y:S02]  /*55e0*/  UBLKRED.G.S.ADD.F32.RN [UR22], [UR11], UR18, desc[UR24] ;  /* 0x000018160b0073bb */ /* 0x0003e400080a1412 */
[----:B-1----:R0:W-:Y:S02]  /*55f0*/  UTMACMDFLUSH ;  /* 0x00000000000079b7 */ /* 0x0021e40000000000 */
.L_x_42:
[----:B------:R-:W-:Y:S05]  /*5600*/  BSYNC B0 ;  /* 0x0000000000007941 */ /* 0x000fea0003800000 */
.L_x_41:
        /* <DEDUP_REMOVED lines=13> */
.L_x_44:
[----:B------:R-:W-:Y:S05]  /*56e0*/  BSYNC B0 ;  /* 0x0000000000007941 */ /* 0x000fea0003800000 */
.L_x_43:
[----:B------:R-:W-:Y:S01]  /*56f0*/  VIADD R0, R0, 0xfffffffe ;  /* 0xfffffffe00007836 */ /* 0x000fe20000000000 */
[----:B------:R-:W-:Y:S06]  /*5700*/  BAR.ARV 0xa, 0xa0 ;  /* 0x0282800000007b1d */ /* 0x000fec0000002000 */
[----:B------:R-:W-:Y:S01]  /*5710*/  BSSY B0, `(.L_x_45) ;  /* 0x0000004000007945 */ /* 0x000fe20003800000 */
[----:B------:R-:W-:-:S03]  /*5720*/  ISETP.NE.AND P1, PT, R0, RZ, PT ;  /* 0x000000ff0000720c */ /* 0x000fc60003f25270 */
[----:B------:R-:W-:Y:S10]  /*5730*/  @!P0 BRA `(.L_x_46) ;  /* 0x0000000000048947 */ /* 0x000ff40003800000 */
[----:B------:R-:W-:-:S04]  /*5740*/  DEPBAR.LE SB0, 0x0 ;  /* 0x000080000000791a */ /* 0x000fc80000000000 */
.L_x_46:
[----:B------:R-:W-:Y:S05]  /*5750*/  BSYNC B0 ;  /* 0x0000000000007941 */ /* 0x000fea0003800000 */
.L_x_45:
[----:B------:R-:W-:Y:S06]  /*5760*/  BAR.ARV 0xb, 0xa0 ;  /* 0x02c2800000007b1d */ /* 0x000fec0000002000 */
[----:B------:R-:W-:Y:S02]  /*5770*/  UIADD3 UR5, UR5, 0x2, URZ ;  /* 0x0000000205057890 */ /* 0x000fe4000fffe03f */
[----:B------:R-:W-:Y:S01]  /*5780*/  UIADD3 UR4, UR4, 0x1, URZ ;  /* 0x0000000104047890 */ /* 0x000fe2000fffe03f */
[----:B------:R-:W-:Y:S11]  /*5790*/  @P1 BRA `(.L_x_47) ;  /* 0xfffffff800c01947 */ /* 0x000ff6000383ffff */
[----:B------:R-:W-:-:S12]  /*57a0*/  USHF.L.U32 UR5, UR5, 0xd, URZ ;  /* 0x0000000d05057899 */ /* 0x000fd8000800063f */
.L_x_34:
[----:B------:R-:W-:-:S13]  /*57b0*/  ISETP.NE.AND P1, PT, R3, RZ, PT ;  /* 0x000000ff0300720c */ /* 0x000fda0003f25270 */
[----:B------:R-:W-:Y:S05]  /*57c0*/  @!P1 BRA `(.L_x_7) ;  /* 0x0000002000049947 */ /* 0x000fea0003800000 */
[----:B------:R-:W-:Y:S06]  /*57d0*/  BAR.SYNC.DEFER_BLOCKING 0xd, 0xa0 ;  /* 0x0342800000007b1d */ /* 0x000fec0000010000 */
[----:B------:R-:W-:Y:S04]  /*57e0*/  BSSY B0, `(.L_x_48) ;  /* 0x0000010000007945 */ /* 0x000fe80003800000 */
[----:B------:R-:W-:Y:S05]  /*57f0*/  @!P0 BRA `(.L_x_49) ;  /* 0x0000000000388947 */ /* 0x000fea0003800000 */
[----:B------:R-:W1:Y:S01]  /*5800*/  S2UR UR11, SR_CgaCtaId ;  /* 0x00000000000b79c3 */ /* 0x000e620000008800 */
[----:B------:R-:W-:Y:S01]  /*5810*/  UIADD3 UR12, UP0, UR5, UR6, URZ ;  /* 0x00000006050c7290 */ /* 0x000fe2000ff1e03f */
[----:B------:R-:W-:Y:S01]  /*5820*/  UMOV UR4, 0x400 ;  /* 0x0000040000047882 */ /* 0x000fe20000000000 */
[----:B------:R-:W-:Y:S02]  /*5830*/  ULDC.64 UR8, c[0x0][0x2c0] ;  /* 0x0000b00000087ab9 */ /* 0x000fe40000000a00 */
[----:B------:R-:W-:Y:S02]  /*5840*/  ULEA.HI.X.SX32 UR13, UR5, UR10, 0x1, UP0 ;  /* 0x0000000a050d7291 */ /* 0x000fe400080f0e3f */
[----:B------:R-:W-:-:S04]  /*5850*/  ULEA UR8, UP0, UR12, UR8, 0x2 ;  /* 0x000000080c087291 */ /* 0x000fc8000f80103f */
[----:B------:R-:W-:-:S03]  /*5860*/  ULEA.HI.X UR9, UR12, UR9, UR13, 0x2, UP0 ;  /* 0x000000090c097291 */ /* 0x000fc600080f140d */
[----:B------:R-:W-:Y:S01]  /*5870*/  UMOV UR12, 0x0 ;  /* 0x00000000000c7882 */ /* 0x000fe20000000000 */
[----:B------:R-:W-:Y:S01]  /*5880*/  UMOV UR13, 0x14f00000 ;  /* 0x14f00000000d7882 */ /* 0x000fe20000000000 */
[----:B-1----:R-:W-:-:S03]  /*5890*/  ULEA UR4, UR11, UR4, 0x18 ;  /* 0x000000040b047291 */ /* 0x002fc6000f8ec03f */
[----:B------:R-:W-:Y:S01]  /*58a0*/  UMOV UR11, 0x400 ;  /* 0x00000400000b7882 */ /* 0x000fe20000000000 */
[----:B------:R-:W-:-:S09]  /*58b0*/  UIADD3 UR4, UR4, 0x10000, URZ ;  /* 0x0001000004047890 */ /* 0x000fd2000fffe03f */
[----:B------:R1:W-:Y:S02]  /*58c0*/  UBLKRED.G.S.ADD.F32.RN [UR8], [UR4], UR11, desc[UR12] ;  /* 0x00000c08040073bb */ /* 0x0003e400080a140b */
[----:B-1----:R0:W-:Y:S02]  /*58d0*/  UTMACMDFLUSH ;  /* 0x00000000000079b7 */ /* 0x0021e40000000000 */
.L_x_49:
[----:B------:R-:W-:Y:S05]  /*58e0*/  BSYNC B0 ;  /* 0x0000000000007941 */ /* 0x000fea0003800000 */
.L_x_48:
[----:B------:R-:W-:Y:S06]  /*58f0*/  BAR.SYNC.DEFER_BLOCKING 0xe, 0xa0 ;  /* 0x0382800000007b1d */ /* 0x000fec0000010000 */
[----:B------:R-:W-:Y:S04]  /*5900*/  BSSY B0, `(.L_x_50) ;  /* 0x0000012000007945 */ /* 0x000fe80003800000 */
[----:B------:R-:W-:Y:S05]  /*5910*/  @!P0 BRA `(.L_x_51) ;  /* 0x0000000000408947 */ /* 0x000fea0003800000 */
[----:B------:R-:W1:Y:S01]  /*5920*/  S2UR UR12, SR_CgaCtaId ;  /* 0x00000000000c79c3 */ /* 0x000e620000008800 */
[----:B------:R-:W-:Y:S01]  /*5930*/  UIADD3 UR4, UR5, 0x1000, URZ ;  /* 0x0000100005047890 */ /* 0x000fe2000fffe03f */
[----:B------:R-:W-:Y:S01]  /*5940*/  UMOV UR11, 0x400 ;  /* 0x00000400000b7882 */ /* 0x000fe20000000000 */
[----:B------:R-:W-:Y:S02]  /*5950*/  ULDC.64 UR8, c[0x0][0x2c0] ;  /* 0x0000b00000087ab9 */ /* 0x000fe40000000a00 */
[----:B------:R-:W-:-:S04]  /*5960*/  UIADD3 UR13, UP0, UR4, UR6, URZ ;  /* 0x00000006040d7290 */ /* 0x000fc8000ff1e03f */
        /* <DEDUP_REMOVED lines=11> */
.L_x_51:
[----:B------:R-:W-:Y:S05]  /*5a20*/  BSYNC B0 ;  /* 0x0000000000007941 */ /* 0x000fea0003800000 */
.L_x_50:
[----:B------:R-:W-:Y:S06]  /*5a30*/  BAR.ARV 0xa, 0xa0 ;  /* 0x0282800000007b1d */ /* 0x000fec0000002000 */
[----:B------:R-:W-:Y:S04]  /*5a40*/  BSSY B0, `(.L_x_52) ;  /* 0x0000003000007945 */ /* 0x000fe80003800000 */
[----:B------:R-:W-:Y:S05]  /*5a50*/  @!P0 BRA `(.L_x_53) ;  /* 0x0000000000048947 */ /* 0x000fea0003800000 */
[----:B------:R-:W-:-:S04]  /*5a60*/  DEPBAR.LE SB0, 0x0 ;  /* 0x000080000000791a */ /* 0x000fc80000000000 */
.L_x_53:
[----:B------:R-:W-:Y:S05]  /*5a70*/  BSYNC B0 ;  /* 0x0000000000007941 */ /* 0x000fea0003800000 */
.L_x_52:
[----:B------:R-:W-:Y:S06]  /*5a80*/  BAR.ARV 0xb, 0xa0 ;  /* 0x02c2800000007b1d */ /* 0x000fec0000002000 */
[----:B------:R-:W-:Y:S05]  /*5a90*/  BRA `(.L_x_7) ;  /* 0x0000001c00507947 */ /* 0x000fea0003800000 */
.L_x_33:
[----:B------:R-:W1:Y:S01]  /*5aa0*/  S2UR UR21, SR_CTAID.Z ;  /* 0x00000000001579c3 */ /* 0x000e620000002700 */
[----:B------:R-:W-:Y:S01]  /*5ab0*/  IMAD.MOV.U32 R9, RZ, RZ, 0x1 ;  /* 0x00000001ff097424 */ /* 0x000fe200078e00ff */
[----:B-1----:R-:W-:-:S13]  /*5ac0*/  ISETP.LE.AND P0, PT, RZ, UR21, PT ;  /* 0x00000015ff007c0c */ /* 0x002fda000bf03270 */
[----:B------:R-:W-:Y:S05]  /*5ad0*/  @!P0 BRA `(.L_x_54) ;  /* 0x0000001800b08947 */ /* 0x000fea0003800000 */
[----:B------:R-:W1:Y:S01]  /*5ae0*/  S2R R15, SR_CTAID.Y ;  /* 0x00000000000f7919 */ /* 0x000e620000002600 */
[----:B------:R-:W2:Y:S01]  /*5af0*/  LDC.64 R2, c[0x0][0x718] ;  /* 0x0001c600ff027b82 */ /* 0x000ea20000000a00 */
[----:B------:R-:W-:Y:S01]  /*5b00*/  ULDC UR4, c[0x0][0x2e8] ;  /* 0x0000ba0000047ab9 */ /* 0x000fe20000000800 */
[----:B------:R-:W-:Y:S01]  /*5b10*/  BSSY B0, `(.L_x_54) ;  /* 0x00001a8000007945 */ /* 0x000fe20003800000 */
[----:B------:R-:W3:Y:S01]  /*5b20*/  S2R R13, SR_CTAID.Z ;  /* 0x00000000000d7919 */ /* 0x000ee20000002700 */
[----:B------:R-:W-:-:S04]  /*5b30*/  UISETP.NE.AND UP0, UPT, UR4, 0x1, UPT ;  /* 0x000000010400788c */ /* 0x000fc8000bf05270 */
[----:B------:R-:W4:Y:S07]  /*5b40*/  S2UR UR20, SR_CTAID.Y ;  /* 0x00000000001479c3 */ /* 0x000f2e0000002600 */
[----:B------:R-:W-:Y:S01]  /*5b50*/  @UP0 ULDC UR6, c[0x0][0x2ec] ;  /* 0x0000bb0000060ab9 */ /* 0x000fe20000000800 */
[----:B------:R-:W5:Y:S01]  /*5b60*/  LDC.64 R10, c[0x0][0x720] ;  /* 0x0001c800ff0a7b82 */ /* 0x000f620000000a00 */
[----:B------:R-:W-:-:S07]  /*5b70*/  @UP0 ULDC UR8, c[0x0][0x2f0] ;  /* 0x0000bc0000080ab9 */ /* 0x000fce0000000800 */
[----:B------:R-:W5:Y:S01]  /*5b80*/  LDC.64 R4, c[0x0][0x700] ;  /* 0x0001c000ff047b82 */ /* 0x000f620000000a00 */
[----:B-1----:R-:W-:Y:S01]  /*5b90*/  SHF.R.S32.HI R15, RZ, 0x1f, R15 ;  /* 0x0000001fff0f7819 */ /* 0x002fe2000001140f */
[----:B----4-:R-:W-:Y:S02]  /*5ba0*/  UIMAD.WIDE.U32 UR6, UR20, UR6, URZ ;  /* 0x00000006140672a5 */ /* 0x010fe4000f8e003f */
[----:B------:R-:W-:Y:S01]  /*5bb0*/  UMOV UR12, UR20 ;  /* 0x00000014000c7c82 */ /* 0x000fe20008000000 */
[----:B---3--:R-:W-:Y:S01]  /*5bc0*/  SHF.R.S32.HI R13, RZ, 0x1f, R13 ;  /* 0x0000001fff0d7819 */ /* 0x008fe2000001140d */
[----:B--2---:R-:W-:Y:S01]  /*5bd0*/  IMAD R0, R15, R2, RZ ;  /* 0x000000020f007224 */ /* 0x004fe200078e02ff */
[----:B------:R-:W-:-:S03]  /*5be0*/  @UP0 USHF.R.U32.HI UR12, URZ, UR8, UR7 ;  /* 0x000000083f0c0299 */ /* 0x000fc60008011607 */
[----:B------:R-:W-:Y:S02]  /*5bf0*/  IMAD R7, R3, UR20, R0 ;  /* 0x0000001403077c24 */ /* 0x000fe4000f8e0200 */
[----:B------:R-:W-:-:S04]  /*5c00*/  IMAD.WIDE.U32 R2, R2, UR20, RZ ;  /* 0x0000001402027c25 */ /* 0x000fc8000f8e00ff */
[----:B------:R-:W-:Y:S02]  /*5c10*/  IMAD.IADD R3, R3, 0x1, R7 ;  /* 0x0000000103037824 */ /* 0x000fe400078e0207 */
[----:B------:R-:W1:Y:S01]  /*5c20*/  LDC.64 R6, c[0x0][0x730] ;  /* 0x0001cc00ff067b82 */ /* 0x000e620000000a00 */
[----:B-----5:R-:W-:Y:S02]  /*5c30*/  IMAD R0, R13, R10, RZ ;  /* 0x0000000a0d007224 */ /* 0x020fe400078e02ff */
[----:B------:R-:W-:-:S04]  /*5c40*/  IMAD.WIDE.U32 R2, R10, UR21, R2 ;  /* 0x000000150a027c25 */ /* 0x000fc8000f8e0002 */
[----:B------:R-:W-:Y:S01]  /*5c50*/  IMAD R11, R11, UR21, R0 ;  /* 0x000000150b0b7c24 */ /* 0x000fe2000f8e0200 */
[----:B------:R-:W-:-:S03]  /*5c60*/  LEA R4, P0, R2, R4, 0x2 ;  /* 0x0000000402047211 */ /* 0x000fc600078010ff */
[----:B------:R-:W-:Y:S01]  /*5c70*/  IMAD.IADD R0, R3, 0x1, R11 ;  /* 0x0000000103007824 */ /* 0x000fe200078e020b */
[----:B------:R-:W-:-:S04]  /*5c80*/  R2UR UR4, R4 ;  /* 0x00000000040472ca */ /* 0x000fc800000e0000 */
[----:B------:R-:W-:Y:S02]  /*5c90*/  LEA.HI.X R0, R2, R5, R0, 0x2, P0 ;  /* 0x0000000502007211 */ /* 0x000fe400000f1400 */
[----:B------:R-:W-:Y:S02]  /*5ca0*/  ELECT P0, URZ, PT ;  /* 0x00000000003f782f */ /* 0x000fe40003800000 */
[----:B------:R-:W-:Y:S01]  /*5cb0*/  R2UR UR5, R0 ;  /* 0x00000000000572ca */ /* 0x000fe200000e0000 */
[----:B-1----:R-:W-:-:S04]  /*5cc0*/  IMAD R2, R15, R6, RZ ;  /* 0x000000060f027224 */ /* 0x002fc800078e02ff */
[----:B------:R-:W-:Y:S02]  /*5cd0*/  IMAD R5, R7, UR20, R2 ;  /* 0x0000001407057c24 */ /* 0x000fe4000f8e0202 */
[----:B------:R-:W1:Y:S01]  /*5ce0*/  LDC.64 R2, c[0x0][0x738] ;  /* 0x0001ce00ff027b82 */ /* 0x000e620000000a00 */
[----:B------:R-:W-:-:S04]  /*5cf0*/  IMAD.WIDE.U32 R6, R6, UR20, RZ ;  /* 0x0000001406067c25 */ /* 0x000fc8000f8e00ff */
[----:B------:R-:W-:Y:S02]  /*5d00*/  IMAD.IADD R7, R7, 0x1, R5 ;  /* 0x0000000107077824 */ /* 0x000fe400078e0205 */
[----:B-1----:R-:W-:Y:S02]  /*5d10*/  IMAD R0, R13, R2, RZ ;  /* 0x000000020d007224 */ /* 0x002fe400078e02ff */
[----:B------:R-:W-:-:S04]  /*5d20*/  IMAD.WIDE.U32 R6, R2, UR21, R6 ;  /* 0x0000001502067c25 */ /* 0x000fc8000f8e0006 */
[----:B------:R-:W-:Y:S02]  /*5d30*/  IMAD R3, R3, UR21, R0 ;  /* 0x0000001503037c24 */ /* 0x000fe4000f8e0200 */
[----:B------:R-:W-:Y:S01]  /*5d40*/  IMAD.MOV.U32 R0, RZ, RZ, RZ ;  /* 0x000000ffff007224 */ /* 0x000fe200078e00ff */
[----:B------:R-:W-:Y:S06]  /*5d50*/  @!P0 BRA `(.L_x_55) ;  /* 0x00000018000c8947 */ /* 0x000fec0003800000 */
[----:B------:R-:W1:Y:S01]  /*5d60*/  S2R R0, SR_CgaCtaId ;  /* 0x0000000000007919 */ /* 0x000e620000008800 */
[----:B------:R-:W-:Y:S01]  /*5d70*/  MOV R11, 0x400 ;  /* 0x00000400000b7802 */ /* 0x000fe20000000f00 */
[----:B------:R-:W2:Y:S01]  /*5d80*/  S2R R8, SR_TID.X ;  /* 0x0000000000087919 */ /* 0x000ea20000002100 */
[----:B------:R-:W3:Y:S02]  /*5d90*/  S2R R2, SR_CTAID.X ;  /* 0x0000000000027919 */ /* 0x000ee40000002500 */
[----:B-1----:R-:W-:Y:S01]  /*5da0*/  LEA R11, R0, R11, 0x18 ;  /* 0x0000000b000b7211 */ /* 0x002fe200078ec0ff */
[----:B------:R-:W-:Y:S01]  /*5db0*/  IMAD.MOV.U32 R0, RZ, RZ, 0x1 ;  /* 0x00000001ff007424 */ /* 0x000fe200078e00ff */
[----:B--2---:R-:W-:-:S04]  /*5dc0*/  LOP3.LUT R8, R8, 0x7f, RZ, 0xc0, !PT ;  /* 0x0000007f08087812 */ /* 0x004fc800078ec0ff */
[----:B------:R-:W-:Y:S02]  /*5dd0*/  SHF.L.U32 R0, R0, 0x1f, RZ ;  /* 0x0000001f00007819 */ /* 0x000fe400000006ff */
[----:B------:R-:W-:Y:S02]  /*5de0*/  ISETP.NE.AND P0, PT, R8, RZ, PT ;  /* 0x000000ff0800720c */ /* 0x000fe40003f05270 */
[----:B------:R-:W1:Y:S02]  /*5df0*/  SYNCS.PHASECHK.TRANS64.TRYWAIT P1, [R11+URZ+0x30820], R0 ;  /* 0x030820000b0075a7 */ /* 0x000e64000802017f */
[----:B-1-3--:R-:W-:Y:S09]  /*5e00*/  @!P1 BRA `(.L_x_56) ;  /* 0x0000001800d49947 */ /* 0x00aff20003800000 */
.L_x_84:
[----:B------:R-:W-:Y:S02]  /*5e10*/  IMAD.IADD R10, R7, 0x1, R3 ;  /* 0x00000001070a7824 */ /* 0x000fe400078e0203 */
[----:B------:R-:W-:Y:S02]  /*5e20*/  IMAD.SHL.U32 R2, R2, 0x80, RZ ;  /* 0x0000008002027824 */ /* 0x000fe400078e00ff */
[----:B------:R-:W-:Y:S01]  /*5e30*/  IMAD.MOV.U32 R9, RZ, RZ, 0x1 ;  /* 0x00000001ff097424 */ /* 0x000fe200078e00ff */
[----:B------:R-:W-:Y:S06]  /*5e40*/  @P0 BRA `(.L_x_57) ;  /* 0x0000000000180947 */ /* 0x000fec0003800000 */
[----:B------:R-:W2:Y:S01]  /*5e50*/  S2R R4, SR_TID.X ;  /* 0x0000000000047919 */ /* 0x000ea20000002100 */
[----:B-1----:R-:W-:-:S04]  /*5e60*/  IMAD.MOV.U32 R0, RZ, RZ, 0x4100 ;  /* 0x00004100ff007424 */ /* 0x002fc800078e00ff */
[----:B------:R3:W-:Y:S01]  /*5e70*/  SYNCS.ARRIVE.TRANS64 RZ, [R11+URZ+0x30810], R0 ;  /* 0x030810000bff79a7 */ /* 0x0007e2000800003f */
[----:B--2---:R-:W-:-:S13]  /*5e80*/  LOP3.LUT P1, RZ, R4, 0x1f, RZ, 0xc0, !PT ;  /* 0x0000001f04ff7812 */ /* 0x004fda000782c0ff */
[----:B---3--:R-:W-:Y:S05]  /*5e90*/  @!P1 BRA `(.L_x_57) ;  /* 0x0000000000049947 */ /* 0x008fea0003800000 */
[----:B------:R-:W-:Y:S01]  /*5ea0*/  BPT.TRAP 0x1 ;  /* 0x000000040000795c */ /* 0x000fe20000300000 */
.L_x_57:
[----:B------:R-:W2:Y:S01]  /*5eb0*/  LDC.64 R4, c[0x0][0x198] ;  /* 0x00006600ff047b82 */ /* 0x000ea20000000a00 */
[----:B------:R-:W-:Y:S01]  /*5ec0*/  R2UR UR11, R2 ;  /* 0x00000000020b72ca */ /* 0x000fe200000e0000 */
[----:B------:R-:W-:Y:S01]  /*5ed0*/  UMOV UR19, URZ ;  /* 0x0000003f00137c82 */ /* 0x000fe20008000000 */
[----:B------:R-:W-:Y:S01]  /*5ee0*/  R2UR UR8, R11 ;  /* 0x000000000b0872ca */ /* 0x000fe200000e0000 */
[----:B------:R-:W-:Y:S01]  /*5ef0*/  UMOV UR22, 0x0 ;  /* 0x0000000000167882 */ /* 0x000fe20000000000 */
[----:B------:R-:W-:Y:S01]  /*5f00*/  UMOV UR23, 0x14f00000 ;  /* 0x14f0000000177882 */ /* 0x000fe20000000000 */
[----:B------:R-:W-:Y:S01]  /*5f10*/  UMOV UR18, URZ ;  /* 0x0000003f00127c82 */ /* 0x000fe20008000000 */
[----:B------:R-:W-:Y:S01]  /*5f20*/  UMOV UR26, 0x40 ;  /* 0x00000040001a7882 */ /* 0x000fe20000000000 */
[----:B------:R-:W3:Y:S01]  /*5f30*/  LDC R12, c[0x0][0x280] ;  /* 0x0000a000ff0c7b82 */ /* 0x000ee20000000800 */
[----:B------:R-:W-:Y:S01]  /*5f40*/  UMOV UR28, UR20 ;  /* 0x00000014001c7c82 */ /* 0x000fe20008000000 */
[----:B------:R-:W-:Y:S01]  /*5f50*/  UMOV UR29, UR21 ;  /* 0x00000015001d7c82 */ /* 0x000fe20008000000 */
[----:B------:R-:W-:Y:S01]  /*5f60*/  UMOV UR27, UR19 ;  /* 0x00000013001b7c82 */ /* 0x000fe20008000000 */
[----:B------:R-:W-:Y:S01]  /*5f70*/  UMOV UR10, 0x10 ;  /* 0x00000010000a7882 */ /* 0x000fe20000000000 */
[----:B------:R-:W-:Y:S01]  /*5f80*/  UMOV UR30, 0x0 ;  /* 0x00000000001e7882 */ /* 0x000fe20000000000 */
[----:B------:R-:W-:Y:S01]  /*5f90*/  UMOV UR31, 0x10000000 ;  /* 0x10000000001f7882 */ /* 0x000fe20000000000 */
[----:B------:R-:W-:Y:S01]  /*5fa0*/  UMOV UR13, UR21 ;  /* 0x00000015000d7c82 */ /* 0x000fe20008000000 */
[----:B------:R-:W-:Y:S01]  /*5fb0*/  UIADD3 UR16, UR8, 0x18000, URZ ;  /* 0x0001800008107890 */ /* 0x000fe2000fffe03f */
[----:B------:R-:W-:Y:S01]  /*5fc0*/  IMAD.MOV.U32 R20, RZ, RZ, RZ ;  /* 0x000000ffff147224 */ /* 0x000fe200078e00ff */
[----:B------:R-:W-:-:S02]  /*5fd0*/  UIADD3 UR17, UR8, 0x30810, URZ ;  /* 0x0003081008117890 */ /* 0x000fc4000fffe03f */
[----:B------:R-:W-:Y:S02]  /*5fe0*/  UIADD3 UR24, UR8, 0x1a000, URZ ;  /* 0x0001a00008187890 */ /* 0x000fe4000fffe03f */
[----:B------:R-:W-:Y:S01]  /*5ff0*/  UIADD3 UR32, UR8, 0x28000, URZ ;  /* 0x0002800008207890 */ /* 0x000fe2000fffe03f */
[----:B--2---:R-:W-:Y:S02]  /*6000*/  IMAD.MOV.U32 R8, RZ, RZ, R4 ;  /* 0x000000ffff087224 */ /* 0x004fe400078e0004 */
[----:B------:R-:W-:Y:S01]  /*6010*/  UMOV UR25, UR17 ;  /* 0x0000001100197c82 */ /* 0x000fe20008000000 */
[----:B------:R-:W-:Y:S01]  /*6020*/  UMOV UR33, UR17 ;  /* 0x0000001100217c82 */ /* 0x000fe20008000000 */
[----:B------:R-:W-:Y:S01]  /*6030*/  UIADD3 UR9, UR8, 0x30800, URZ ;  /* 0x0003080008097890 */ /* 0x000fe2000fffe03f */
[----:B------:R-:W-:Y:S01]  /*6040*/  IMAD.MOV.U32 R4, RZ, RZ, 0x10000 ;  /* 0x00010000ff047424 */ /* 0x000fe200078e00ff */
[----:B-1----:R-:W-:Y:S01]  /*6050*/  IADD3 R0, P1, R8, 0x2f0, RZ ;  /* 0x000002f008007810 */ /* 0x002fe20007f3e0ff */
[----:B------:R-:W-:Y:S01]  /*6060*/  UIADD3 UR40, UR8, 0x4000, URZ ;  /* 0x0000400008287890 */ /* 0x000fe2000fffe03f */
[----:B------:R-:W-:-:S02]  /*6070*/  UMOV UR42, 0x40 ;  /* 0x00000040002a7882 */ /* 0x000fc40000000000 */
[----:B------:R-:W-:Y:S01]  /*6080*/  R2UR UR6, R0 ;  /* 0x00000000000672ca */ /* 0x000fe200000e0000 */
[----:B------:R-:W-:Y:S01]  /*6090*/  UMOV UR44, UR12 ;  /* 0x0000000c002c7c82 */ /* 0x000fe20008000000 */
[----:B------:R-:W-:Y:S01]  /*60a0*/  IADD3 R0, P2, R8, 0x3f0, RZ ;  /* 0x000003f008007810 */ /* 0x000fe20007f5e0ff */
[----:B------:R-:W-:Y:S01]  /*60b0*/  UMOV UR45, UR21 ;  /* 0x00000015002d7c82 */ /* 0x000fe20008000000 */
[----:B------:R-:W-:Y:S01]  /*60c0*/  UMOV UR43, UR11 ;  /* 0x0000000b002b7c82 */ /* 0x000fe20008000000 */
[----:B------:R-:W-:Y:S01]  /*60d0*/  UMOV UR41, UR9 ;  /* 0x0000000900297c82 */ /* 0x000fe20008000000 */
[----:B------:R-:W-:Y:S01]  /*60e0*/  R2UR UR38, R0 ;  /* 0x00000000002672ca */ /* 0x000fe200000e0000 */
[----:B------:R-:W-:Y:S01]  /*60f0*/  IMAD.MOV.U32 R0, RZ, RZ, R5 ;  /* 0x000000ffff007224 */ /* 0x000fe200078e0005 */
[----:B------:R-:W-:Y:S01]  /*6100*/  UMOV UR36, UR12 ;  /* 0x0000000c00247c82 */ /* 0x000fe20008000000 */
[----:B------:R-:W-:Y:S01]  /*6110*/  UMOV UR37, UR21 ;  /* 0x0000001500257c82 */ /* 0x000fe20008000000 */
[----:B------:R-:W-:Y:S01]  /*6120*/  UMOV UR35, UR11 ;  /* 0x0000000b00237c82 */ /* 0x000fe20008000000 */
[----:B------:R-:W-:Y:S01]  /*6130*/  IMAD.X R2, RZ, RZ, R0, P1 ;  /* 0x000000ffff027224 */ /* 0x000fe200008e0600 */
[----:B------:R-:W-:Y:S01]  /*6140*/  UMOV UR34, UR18 ;  /* 0x0000001200227c82 */ /* 0x000fe20008000000 */
[----:B------:R-:W-:-:S03]  /*6150*/  IMAD.MOV.U32 R5, RZ, RZ, RZ ;  /* 0x000000ffff057224 */ /* 0x000fc600078e00ff */
[----:B------:R-:W-:Y:S01]  /*6160*/  R2UR UR7, R2 ;  /* 0x00000000020772ca */ /* 0x000fe200000e0000 */
[----:B------:R-:W-:-:S05]  /*6170*/  IMAD.X R2, RZ, RZ, R0, P2 ;  /* 0x000000ffff027224 */ /* 0x000fca00010e0600 */
[----:B------:R-:W-:Y:S02]  /*6180*/  R2UR UR39, R2 ;  /* 0x00000000022772ca */ /* 0x000fe400000e0000 */
[----:B------:R-:W-:-:S04]  /*6190*/  IADD3 R2, P1, R8, 0xf0, RZ ;  /* 0x000000f008027810 */ /* 0x000fc80007f3e0ff */
[----:B------:R-:W-:Y:S02]  /*61a0*/  IADD3.X R3, RZ, R0, RZ, P1, !PT ;  /* 0x00000000ff037210 */ /* 0x000fe40000ffe4ff */
[----:B------:R-:W-:Y:S02]  /*61b0*/  R2UR UR14, R2 ;  /* 0x00000000020e72ca */ /* 0x000fe400000e0000 */
[----:B------:R-:W-:Y:S02]  /*61c0*/  R2UR UR15, R3 ;  /* 0x00000000030f72ca */ /* 0x000fe400000e0000 */
[----:B---3--:R-:W-:-:S11]  /*61d0*/  ISETP.GE.AND P1, PT, R12, 0x41, PT ;  /* 0x000000410c00780c */ /* 0x008fd60003f26270 */
[----:B------:R-:W-:Y:S01]  /*61e0*/  UTMALDG.4D [UR16], [UR14], desc[UR22] ;  /* 0x000016100e0075b4 */ /* 0x000fe20008019000 */
[----:B------:R-:W-:Y:S01]  /*61f0*/  UTMALDG.4D [UR24], [UR14], desc[UR22] ;  /* 0x000016180e0075b4 */ /* 0x000fe20008019000 */
[----:B------:R1:W-:Y:S01]  /*6200*/  UBLKCP.S.G [UR32], [UR4], UR10 ;  /* 0x00000020040073ba */ /* 0x0003e2000800020a */
[----:B------:R2:W-:Y:S01]  /*6210*/  SYNCS.ARRIVE.TRANS64 RZ, [R11+URZ+0x30800], R4 ;  /* 0x030800040bff79a7 */ /* 0x0005e2000800003f */
[----:B-1----:R-:W-:Y:S02]  /*6220*/  UIADD3 UR32, UR8, 0x8000, URZ ;  /* 0x0000800008207890 */ /* 0x002fe4000fffe03f */
[----:B------:R-:W-:Y:S01]  /*6230*/  UIADD3 UR24, UR8, 0xc000, URZ ;  /* 0x0000c00008187890 */ /* 0x000fe2000fffe03f */
[----:B------:R-:W-:Y:S01]  /*6240*/  UMOV UR10, UR18 ;  /* 0x00000012000a7c82 */ /* 0x000fe20008000000 */
[----:B------:R-:W-:Y:S01]  /*6250*/  UMOV UR33, UR9 ;  /* 0x0000000900217c82 */ /* 0x000fe20008000000 */
[----:B------:R2:W-:Y:S01]  /*6260*/  UTMALDG.4D [UR8], [UR6], desc[UR30] ;  /* 0x00001e08060075b4 */ /* 0x0005e20008019000 */
[----:B------:R-:W-:Y:S01]  /*6270*/  UMOV UR28, UR12 ;  /* 0x0000000c001c7c82 */ /* 0x000fe20008000000 */
[----:B------:R-:W-:Y:S01]  /*6280*/  UMOV UR27, UR11 ;  /* 0x0000000b001b7c82 */ /* 0x000fe20008000000 */
[----:B------:R-:W-:Y:S01]  /*6290*/  UMOV UR25, UR9 ;  /* 0x0000000900197c82 */ /* 0x000fe20008000000 */
[----:B------:R2:W-:Y:S01]  /*62a0*/  UTMALDG.4D [UR40], [UR6], desc[UR30] ;  /* 0x00001e28060075b4 */ /* 0x0005e20008019000 */
[----:B------:R2:W-:Y:S01]  /*62b0*/  UTMALDG.4D [UR32], [UR38], desc[UR30] ;  /* 0x00001e20260075b4 */ /* 0x0005e20008019000 */
[----:B------:R2:W-:Y:S02]  /*62c0*/  UTMALDG.4D [UR24], [UR38], desc[UR30] ;  /* 0x00001e18260075b4 */ /* 0x0005e40008019000 */
[----:B--2---:R-:W-:Y:S05]  /*62d0*/  @!P1 BRA `(.L_x_58) ;  /* 0x0000000c00d49947 */ /* 0x004fea0003800000 */
[----:B------:R-:W1:Y:S01]  /*62e0*/  S2R R13, SR_TID.X ;  /* 0x00000000000d7919 */ /* 0x000e620000002100 */
[C---:B------:R-:W-:Y:S01]  /*62f0*/  VIADD R4, R12.reuse, 0x3f ;  /* 0x0000003f0c047836 */ /* 0x040fe20000000000 */
[----:B------:R-:W-:Y:S01]  /*6300*/  ISETP.GE.AND P1, PT, R12, 0x81, PT ;  /* 0x000000810c00780c */ /* 0x000fe20003f26270 */
[----:B------:R-:W-:Y:S02]  /*6310*/  IMAD.MOV.U32 R20, RZ, RZ, RZ ;  /* 0x000000ffff147224 */ /* 0x000fe400078e00ff */
[----:B------:R-:W-:Y:S01]  /*6320*/  IMAD.MOV.U32 R15, RZ, RZ, RZ ;  /* 0x000000ffff0f7224 */ /* 0x000fe200078e00ff */
[----:B------:R-:W-:-:S04]  /*6330*/  SHF.R.S32.HI R9, RZ, 0x1f, R4 ;  /* 0x0000001fff097819 */ /* 0x000fc80000011404 */
[----:B------:R-:W-:Y:S01]  /*6340*/  LEA.HI R4, R9, R4, RZ, 0x6 ;  /* 0x0000000409047211 */ /* 0x000fe200078f30ff */
[----:B------:R-:W-:-:S03]  /*6350*/  IMAD.MOV.U32 R9, RZ, RZ, 0x1 ;  /* 0x00000001ff097424 */ /* 0x000fc600078e00ff */
[----:B------:R-:W-:-:S04]  /*6360*/  LEA.HI.SX32 R4, R4, 0xffffffff, 0x1a ;  /* 0xffffffff04047811 */ /* 0x000fc800078fd2ff */
[----:B------:R-:W-:-:S04]  /*6370*/  VIMNMX R4, R4, 0x1, !PT ;  /* 0x0000000104047848 */ /* 0x000fc80007fe0100 */
[----:B------:R-:W-:Y:S02]  /*6380*/  LOP3.LUT R19, R4, 0x1, RZ, 0xc0, !PT ;  /* 0x0000000104137812 */ /* 0x000fe400078ec0ff */
[----:B-1----:R-:W-:Y:S01]  /*6390*/  LOP3.LUT R14, R13, 0x1f, RZ, 0xc0, !PT ;  /* 0x0000001f0d0e7812 */ /* 0x002fe200078ec0ff */
[----:B------:R-:W-:Y:S06]  /*63a0*/  @!P1 BRA `(.L_x_59) ;  /* 0x0000000800709947 */ /* 0x000fec0003800000 */
[----:B------:R-:W-:Y:S02]  /*63b0*/  IMAD.IADD R18, R4, 0x1, -R19 ;  /* 0x0000000104127824 */ /* 0x000fe400078e0a13 */
[----:B------:R-:W-:Y:S02]  /*63c0*/  IMAD.MOV.U32 R9, RZ, RZ, 0x1 ;  /* 0x00000001ff097424 */ /* 0x000fe400078e00ff */
[----:B------:R-:W-:-:S07]  /*63d0*/  IMAD.MOV.U32 R15, RZ, RZ, RZ ;  /* 0x000000ffff0f7224 */ /* 0x000fce00078e00ff */
.L_x_68:
[----:B------:R-:W-:-:S04]  /*63e0*/  SHF.L.U32 R21, R9, 0x1f, RZ ;  /* 0x0000001f09157819 */ /* 0x000fc800000006ff */
[----:B-1----:R-:W1:Y:S02]  /*63f0*/  SYNCS.PHASECHK.TRANS64.TRYWAIT P1, [R11+URZ+0x30840], R21 ;  /* 0x030840150b0075a7 */ /* 0x002e64000802017f */
[----:B-12---:R-:W-:Y:S05]  /*6400*/  @!P1 BRA `(.L_x_60) ;  /* 0x0000001400689947 */ /* 0x006fea0003800000 */
.L_x_85:
[----:B------:R-:W-:Y:S05]  /*6410*/  @P0 BRA `(.L_x_61) ;  /* 0x0000000000140947 */ /* 0x000fea0003800000 */
[----:B------:R-:W-:Y:S01]  /*6420*/  ISETP.NE.AND P1, PT, R14, RZ, PT ;  /* 0x000000ff0e00720c */ /* 0x000fe20003f25270 */
[----:B------:R-:W-:-:S04]  /*6430*/  IMAD.MOV.U32 R0, RZ, RZ, 0x4100 ;  /* 0x00004100ff007424 */ /* 0x000fc800078e00ff */
[----:B------:R2:W-:Y:S08]  /*6440*/  SYNCS.ARRIVE.TRANS64 RZ, [R11+URZ+0x30830], R0 ;  /* 0x030830000bff79a7 */ /* 0x0005f0000800003f */
[----:B------:R-:W-:Y:S05]  /*6450*/  @!P1 BRA `(.L_x_61) ;  /* 0x0000000000049947 */ /* 0x000fea0003800000 */
[----:B------:R-:W-:Y:S01]  /*6460*/  BPT.TRAP 0x1 ;  /* 0x000000040000795c */ /* 0x000fe20000300000 */
.L_x_61:
[----:B------:R-:W3:Y:S01]  /*6470*/  LDC.64 R12, c[0x0][0x728] ;  /* 0x0001ca00ff0c7b82 */ /* 0x000ee20000000a00 */
[----:B------:R-:W-:Y:S01]  /*6480*/  IMAD.SHL.U32 R16, R15, 0x40, RZ ;  /* 0x000000400f107824 */ /* 0x000fe200078e00ff */
[----:B------:R-:W-:Y:S01]  /*6490*/  R2UR UR10, R11 ;  /* 0x000000000b0a72ca */ /* 0x000fe200000e0000 */
[----:B------:R-:W-:Y:S01]  /*64a0*/  UMOV UR8, 0x0 ;  /* 0x0000000000087882 */ /* 0x000fe20000000000 */
[----:B------:R-:W-:Y:S01]  /*64b0*/  UMOV UR9, 0x14f00000 ;  /* 0x14f0000000097882 */ /* 0x000fe20000000000 */
[----:B------:R-:W-:Y:S01]  /*64c0*/  UMOV UR18, URZ ;  /* 0x0000003f00127c82 */ /* 0x000fe20008000000 */
[C---:B--2---:R-:W-:Y:S01]  /*64d0*/  IADD3 R0, P1, R16.reuse, R6, RZ ;  /* 0x0000000610007210 */ /* 0x044fe20007f3e0ff */
[----:B------:R-:W-:Y:S01]  /*64e0*/  UMOV UR26, 0x40 ;  /* 0x00000040001a7882 */ /* 0x000fe20000000000 */
[----:B------:R-:W2:Y:S01]  /*64f0*/  LDC.64 R4, c[0x0][0x198] ;  /* 0x00006600ff047b82 */ /* 0x000ea20000000a00 */
[----:B------:R-:W-:Y:S01]  /*6500*/  R2UR UR19, R16 ;  /* 0x00000000101372ca */ /* 0x000fe200000e0000 */
[----:B------:R-:W-:Y:S01]  /*6510*/  UMOV UR28, UR20 ;  /* 0x00000014001c7c82 */ /* 0x000fe20008000000 */
[----:B------:R-:W-:Y:S01]  /*6520*/  UMOV UR29, UR21 ;  /* 0x00000015001d7c82 */ /* 0x000fe20008000000 */
[----:B------:R-:W-:-:S03]  /*6530*/  UMOV UR13, 0x10 ;  /* 0x00000010000d7882 */ /* 0x000fc60000000000 */
[----:B------:R-:W-:Y:S02]  /*6540*/  UIADD3 UR16, UR10, 0x20000, URZ ;  /* 0x000200000a107890 */ /* 0x000fe4000fffe03f */
[----:B------:R-:W-:Y:S02]  /*6550*/  UIADD3 UR17, UR10, 0x30830, URZ ;  /* 0x000308300a117890 */ /* 0x000fe4000fffe03f */
[----:B------:R-:W-:Y:S02]  /*6560*/  UIADD3 UR24, UR10, 0x22000, URZ ;  /* 0x000220000a187890 */ /* 0x000fe4000fffe03f */
[----:B------:R-:W-:Y:S01]  /*6570*/  UIADD3 UR10, UR10, 0x28200, URZ ;  /* 0x000282000a0a7890 */ /* 0x000fe2000fffe03f */
[----:B------:R-:W-:Y:S01]  /*6580*/  UMOV UR27, UR19 ;  /* 0x00000013001b7c82 */ /* 0x000fe20008000000 */
[----:B---3--:R-:W-:Y:S01]  /*6590*/  LEA R2, P2, R0, R12, 0x2 ;  /* 0x0000000c00027211 */ /* 0x008fe200078410ff */
[----:B------:R-:W-:Y:S01]  /*65a0*/  UMOV UR25, UR17 ;  /* 0x0000001100197c82 */ /* 0x000fe20008000000 */
[----:B------:R-:W-:-:S02]  /*65b0*/  UMOV UR11, UR17 ;  /* 0x00000011000b7c82 */ /* 0x000fc40008000000 */
[----:B------:R-:W-:Y:S02]  /*65c0*/  R2UR UR14, R2 ;  /* 0x00000000020e72ca */ /* 0x000fe400000e0000 */
[----:B------:R-:W-:Y:S01]  /*65d0*/  LEA.HI.X.SX32 R2, R16, R10, 0x1, P1 ;  /* 0x0000000a10027211 */ /* 0x000fe200008f0eff */
[----:B--2---:R-:W-:-:S03]  /*65e0*/  IMAD.MOV.U32 R8, RZ, RZ, R4 ;  /* 0x000000ffff087224 */ /* 0x004fc600078e0004 */
[----:B------:R-:W-:Y:S02]  /*65f0*/  LEA.HI.X R0, R0, R13, R2, 0x2, P2 ;  /* 0x0000000d00007211 */ /* 0x000fe400010f1402 */
[----:B------:R-:W-:Y:S02]  /*6600*/  IADD3 R4, P1, R8, 0x1f0, RZ ;  /* 0x000001f008047810 */ /* 0x000fe40007f3e0ff */
[----:B------:R-:W-:Y:S01]  /*6610*/  R2UR UR15, R0 ;  /* 0x00000000000f72ca */ /* 0x000fe200000e0000 */
[----:B------:R-:W-:Y:S01]  /*6620*/  IMAD.MOV.U32 R0, RZ, RZ, R5 ;  /* 0x000000ffff007224 */ /* 0x000fe200078e0005 */
[----:B------:R-:W-:-:S03]  /*6630*/  R2UR UR6, R4 ;  /* 0x00000000040672ca */ /* 0x000fc600000e0000 */
[----:B------:R-:W-:-:S05]  /*6640*/  IMAD.X R5, RZ, RZ, R0, P1 ;  /* 0x000000ffff057224 */ /* 0x000fca00008e0600 */
[----:B------:R-:W-:-:S13]  /*6650*/  R2UR UR7, R5 ;  /* 0x00000000050772ca */ /* 0x000fda00000e0000 */
[----:B------:R2:W-:Y:S01]  /*6660*/  UTMALDG.4D [UR16], [UR6], desc[UR8] ;  /* 0x00000810060075b4 */ /* 0x0005e20008019000 */
[----:B------:R2:W-:Y:S01]  /*6670*/  UTMALDG.4D [UR24], [UR6], desc[UR8] ;  /* 0x00000818060075b4 */ /* 0x0005e20008019000 */
[----:B------:R2:W-:Y:S01]  /*6680*/  UBLKCP.S.G [UR10], [UR14], UR13 ;  /* 0x0000000a0e0073ba */ /* 0x0005e2000800020d */
[----:B------:R-:W3:Y:S02]  /*6690*/  SYNCS.PHASECHK.TRANS64.TRYWAIT P1, [R11+URZ+0x30828], R21 ;  /* 0x030828150b0075a7 */ /* 0x000ee4000802017f */
[----:B--23--:R-:W-:Y:S05]  /*66a0*/  @!P1 BRA `(.L_x_62) ;  /* 0x0000001000d49947 */ /* 0x00cfea0003800000 */
.L_x_86:
[----:B------:R-:W-:Y:S05]  /*66b0*/  @P0 BRA `(.L_x_63) ;  /* 0x0000000000140947 */ /* 0x000fea0003800000 */
[----:B------:R-:W-:Y:S01]  /*66c0*/  ISETP.NE.AND P1, PT, R14, RZ, PT ;  /* 0x000000ff0e00720c */ /* 0x000fe20003f25270 */
[----:B------:R-:W-:-:S04]  /*66d0*/  IMAD.MOV.U32 R2, RZ, RZ, 0x4100 ;  /* 0x00004100ff027424 */ /* 0x000fc800078e00ff */
[----:B------:R3:W-:Y:S08]  /*66e0*/  SYNCS.ARRIVE.TRANS64 RZ, [R11+URZ+0x30818], R2 ;  /* 0x030818020bff79a7 */ /* 0x0007f0000800003f */
[----:B------:R-:W-:Y:S05]  /*66f0*/  @!P1 BRA `(.L_x_63) ;  /* 0x0000000000049947 */ /* 0x000fea0003800000 */
[----:B------:R-:W-:Y:S01]  /*6700*/  BPT.TRAP 0x1 ;  /* 0x000000040000795c */ /* 0x000fe20000300000 */
.L_x_63:
[----:B------:R-:W-:Y:S01]  /*6710*/  VIADD R16, R16, 0x40 ;  /* 0x0000004010107836 */ /* 0x000fe20000000000 */
[----:B---3--:R-:W-:Y:S01]  /*6720*/  IADD3 R2, P1, R8, 0xf0, RZ ;  /* 0x000000f008027810 */ /* 0x008fe20007f3e0ff */
[----:B------:R-:W-:Y:S01]  /*6730*/  UMOV UR8, 0x0 ;  /* 0x0000000000087882 */ /* 0x000fe20000000000 */
[----:B------:R-:W-:Y:S01]  /*6740*/  R2UR UR16, R11 ;  /* 0x000000000b1072ca */ /* 0x000fe200000e0000 */
[----:B------:R-:W-:Y:S01]  /*6750*/  UMOV UR9, 0x14f00000 ;  /* 0x14f0000000097882 */ /* 0x000fe20000000000 */
[----:B------:R-:W-:Y:S01]  /*6760*/  R2UR UR27, R16 ;  /* 0x00000000101b72ca */ /* 0x000fe200000e0000 */
[----:B------:R-:W-:Y:S01]  /*6770*/  IMAD.X R3, RZ, RZ, R0, P1 ;  /* 0x000000ffff037224 */ /* 0x000fe200008e0600 */
[----:B------:R-:W-:Y:S01]  /*6780*/  R2UR UR6, R2 ;  /* 0x00000000020672ca */ /* 0x000fe200000e0000 */
[----:B------:R-:W-:Y:S01]  /*6790*/  UMOV UR26, URZ ;  /* 0x0000003f001a7c82 */ /* 0x000fe20008000000 */
[----:B------:R-:W-:Y:S01]  /*67a0*/  UMOV UR28, UR20 ;  /* 0x00000014001c7c82 */ /* 0x000fe20008000000 */
[----:B------:R-:W-:Y:S01]  /*67b0*/  UMOV UR29, UR21 ;  /* 0x00000015001d7c82 */ /* 0x000fe20008000000 */
[----:B------:R-:W-:Y:S01]  /*67c0*/  R2UR UR7, R3 ;  /* 0x00000000030772ca */ /* 0x000fe200000e0000 */
[----:B------:R-:W-:Y:S01]  /*67d0*/  UMOV UR18, 0x40 ;  /* 0x0000004000127882 */ /* 0x000fe20000000000 */
[----:B------:R-:W-:-:S03]  /*67e0*/  UMOV UR10, 0x10 ;  /* 0x00000010000a7882 */ /* 0x000fc60000000000 */
[----:B------:R-:W-:Y:S02]  /*67f0*/  UIADD3 UR24, UR16, 0x1c000, URZ ;  /* 0x0001c00010187890 */ /* 0x000fe4000fffe03f */
[----:B------:R-:W-:Y:S02]  /*6800*/  UIADD3 UR25, UR16, 0x30818, URZ ;  /* 0x0003081810197890 */ /* 0x000fe4000fffe03f */
[----:B------:R-:W-:Y:S02]  /*6810*/  UIADD3 UR22, UR16, 0x28100, URZ ;  /* 0x0002810010167890 */ /* 0x000fe4000fffe03f */
[----:B------:R-:W-:Y:S02]  /*6820*/  UIADD3 UR16, UR16, 0x1e000, URZ ;  /* 0x0001e00010107890 */ /* 0x000fe4000fffe03f */
[----:B------:R-:W-:Y:S01]  /*6830*/  UIMAD.WIDE UR14, UR27, 0x4, UR4 ;  /* 0x000000041b0e78a5 */ /* 0x000fe2000f8e0204 */
[----:B------:R-:W-:Y:S01]  /*6840*/  UMOV UR17, UR25 ;  /* 0x0000001900117c82 */ /* 0x000fe20008000000 */
[----:B------:R-:W-:Y:S01]  /*6850*/  UMOV UR19, UR27 ;  /* 0x0000001b00137c82 */ /* 0x000fe20008000000 */
[----:B------:R-:W-:Y:S01]  /*6860*/  UMOV UR23, UR25 ;  /* 0x0000001900177c82 */ /* 0x000fe20008000000 */
[----:B------:R3:W-:Y:S03]  /*6870*/  UTMALDG.4D [UR24], [UR6], desc[UR8] ;  /* 0x00000818060075b4 */ /* 0x0007e60008019000 */
[----:B------:R3:W-:Y:S02]  /*6880*/  UTMALDG.4D [UR16], [UR6], desc[UR8] ;  /* 0x00000810060075b4 */ /* 0x0007e40008019000 */
[----:B------:R3:W-:Y:S01]  /*6890*/  UBLKCP.S.G [UR22], [UR14], UR10 ;  /* 0x000000160e0073ba */ /* 0x0007e2000800020a */
[----:B------:R-:W4:Y:S02]  /*68a0*/  SYNCS.PHASECHK.TRANS64.TRYWAIT P1, [R11+URZ+0x30848], R21 ;  /* 0x030848150b0075a7 */ /* 0x000f24000802017f */
[----:B---34-:R-:W-:Y:S05]  /*68b0*/  @!P1 BRA `(.L_x_64) ;  /* 0x0000001000649947 */ /* 0x018fea0003800000 */
.L_x_87:
[----:B-123--:R-:W-:Y:S01]  /*68c0*/  SHF.R.S32.HI R21, RZ, 0x1f, R16 ;  /* 0x0000001fff157819 */ /* 0x00efe20000011410 */
[----:B------:R-:W-:Y:S06]  /*68d0*/  @P0 BRA `(.L_x_65) ;  /* 0x00000000001c0947 */ /* 0x000fec0003800000 */
[----:B------:R-:W-:-:S04]  /*68e0*/  IMAD.MOV.U32 R14, RZ, RZ, 0x4100 ;  /* 0x00004100ff0e7424 */ /* 0x000fc800078e00ff */
[----:B------:R1:W-:Y:S02]  /*68f0*/  SYNCS.ARRIVE.TRANS64 RZ, [R11+URZ+0x30838], R14 ;  /* 0x0308380e0bff79a7 */ /* 0x0003e4000800003f */
[----:B-1----:R-:W1:Y:S02]  /*6900*/  S2R R14, SR_TID.X ;  /* 0x00000000000e7919 */ /* 0x002e640000002100 */
[----:B-1----:R-:W-:-:S04]  /*6910*/  LOP3.LUT R14, R14, 0x1f, RZ, 0xc0, !PT ;  /* 0x0000001f0e0e7812 */ /* 0x002fc800078ec0ff */
[----:B------:R-:W-:-:S13]  /*6920*/  ISETP.NE.AND P1, PT, R14, RZ, PT ;  /* 0x000000ff0e00720c */ /* 0x000fda0003f25270 */
[----:B------:R-:W-:Y:S05]  /*6930*/  @!P1 BRA `(.L_x_65) ;  /* 0x0000000000049947 */ /* 0x000fea0003800000 */
[----:B------:R-:W-:Y:S01]  /*6940*/  BPT.TRAP 0x1 ;  /* 0x000000040000795c */ /* 0x000fe20000300000 */
.L_x_65:
[C---:B------:R-:W-:Y:S01]  /*6950*/  R2UR UR27, R16.reuse ;  /* 0x00000000101b72ca */ /* 0x040fe200000e0000 */
[----:B------:R-:W-:Y:S01]  /*6960*/  UMOV UR8, 0x0 ;  /* 0x0000000000087882 */ /* 0x000fe20000000000 */
[----:B------:R-:W-:Y:S01]  /*6970*/  IADD3 R16, P1, R16, R6, RZ ;  /* 0x0000000610107210 */ /* 0x000fe20007f3e0ff */
[----:B------:R-:W-:Y:S01]  /*6980*/  UMOV UR9, 0x14f00000 ;  /* 0x14f0000000097882 */ /* 0x000fe20000000000 */
[----:B------:R-:W-:Y:S01]  /*6990*/  R2UR UR10, R11 ;  /* 0x000000000b0a72ca */ /* 0x000fe200000e0000 */
[----:B------:R-:W-:Y:S01]  /*69a0*/  UMOV UR26, URZ ;  /* 0x0000003f001a7c82 */ /* 0x000fe20008000000 */
[----:B------:R-:W-:Y:S01]  /*69b0*/  R2UR UR6, R4 ;  /* 0x00000000040672ca */ /* 0x000fe200000e0000 */
[----:B------:R-:W-:Y:S01]  /*69c0*/  IMAD.X R21, R21, 0x1, R10, P1 ;  /* 0x0000000115157824 */ /* 0x000fe200008e060a */
[C---:B------:R-:W-:Y:S01]  /*69d0*/  LEA R12, P1, R16.reuse, R12, 0x2 ;  /* 0x0000000c100c7211 */ /* 0x040fe200078210ff */
[----:B------:R-:W-:Y:S01]  /*69e0*/  UMOV UR28, UR20 ;  /* 0x00000014001c7c82 */ /* 0x000fe20008000000 */
[----:B------:R-:W-:Y:S01]  /*69f0*/  R2UR UR7, R5 ;  /* 0x00000000050772ca */ /* 0x000fe200000e0000 */
[----:B------:R-:W-:Y:S01]  /*6a00*/  UMOV UR29, UR21 ;  /* 0x00000015001d7c82 */ /* 0x000fe20008000000 */
[----:B------:R-:W-:Y:S01]  /*6a10*/  LEA.HI.X R21, R16, R13, R21, 0x2, P1 ;  /* 0x0000000d10157211 */ /* 0x000fe200008f1415 */
[----:B------:R-:W-:Y:S01]  /*6a20*/  UMOV UR18, 0x40 ;  /* 0x0000004000127882 */ /* 0x000fe20000000000 */
[----:B------:R-:W-:Y:S01]  /*6a30*/  R2UR UR14, R12 ;  /* 0x000000000c0e72ca */ /* 0x000fe200000e0000 */
[----:B------:R-:W-:Y:S01]  /*6a40*/  UMOV UR19, UR27 ;  /* 0x0000001b00137c82 */ /* 0x000fe20008000000 */
[----:B------:R-:W-:Y:S01]  /*6a50*/  R2UR UR15, R21 ;  /* 0x00000000150f72ca */ /* 0x000fe200000e0000 */
[----:B------:R-:W-:Y:S01]  /*6a60*/  UIADD3 UR24, UR10, 0x24000, URZ ;  /* 0x000240000a187890 */ /* 0x000fe2000fffe03f */
[----:B------:R-:W-:Y:S01]  /*6a70*/  LOP3.LUT R9, R9, 0x1, RZ, 0x3c, !PT ;  /* 0x0000000109097812 */ /* 0x000fe200078e3cff */
[----:B------:R-:W-:-:S02]  /*6a80*/  UIADD3 UR25, UR10, 0x30838, URZ ;  /* 0x000308380a197890 */ /* 0x000fc4000fffe03f */
[----:B------:R-:W-:Y:S01]  /*6a90*/  UIADD3 UR16, UR10, 0x26000, URZ ;  /* 0x000260000a107890 */ /* 0x000fe2000fffe03f */
[----:B------:R-:W-:Y:S01]  /*6aa0*/  SHF.L.U32 R4, R9, 0x1f, RZ ;  /* 0x0000001f09047819 */ /* 0x000fe200000006ff */
[----:B------:R-:W-:Y:S01]  /*6ab0*/  UIADD3 UR10, UR10, 0x28300, URZ ;  /* 0x000283000a0a7890 */ /* 0x000fe2000fffe03f */
[----:B------:R-:W-:Y:S02]  /*6ac0*/  UMOV UR13, 0x10 ;  /* 0x00000010000d7882 */ /* 0x000fe40000000000 */
[----:B------:R-:W-:Y:S01]  /*6ad0*/  UMOV UR17, UR25 ;  /* 0x0000001900117c82 */ /* 0x000fe20008000000 */
[----:B------:R-:W-:Y:S01]  /*6ae0*/  UMOV UR11, UR25 ;  /* 0x00000019000b7c82 */ /* 0x000fe20008000000 */
[----:B------:R1:W-:Y:S02]  /*6af0*/  UTMALDG.4D [UR24], [UR6], desc[UR8] ;  /* 0x00000818060075b4 */ /* 0x0003e40008019000 */
[----:B------:R1:W-:Y:S02]  /*6b00*/  UTMALDG.4D [UR16], [UR6], desc[UR8] ;  /* 0x00000810060075b4 */ /* 0x0003e40008019000 */
[----:B------:R1:W-:Y:S01]  /*6b10*/  UBLKCP.S.G [UR10], [UR14], UR13 ;  /* 0x0000000a0e0073ba */ /* 0x0003e2000800020d */
[----:B------:R-:W2:Y:S02]  /*6b20*/  SYNCS.PHASECHK.TRANS64.TRYWAIT P1, [R11+URZ+0x30820], R4 ;  /* 0x030820040b0075a7 */ /* 0x000ea4000802017f */
[----:B-12---:R-:W-:Y:S05]  /*6b30*/  @!P1 BRA `(.L_x_66) ;  /* 0x0000000c00d89947 */ /* 0x006fea0003800000 */
.L_x_89:
[----:B------:R-:W-:Y:S05]  /*6b40*/  @P0 BRA `(.L_x_67) ;  /* 0x0000000000140947 */ /* 0x000fea0003800000 */
[----:B------:R-:W-:Y:S01]  /*6b50*/  ISETP.NE.AND P1, PT, R14, RZ, PT ;  /* 0x000000ff0e00720c */ /* 0x000fe20003f25270 */
[----:B-1----:R-:W-:-:S04]  /*6b60*/  IMAD.MOV.U32 R4, RZ, RZ, 0x4100 ;  /* 0x00004100ff047424 */ /* 0x002fc800078e00ff */
[----:B------:R2:W-:Y:S08]  /*6b70*/  SYNCS.ARRIVE.TRANS64 RZ, [R11+URZ+0x30810], R4 ;  /* 0x030810040bff79a7 */ /* 0x0005f0000800003f */
[----:B------:R-:W-:Y:S05]  /*6b80*/  @!P1 BRA `(.L_x_67) ;  /* 0x0000000000049947 */ /* 0x000fea0003800000 */
[----:B------:R-:W-:Y:S01]  /*6b90*/  BPT.TRAP 0x1 ;  /* 0x000000040000795c */ /* 0x000fe20000300000 */
.L_x_67:
[----:B------:R-:W-:Y:S01]  /*6ba0*/  R2UR UR6, R15 ;  /* 0x000000000f0672ca */ /* 0x000fe200000e0000 */
[----:B------:R-:W-:Y:S01]  /*6bb0*/  VIADD R18, R18, 0xfffffffe ;  /* 0xfffffffe12127836 */ /* 0x000fe20000000000 */
[----:B------:R-:W-:Y:S01]  /*6bc0*/  R2UR UR16, R11 ;  /* 0x000000000b1072ca */ /* 0x000fe200000e0000 */
[----:B------:R-:W-:Y:S01]  /*6bd0*/  UMOV UR22, 0x0 ;  /* 0x0000000000167882 */ /* 0x000fe20000000000 */
[----:B------:R-:W-:Y:S01]  /*6be0*/  R2UR UR14, R2 ;  /* 0x00000000020e72ca */ /* 0x000fe200000e0000 */
[----:B------:R-:W-:Y:S01]  /*6bf0*/  UMOV UR23, 0x14f00000 ;  /* 0x14f0000000177882 */ /* 0x000fe20000000000 */
[----:B------:R-:W-:Y:S01]  /*6c00*/  R2UR UR15, R3 ;  /* 0x00000000030f72ca */ /* 0x000fe200000e0000 */
[----:B------:R-:W-:Y:S01]  /*6c10*/  UMOV UR26, URZ ;  /* 0x0000003f001a7c82 */ /* 0x000fe20008000000 */
[----:B------:R-:W-:Y:S01]  /*6c20*/  ISETP.NE.AND P1, PT, R18, RZ, PT ;  /* 0x000000ff1200720c */ /* 0x000fe20003f25270 */
[----:B------:R-:W-:Y:S01]  /*6c30*/  UMOV UR28, UR20 ;  /* 0x00000014001c7c82 */ /* 0x000fe20008000000 */
[----:B------:R-:W-:Y:S01]  /*6c40*/  UMOV UR29, UR21 ;  /* 0x00000015001d7c82 */ /* 0x000fe20008000000 */
[----:B------:R-:W-:Y:S01]  /*6c50*/  UMOV UR18, 0x40 ;  /* 0x0000004000127882 */ /* 0x000fe20000000000 */
[----:B------:R-:W-:Y:S01]  /*6c60*/  UMOV UR7, 0x10 ;  /* 0x0000001000077882 */ /* 0x000fe20000000000 */
[----:B------:R-:W-:-:S02]  /*6c70*/  UIADD3 UR6, UR6, 0x2, URZ ;  /* 0x0000000206067890 */ /* 0x000fc4000fffe03f */
[----:B------:R-:W-:Y:S02]  /*6c80*/  UIADD3 UR10, UR16, 0x28000, URZ ;  /* 0x00028000100a7890 */ /* 0x000fe4000fffe03f */
[----:B------:R-:W-:Y:S02]  /*6c90*/  USHF.L.U32 UR27, UR6, 0x6, URZ ;  /* 0x00000006061b7899 */ /* 0x000fe4000800063f */
[----:B------:R-:W-:Y:S01]  /*6ca0*/  UIADD3 UR24, UR16, 0x18000, URZ ;  /* 0x0001800010187890 */ /* 0x000fe2000fffe03f */
[----:B------:R-:W-:Y:S01]  /*6cb0*/  IMAD.U32 R15, RZ, RZ, UR6 ;  /* 0x00000006ff0f7e24 */ /* 0x000fe2000f8e00ff */
[----:B------:R-:W-:Y:S02]  /*6cc0*/  UIADD3 UR25, UR16, 0x30810, URZ ;  /* 0x0003081010197890 */ /* 0x000fe4000fffe03f */
[----:B------:R-:W-:Y:S02]  /*6cd0*/  UIADD3 UR16, UR16, 0x1a000, URZ ;  /* 0x0001a00010107890 */ /* 0x000fe4000fffe03f */
[----:B------:R-:W-:-:S02]  /*6ce0*/  UIMAD.WIDE UR8, UR27, 0x4, UR4 ;  /* 0x000000041b0878a5 */ /* 0x000fc4000f8e0204 */
[----:B------:R-:W-:Y:S01]  /*6cf0*/  UMOV UR19, UR27 ;  /* 0x0000001b00137c82 */ /* 0x000fe20008000000 */
[----:B------:R-:W-:Y:S01]  /*6d00*/  UMOV UR17, UR25 ;  /* 0x0000001900117c82 */ /* 0x000fe20008000000 */
[----:B------:R-:W-:Y:S01]  /*6d10*/  UMOV UR11, UR25 ;  /* 0x00000019000b7c82 */ /* 0x000fe20008000000 */
[----:B------:R3:W-:Y:S02]  /*6d20*/  UTMALDG.4D [UR24], [UR14], desc[UR22] ;  /* 0x000016180e0075b4 */ /* 0x0007e40008019000 */
[----:B------:R3:W-:Y:S02]  /*6d30*/  UTMALDG.4D [UR16], [UR14], desc[UR22] ;  /* 0x000016100e0075b4 */ /* 0x0007e40008019000 */
[----:B------:R3:W-:Y:S02]  /*6d40*/  UBLKCP.S.G [UR10], [UR8], UR7 ;  /* 0x0000000a080073ba */ /* 0x0007e40008000207 */
[----:B---3--:R-:W-:Y:S05]  /*6d50*/  @P1 BRA `(.L_x_68) ;  /* 0xfffffff400a01947 */ /* 0x008fea000383ffff */
[----:B------:R-:W-:-:S07]  /*6d60*/  IMAD.U32 R5, RZ, RZ, UR27 ;  /* 0x0000001bff057e24 */ /* 0x000fce000f8e00ff */
.L_x_59:
[----:B------:R-:W-:-:S13]  /*6d70*/  ISETP.NE.AND P1, PT, R19, RZ, PT ;  /* 0x000000ff1300720c */ /* 0x000fda0003f25270 */
[----:B------:R-:W-:Y:S05]  /*6d80*/  @!P1 BRA `(.L_x_58) ;  /* 0x0000000400289947 */ /* 0x000fea0003800000 */
[----:B------:R-:W-:-:S04]  /*6d90*/  SHF.L.U32 R12, R9, 0x1f, RZ ;  /* 0x0000001f090c7819 */ /* 0x000fc800000006ff */
[----:B------:R-:W3:Y:S02]  /*6da0*/  SYNCS.PHASECHK.TRANS64.TRYWAIT P1, [R11+URZ+0x30840], R12 ;  /* 0x0308400c0b0075a7 */ /* 0x000ee4000802017f */
[----:B---3--:R-:W-:Y:S05]  /*6db0*/  @!P1 BRA `(.L_x_69) ;  /* 0x0000000c00509947 */ /* 0x008fea0003800000 */
.L_x_90:
[----:B------:R-:W-:Y:S05]  /*6dc0*/  @P0 BRA `(.L_x_70) ;  /* 0x0000000000140947 */ /* 0x000fea0003800000 */
[----:B------:R-:W-:Y:S01]  /*6dd0*/  ISETP.NE.AND P1, PT, R14, RZ, PT ;  /* 0x000000ff0e00720c */ /* 0x000fe20003f25270 */
[----:B-12---:R-:W-:-:S04]  /*6de0*/  IMAD.MOV.U32 R4, RZ, RZ, 0x4100 ;  /* 0x00004100ff047424 */ /* 0x006fc800078e00ff */
[----:B------:R4:W-:Y:S08]  /*6df0*/  SYNCS.ARRIVE.TRANS64 RZ, [R11+URZ+0x30830], R4 ;  /* 0x030830040bff79a7 */ /* 0x0009f0000800003f */
[----:B------:R-:W-:Y:S05]  /*6e00*/  @!P1 BRA `(.L_x_70) ;  /* 0x0000000000049947 */ /* 0x000fea0003800000 */
[----:B------:R-:W-:Y:S01]  /*6e10*/  BPT.TRAP 0x1 ;  /* 0x000000040000795c */ /* 0x000fe20000300000 */
.L_x_70:
[----:B-12-4-:R-:W1:Y:S01]  /*6e20*/  LDC.64 R4, c[0x0][0x728] ;  /* 0x0001ca00ff047b82 */ /* 0x016e620000000a00 */
[----:B------:R-:W-:Y:S01]  /*6e30*/  IMAD.SHL.U32 R15, R15, 0x40, RZ ;  /* 0x000000400f0f7824 */ /* 0x000fe200078e00ff */
[----:B------:R-:W-:Y:S01]  /*6e40*/  R2UR UR10, R11 ;  /* 0x000000000b0a72ca */ /* 0x000fe200000e0000 */
[----:B------:R-:W-:Y:S01]  /*6e50*/  UMOV UR8, 0x0 ;  /* 0x0000000000087882 */ /* 0x000fe20000000000 */
[----:B------:R-:W-:Y:S01]  /*6e60*/  UMOV UR9, 0x14f00000 ;  /* 0x14f0000000097882 */ /* 0x000fe20000000000 */
[----:B------:R-:W-:Y:S01]  /*6e70*/  UMOV UR26, URZ ;  /* 0x0000003f001a7c82 */ /* 0x000fe20008000000 */
[C---:B------:R-:W-:Y:S01]  /*6e80*/  IADD3 R13, P1, R15.reuse, R6, RZ ;  /* 0x000000060f0d7210 */ /* 0x040fe20007f3e0ff */
[----:B------:R-:W-:Y:S01]  /*6e90*/  UMOV UR28, UR20 ;  /* 0x00000014001c7c82 */ /* 0x000fe20008000000 */
[----:B------:R-:W-:Y:S01]  /*6ea0*/  R2UR UR27, R15 ;  /* 0x000000000f1b72ca */ /* 0x000fe200000e0000 */
[----:B------:R-:W-:Y:S01]  /*6eb0*/  UMOV UR29, UR21 ;  /* 0x00000015001d7c82 */ /* 0x000fe20008000000 */
[----:B------:R-:W-:Y:S01]  /*6ec0*/  UMOV UR18, 0x40 ;  /* 0x0000004000127882 */ /* 0x000fe20000000000 */
[----:B------:R-:W-:-:S04]  /*6ed0*/  UMOV UR13, 0x10 ;  /* 0x00000010000d7882 */ /* 0x000fc80000000000 */
[----:B------:R-:W-:Y:S02]  /*6ee0*/  UIADD3 UR25, UR10, 0x30830, URZ ;  /* 0x000308300a197890 */ /* 0x000fe4000fffe03f */
[----:B------:R-:W-:Y:S02]  /*6ef0*/  UIADD3 UR24, UR10, 0x20000, URZ ;  /* 0x000200000a187890 */ /* 0x000fe4000fffe03f */
[----:B------:R-:W-:Y:S02]  /*6f00*/  UIADD3 UR16, UR10, 0x22000, URZ ;  /* 0x000220000a107890 */ /* 0x000fe4000fffe03f */
[----:B------:R-:W-:Y:S01]  /*6f10*/  UIADD3 UR10, UR10, 0x28200, URZ ;  /* 0x000282000a0a7890 */ /* 0x000fe2000fffe03f */
[----:B------:R-:W-:Y:S01]  /*6f20*/  UMOV UR17, UR25 ;  /* 0x0000001900117c82 */ /* 0x000fe20008000000 */
[----:B-1----:R-:W-:Y:S01]  /*6f30*/  LEA R4, P2, R13, R4, 0x2 ;  /* 0x000000040d047211 */ /* 0x002fe200078410ff */
[----:B------:R-:W-:Y:S01]  /*6f40*/  UMOV UR19, UR27 ;  /* 0x0000001b00137c82 */ /* 0x000fe20008000000 */
[----:B------:R-:W-:-:S02]  /*6f50*/  UMOV UR11, UR25 ;  /* 0x00000019000b7c82 */ /* 0x000fc40008000000 */
[----:B------:R-:W-:Y:S02]  /*6f60*/  R2UR UR14, R4 ;  /* 0x00000000040e72ca */ /* 0x000fe400000e0000 */
[----:B------:R-:W-:-:S04]  /*6f70*/  LEA.HI.X.SX32 R4, R15, R10, 0x1, P1 ;  /* 0x0000000a0f047211 */ /* 0x000fc800008f0eff */
[----:B------:R-:W-:Y:S02]  /*6f80*/  LEA.HI.X R5, R13, R5, R4, 0x2, P2 ;  /* 0x000000050d057211 */ /* 0x000fe400010f1404 */
[----:B------:R-:W-:Y:S02]  /*6f90*/  IADD3 R4, P1, R8, 0x1f0, RZ ;  /* 0x000001f008047810 */ /* 0x000fe40007f3e0ff */
[----:B------:R-:W-:Y:S02]  /*6fa0*/  R2UR UR15, R5 ;  /* 0x00000000050f72ca */ /* 0x000fe400000e0000 */
[----:B------:R-:W-:Y:S01]  /*6fb0*/  R2UR UR6, R4 ;  /* 0x00000000040672ca */ /* 0x000fe200000e0000 */
[----:B------:R-:W-:-:S05]  /*6fc0*/  IMAD.X R4, RZ, RZ, R0, P1 ;  /* 0x000000ffff047224 */ /* 0x000fca00008e0600 */
[----:B------:R-:W-:-:S13]  /*6fd0*/  R2UR UR7, R4 ;  /* 0x00000000040772ca */ /* 0x000fda00000e0000 */
[----:B------:R1:W-:Y:S01]  /*6fe0*/  UTMALDG.4D [UR24], [UR6], desc[UR8] ;  /* 0x00000818060075b4 */ /* 0x0003e20008019000 */
[----:B------:R1:W-:Y:S01]  /*6ff0*/  UTMALDG.4D [UR16], [UR6], desc[UR8] ;  /* 0x00000810060075b4 */ /* 0x0003e20008019000 */
[----:B------:R1:W-:Y:S01]  /*7000*/  UBLKCP.S.G [UR10], [UR14], UR13 ;  /* 0x0000000a0e0073ba */ /* 0x0003e2000800020d */
[----:B------:R-:W2:Y:S02]  /*7010*/  SYNCS.PHASECHK.TRANS64.TRYWAIT P1, [R11+URZ+0x30828], R12 ;  /* 0x0308280c0b0075a7 */ /* 0x000ea4000802017f */
[----:B-12---:R-:W-:Y:S05]  /*7020*/  @!P1 BRA `(.L_x_71) ;  /* 0x0000000800c89947 */ /* 0x006fea0003800000 */
.L_x_91:
[----:B------:R-:W-:Y:S05]  /*7030*/  @P0 BRA `(.L_x_72) ;  /* 0x0000000000140947 */ /* 0x000fea0003800000 */
[----:B------:R-:W-:Y:S01]  /*7040*/  ISETP.NE.AND P0, PT, R14, RZ, PT ;  /* 0x000000ff0e00720c */ /* 0x000fe20003f05270 */
[----:B------:R-:W-:-:S04]  /*7050*/  IMAD.MOV.U32 R4, RZ, RZ, 0x4100 ;  /* 0x00004100ff047424 */ /* 0x000fc800078e00ff */
[----:B------:R2:W-:Y:S08]  /*7060*/  SYNCS.ARRIVE.TRANS64 RZ, [R11+URZ+0x30818], R4 ;  /* 0x030818040bff79a7 */ /* 0x0005f0000800003f */
[----:B------:R-:W-:Y:S05]  /*7070*/  @!P0 BRA `(.L_x_72) ;  /* 0x0000000000048947 */ /* 0x000fea0003800000 */
[----:B------:R-:W-:Y:S01]  /*7080*/  BPT.TRAP 0x1 ;  /* 0x000000040000795c */ /* 0x000fe20000300000 */
.L_x_72:
[----:B------:R-:W-:Y:S01]  /*7090*/  R2UR UR27, R15 ;  /* 0x000000000f1b72ca */ /* 0x000fe200000e0000 */
[----:B------:R-:W-:Y:S01]  /*70a0*/  UMOV UR8, 0x0 ;  /* 0x0000000000087882 */ /* 0x000fe20000000000 */
[----:B------:R-:W-:Y:S01]  /*70b0*/  R2UR UR16, R11 ;  /* 0x000000000b1072ca */ /* 0x000fe200000e0000 */
[----:B------:R-:W-:Y:S01]  /*70c0*/  UMOV UR9, 0x14f00000 ;  /* 0x14f0000000097882 */ /* 0x000fe20000000000 */
[----:B------:R-:W-:Y:S01]  /*70d0*/  R2UR UR6, R2 ;  /* 0x00000000020672ca */ /* 0x000fe200000e0000 */
[----:B------:R-:W-:Y:S01]  /*70e0*/  UMOV UR26, URZ ;  /* 0x0000003f001a7c82 */ /* 0x000fe20008000000 */
[----:B------:R-:W-:Y:S01]  /*70f0*/  R2UR UR7, R3 ;  /* 0x00000000030772ca */ /* 0x000fe200000e0000 */
[----:B------:R-:W-:Y:S01]  /*7100*/  UMOV UR28, UR20 ;  /* 0x00000014001c7c82 */ /* 0x000fe20008000000 */
[----:B------:R-:W-:Y:S01]  /*7110*/  UMOV UR29, UR21 ;  /* 0x00000015001d7c82 */ /* 0x000fe20008000000 */
[----:B------:R-:W-:Y:S01]  /*7120*/  UMOV UR18, 0x40 ;  /* 0x0000004000127882 */ /* 0x000fe20000000000 */
[----:B------:R-:W-:Y:S01]  /*7130*/  UMOV UR13, 0x10 ;  /* 0x00000010000d7882 */ /* 0x000fe20000000000 */
[----:B------:R-:W-:-:S02]  /*7140*/  IMAD.MOV.U32 R20, RZ, RZ, 0x1 ;  /* 0x00000001ff147424 */ /* 0x000fc400078e00ff */
[----:B------:R-:W-:Y:S02]  /*7150*/  UIADD3 UR27, UR27, 0x40, URZ ;  /* 0x000000401b1b7890 */ /* 0x000fe4000fffe03f */
[----:B------:R-:W-:Y:S02]  /*7160*/  UIADD3 UR24, UR16, 0x1c000, URZ ;  /* 0x0001c00010187890 */ /* 0x000fe4000fffe03f */
[----:B------:R-:W-:Y:S02]  /*7170*/  UIADD3 UR25, UR16, 0x30818, URZ ;  /* 0x0003081810197890 */ /* 0x000fe4000fffe03f */
[----:B------:R-:W-:Y:S01]  /*7180*/  UIADD3 UR14, UR16, 0x28100, URZ ;  /* 0x00028100100e7890 */ /* 0x000fe2000fffe03f */
[----:B------:R-:W-:Y:S01]  /*7190*/  IMAD.U32 R5, RZ, RZ, UR27 ;  /* 0x0000001bff057e24 */ /* 0x000fe2000f8e00ff */
[----:B------:R-:W-:Y:S02]  /*71a0*/  UIADD3 UR16, UR16, 0x1e000, URZ ;  /* 0x0001e00010107890 */ /* 0x000fe4000fffe03f */
[----:B------:R-:W-:Y:S01]  /*71b0*/  UIMAD.WIDE UR10, UR27, 0x4, UR4 ;  /* 0x000000041b0a78a5 */ /* 0x000fe2000f8e0204 */
[----:B------:R-:W-:Y:S01]  /*71c0*/  UMOV UR17, UR25 ;  /* 0x0000001900117c82 */ /* 0x000fe20008000000 */
[----:B------:R-:W-:Y:S01]  /*71d0*/  UMOV UR19, UR27 ;  /* 0x0000001b00137c82 */ /* 0x000fe20008000000 */
[----:B------:R4:W-:Y:S01]  /*71e0*/  UTMALDG.4D [UR24], [UR6], desc[UR8] ;  /* 0x00000818060075b4 */ /* 0x0009e20008019000 */
[----:B------:R-:W-:-:S03]  /*71f0*/  UMOV UR15, UR25 ;  /* 0x00000019000f7c82 */ /* 0x000fc60008000000 */
[----:B------:R4:W-:Y:S02]  /*7200*/  UTMALDG.4D [UR16], [UR6], desc[UR8] ;  /* 0x00000810060075b4 */ /* 0x0009e40008019000 */
[----:B------:R4:W-:Y:S02]  /*7210*/  UBLKCP.S.G [UR14], [UR10], UR13 ;  /* 0x0000000e0a0073ba */ /* 0x0009e4000800020d */
[----:B----4-:R-:W-:Y:S01]  /*7220*/  NOP ;  /* 0x0000000000007918 */ /* 0x010fe20000000000 */
.L_x_58:
[----:B-12---:R-:W-:Y:S01]  /*7230*/  IMAD R4, R20, 0x8, R11 ;  /* 0x0000000814047824 */ /* 0x006fe200078e020b */
[----:B------:R-:W-:Y:S01]  /*7240*/  SHF.L.U32 R3, R9, 0x1f, RZ ;  /* 0x0000001f09037819 */ /* 0x000fe200000006ff */
[----:B------:R-:W1:Y:S03]  /*7250*/  S2R R2, SR_TID.X ;  /* 0x0000000000027919 */ /* 0x000e660000002100 */
[----:B------:R-:W2:Y:S01]  /*7260*/  SYNCS.PHASECHK.TRANS64.TRYWAIT P0, [R4+URZ+0x30840], R3 ;  /* 0x03084003040075a7 */ /* 0x000ea2000800017f */
[----:B-1----:R-:W-:-:S04]  /*7270*/  LOP3.LUT R2, R2, 0x7f, RZ, 0xc0, !PT ;  /* 0x0000007f02027812 */ /* 0x002fc800078ec0ff */
[----:B------:R-:W-:Y:S01]  /*7280*/  ISETP.NE.AND P1, PT, R2, RZ, PT ;  /* 0x000000ff0200720c */ /* 0x000fe20003f25270 */
[----:B--2---:R-:W-:-:S12]  /*7290*/  @!P0 BRA `(.L_x_73) ;  /* 0x0000000800408947 */ /* 0x004fd80003800000 */
.L_x_92:
[----:B------:R-:W-:Y:S05]  /*72a0*/  @P1 BRA `(.L_x_74) ;  /* 0x0000000000181947 */ /* 0x000fea0003800000 */
[----:B------:R-:W2:Y:S01]  /*72b0*/  S2R R2, SR_TID.X ;  /* 0x0000000000027919 */ /* 0x000ea20000002100 */
[----:B-1----:R-:W-:-:S04]  /*72c0*/  IMAD.MOV.U32 R3, RZ, RZ, 0x4100 ;  /* 0x00004100ff037424 */ /* 0x002fc800078e00ff */
[----:B------:R4:W-:Y:S01]  /*72d0*/  SYNCS.ARRIVE.TRANS64 RZ, [R4+URZ+0x30830], R3 ;  /* 0x0308300304ff79a7 */ /* 0x0009e2000800003f */
[----:B--2---:R-:W-:-:S13]  /*72e0*/  LOP3.LUT P0, RZ, R2, 0x1f, RZ, 0xc0, !PT ;  /* 0x0000001f02ff7812 */ /* 0x004fda000780c0ff */
[----:B----4-:R-:W-:Y:S05]  /*72f0*/  @!P0 BRA `(.L_x_74) ;  /* 0x0000000000048947 */ /* 0x010fea0003800000 */
[----:B------:R-:W-:Y:S01]  /*7300*/  BPT.TRAP 0x1 ;  /* 0x000000040000795c */ /* 0x000fe20000300000 */
.L_x_74:
[----:B-1----:R-:W1:Y:S01]  /*7310*/  LDC.64 R2, c[0x0][0x728] ;  /* 0x0001ca00ff027b82 */ /* 0x002e620000000a00 */
[C---:B------:R-:W-:Y:S01]  /*7320*/  IADD3 R6, P0, R5.reuse, R6, RZ ;  /* 0x0000000605067210 */ /* 0x040fe20007f1e0ff */
[----:B------:R-:W-:Y:S01]  /*7330*/  UMOV UR8, 0x0 ;  /* 0x0000000000087882 */ /* 0x000fe20000000000 */
[----:B------:R-:W-:Y:S01]  /*7340*/  R2UR UR25, R4 ;  /* 0x00000000041972ca */ /* 0x000fe200000e0000 */
[C-C-:B------:R-:W-:Y:S01]  /*7350*/  IMAD R4, R20.reuse, 0x4000, R11.reuse ;  /* 0x0000400014047824 */ /* 0x140fe200078e020b */
[C---:B------:R-:W-:Y:S01]  /*7360*/  LEA.HI.X.SX32 R10, R5.reuse, R10, 0x1, P0 ;  /* 0x0000000a050a7211 */ /* 0x040fe200000f0eff */
[----:B---3--:R-:W-:Y:S01]  /*7370*/  IMAD R11, R20, 0x100, R11 ;  /* 0x00000100140b7824 */ /* 0x008fe200078e020b */
        /* <DEDUP_REMOVED lines=9> */
[----:B------:R-:W-:-:S04]  /*7410*/  UIADD3 UR25, UR25, 0x30830, URZ ;  /* 0x0003083019197890 */ /* 0x000fc8000fffe03f */
[----:B------:R-:W-:Y:S02]  /*7420*/  UMOV UR19, UR27 ;  /* 0x0000001b00137c82 */ /* 0x000fe40008000000 */
[----:B------:R-:W-:Y:S01]  /*7430*/  UIADD3 UR24, UR16, 0x20000, URZ ;  /* 0x0002000010187890 */ /* 0x000fe2000fffe03f */
[C---:B-1----:R-:W-:Y:S01]  /*7440*/  LEA R2, P0, R6.reuse, R2, 0x2 ;  /* 0x0000000206027211 */ /* 0x042fe200078010ff */
[----:B------:R-:W-:Y:S02]  /*7450*/  UIADD3 UR16, UR16, 0x22000, URZ ;  /* 0x0002200010107890 */ /* 0x000fe4000fffe03f */
[----:B------:R-:W-:Y:S01]  /*7460*/  UIADD3 UR10, UR10, 0x28200, URZ ;  /* 0x000282000a0a7890 */ /* 0x000fe2000fffe03f */
[----:B------:R-:W-:Y:S01]  /*7470*/  LEA.HI.X R3, R6, R3, R10, 0x2, P0 ;  /* 0x0000000306037211 */ /* 0x000fe200000f140a */
[----:B------:R-:W-:Y:S01]  /*7480*/  UMOV UR17, UR25 ;  /* 0x0000001900117c82 */ /* 0x000fe20008000000 */
[----:B------:R-:W-:Y:S01]  /*7490*/  IADD3 R8, P0, R8, 0x1f0, RZ ;  /* 0x000001f008087810 */ /* 0x000fe20007f1e0ff */
[----:B------:R-:W-:Y:S01]  /*74a0*/  UMOV UR11, UR25 ;  /* 0x00000019000b7c82 */ /* 0x000fe20008000000 */
[----:B------:R-:W-:-:S02]  /*74b0*/  R2UR UR14, R2 ;  /* 0x00000000020e72ca */ /* 0x000fc400000e0000 */
[----:B------:R-:W-:Y:S01]  /*74c0*/  R2UR UR6, R8 ;  /* 0x00000000080672ca */ /* 0x000fe200000e0000 */
[----:B------:R-:W-:Y:S01]  /*74d0*/  IMAD.X R0, RZ, RZ, R0, P0 ;  /* 0x000000ffff007224 */ /* 0x000fe200000e0600 */
[----:B------:R-:W-:-:S04]  /*74e0*/  R2UR UR15, R3 ;  /* 0x00000000030f72ca */ /* 0x000fc800000e0000 */
[----:B------:R-:W-:Y:S01]  /*74f0*/  R2UR UR7, R0 ;  /* 0x00000000000772ca */ /* 0x000fe200000e0000 */
[----:B------:R-:W-:-:S05]  /*7500*/  VIADD R0, R20, 0x1 ;  /* 0x0000000114007836 */ /* 0x000fca0000000000 */
[----:B------:R-:W-:-:S04]  /*7510*/  ISETP.NE.AND P0, PT, R0, 0x2, PT ;  /* 0x000000020000780c */ /* 0x000fc80003f05270 */
[----:B------:R-:W-:Y:S02]  /*7520*/  SEL R2, RZ, 0x1, P0 ;  /* 0x00000001ff027807 */ /* 0x000fe40000000000 */
[----:B------:R-:W-:Y:S01]  /*7530*/  SEL R0, R0, RZ, P0 ;  /* 0x000000ff00007207 */ /* 0x000fe20000000000 */
[----:B------:R1:W-:Y:S01]  /*7540*/  UTMALDG.4D [UR24], [UR6], desc[UR8] ;  /* 0x00000818060075b4 */ /* 0x0003e20008019000 */
[----:B------:R-:W-:Y:S01]  /*7550*/  LOP3.LUT R9, R9, R2, RZ, 0x3c, !PT ;  /* 0x0000000209097212 */ /* 0x000fe200078e3cff */
[----:B------:R1:W-:Y:S01]  /*7560*/  UTMALDG.4D [UR16], [UR6], desc[UR8] ;  /* 0x00000810060075b4 */ /* 0x0003e20008019000 */
[----:B------:R1:W-:Y:S02]  /*7570*/  UBLKCP.S.G [UR10], [UR14], UR13 ;  /* 0x0000000a0e0073ba */ /* 0x0003e4000800020d */
[----:B-1----:R-:W-:-:S03]  /*7580*/  NOP ;  /* 0x0000000000007918 */ /* 0x002fc60000000000 */
.L_x_55:
[----:B------:R-:W-:Y:S05]  /*7590*/  BSYNC B0 ;  /* 0x0000000000007941 */ /* 0x000fea0003800000 */
.L_x_54:
[----:B------:R-:W-:-:S03]  /*75a0*/  UMOV UR6, 0xffffffff ;  /* 0xffffffff00067882 */ /* 0x000fc60000000000 */
[----:B------:R-:W-:Y:S05]  /*75b0*/  BRA.DIV UR6, `(.L_x_75) ;  /* 0x00000006068c7947 */ /* 0x000fea000b800000 */
[----:B------:R-:W-:-:S13]  /*75c0*/  ELECT P0, URZ, PT ;  /* 0x00000000003f782f */ /* 0x000fda0003800000 */
.L_x_95:
[----:B------:R-:W-:Y:S05]  /*75d0*/  @!P0 BRA `(.L_x_7) ;  /* 0x0000000000808947 */ /* 0x000fea0003800000 */
[----:B------:R-:W-:-:S04]  /*75e0*/  LOP3.LUT R17, R17, 0x2, RZ, 0xfc, !PT ;  /* 0x0000000211117812 */ /* 0x000fc800078efcff */
[----:B------:R-:W-:-:S13]  /*75f0*/  ISETP.NE.AND P0, PT, R17, 0x3, PT ;  /* 0x000000031100780c */ /* 0x000fda0003f05270 */
[----:B------:R-:W-:Y:S05]  /*7600*/  @!P0 BRA `(.L_x_76) ;  /* 0x0000000000048947 */ /* 0x000fea0003800000 */
[----:B------:R-:W-:Y:S01]  /*7610*/  BPT.TRAP 0x1 ;  /* 0x000000040000795c */ /* 0x000fe20000300000 */
.L_x_76:
[----:B------:R-:W1:Y:S01]  /*7620*/  S2R R3, SR_CgaCtaId ;  /* 0x0000000000037919 */ /* 0x000e620000008800 */
[----:B------:R-:W-:Y:S02]  /*7630*/  MOV R2, 0x400 ;  /* 0x0000040000027802 */ /* 0x000fe40000000f00 */
[----:B------:R-:W-:Y:S02]  /*7640*/  SHF.L.U32 R5, R9, 0x1f, RZ ;  /* 0x0000001f09057819 */ /* 0x000fe400000006ff */
[----:B-1----:R-:W-:Y:S01]  /*7650*/  LEA R7, R3, R2, 0x18 ;  /* 0x0000000203077211 */ /* 0x002fe200078ec0ff */
[----:B------:R-:W-:-:S04]  /*7660*/  VIADD R2, R0, 0x1 ;  /* 0x0000000100027836 */ /* 0x000fc80000000000 */
[----:B------:R-:W-:Y:S01]  /*7670*/  VIADD R3, R7, 0x30820 ;  /* 0x0003082007037836 */ /* 0x000fe20000000000 */
[----:B------:R-:W-:-:S03]  /*7680*/  ISETP.NE.AND P2, PT, R2, 0x2, PT ;  /* 0x000000020200780c */ /* 0x000fc60003f45270 */
[----:B------:R-:W-:Y:S01]  /*7690*/  IMAD R6, R0, 0x8, R3 ;  /* 0x0000000800067824 */ /* 0x000fe200078e0203 */
[----:B------:R-:W-:-:S03]  /*76a0*/  SEL R4, RZ, 0x1, P2 ;  /* 0x00000001ff047807 */ /* 0x000fc60001000000 */
[----:B------:R-:W1:Y:S01]  /*76b0*/  SYNCS.PHASECHK.TRANS64.TRYWAIT P1, [R6+URZ], R5 ;  /* 0x00000005060075a7 */ /* 0x000e62000802017f */
[----:B------:R-:W-:Y:S02]  /*76c0*/  LOP3.LUT R9, R9, R4, RZ, 0x3c, !PT ;  /* 0x0000000409097212 */ /* 0x000fe400078e3cff */
[----:B------:R-:W-:Y:S02]  /*76d0*/  SEL R4, R2, RZ, P2 ;  /* 0x000000ff02047207 */ /* 0x000fe40001000000 */
[----:B------:R-:W-:-:S03]  /*76e0*/  SHF.L.U32 R2, R9, 0x1f, RZ ;  /* 0x0000001f09027819 */ /* 0x000fc600000006ff */
[----:B------:R-:W-:Y:S01]  /*76f0*/  IMAD R3, R4, 0x8, R3 ;  /* 0x0000000804037824 */ /* 0x000fe200078e0203 */
[----:B-1----:R-:W-:Y:S06]  /*7700*/  @!P1 BRA `(.L_x_77) ;  /* 0x00000004005c9947 */ /* 0x002fec0003800000 */
.L_x_96:
[----:B------:R-:W2:Y:S02]  /*7710*/  SYNCS.PHASECHK.TRANS64.TRYWAIT P1, [R3+URZ], R2 ;  /* 0x00000002030075a7 */ /* 0x000ea4000802017f */
[----:B--2---:R-:W-:Y:S05]  /*7720*/  @!P1 BRA `(.L_x_78) ;  /* 0x0000000400689947 */ /* 0x004fea0003800000 */
.L_x_97:
[----:B------:R-:W-:Y:S05]  /*7730*/  @!P0 BRA `(.L_x_79) ;  /* 0x0000000000048947 */ /* 0x000fea0003800000 */
[----:B------:R-:W-:Y:S01]  /*7740*/  BPT.TRAP 0x1 ;  /* 0x000000040000795c */ /* 0x000fe20000300000 */
.L_x_79:
[----:B--2---:R-:W-:-:S04]  /*7750*/  VIADD R3, R7, 0x30840 ;  /* 0x0003084007037836 */ /* 0x004fc80000000000 */
[----:B------:R-:W-:-:S04]  /*7760*/  IMAD R0, R0, 0x8, R3 ;  /* 0x0000000800007824 */ /* 0x000fc800078e0203 */
[----:B------:R-:W2:Y:S02]  /*7770*/  SYNCS.PHASECHK.TRANS64.TRYWAIT P0, [R0+URZ], R5 ;  /* 0x00000005000075a7 */ /* 0x000ea4000800017f */
[----:B--2---:R-:W-:Y:S05]  /*7780*/  @!P0 BRA `(.L_x_80) ;  /* 0x0000000400648947 */ /* 0x004fea0003800000 */
.L_x_98:
[----:B------:R-:W-:-:S07]  /*7790*/  IMAD R3, R4, 0x8, R3 ;  /* 0x0000000804037824 */ /* 0x000fce00078e0203 */
.L_x_81:
[----:B---3--:R3:W4:Y:S02]  /*77a0*/  SYNCS.PHASECHK.TRANS64.TRYWAIT P0, [R3+URZ], R2 ;  /* 0x00000002030075a7 */ /* 0x008724000800017f */
[----:B----4-:R-:W-:Y:S05]  /*77b0*/  @!P0 NANOSLEEP.SYNCS 0x989680 ;  /* 0x009896800000895d */ /* 0x010fea0003900000 */
[----:B------:R-:W4:Y:S02]  /*77c0*/  @!P0 SYNCS.PHASECHK.TRANS64 P0, [R3+URZ], R2 ;  /* 0x00000002030085a7 */ /* 0x000f24000800007f */
[----:B----4-:R-:W-:Y:S05]  /*77d0*/  @!P0 BRA `(.L_x_81) ;  /* 0xfffffffc00f08947 */ /* 0x010fea000383ffff */
.L_x_7:
[----:B------:R-:W-:Y:S05]  /*77e0*/  BSYNC B6 ;  /* 0x0000000000067941 */ /* 0x000fea0003800000 */
.L_x_4:
[----:B------:R-:W-:Y:S05]  /*77f0*/  EXIT ;  /* 0x000000000000794d */ /* 0x000fea0003800000 */
.L_x_12:
[----:B------:R-:W-:Y:S02]  /*7800*/  IMAD.MOV.U32 R12, RZ, RZ, RZ ;  /* 0x000000ffff0c7224 */ /* 0x000fe400078e00ff */
[----:B------:R-:W-:Y:S02]  /*7810*/  IMAD.MOV.U32 R11, RZ, RZ, 0x1f ;  /* 0x0000001fff0b7424 */ /* 0x000fe400078e00ff */
[----:B------:R-:W-:-:S07]  /*7820*/  IMAD.MOV.U32 R15, RZ, RZ, -0x1 ;  /* 0xffffffffff0f7424 */ /* 0x000fce00078e00ff */
[----:B------:R-:W-:Y:S05]  /*7830*/  WARPSYNC.COLLECTIVE R15, `(.L_x_82) ;  /* 0x000000000f087348 */ /* 0x000fea0003c00000 */
[----:B------:R1:W2:Y:S02]  /*7840*/  SHFL.IDX P6, R14, R13, R12, R11 ;  /* 0x0000000c0d0e7389 */ /* 0x0002a400000c000b */
[----:B-12---:R-:W-:Y:S01]  /*7850*/  ENDCOLLECTIVE ;  /* 0x000000000000791b */ /* 0x006fe20003800000 */
.L_x_82:
[----:B------:R-:W-:Y:S05]  /*7860*/  BRA `(.L_x_83) ;  /* 0xffffff9000c87947 */ /* 0x000fea000383ffff */
.L_x_14:
[----:B--2---:R2:W3:Y:S02]  /*7870*/  SYNCS.PHASECHK.TRANS64.TRYWAIT P0, [R16+URZ+0x30800], R9 ;  /* 0x03080009100075a7 */ /* 0x0044e4000800017f */
[----:B---3--:R-:W-:Y:S05]  /*7880*/  @!P0 NANOSLEEP.SYNCS 0x989680 ;  /* 0x009896800000895d */ /* 0x008fea0003900000 */
[----:B------:R-:W3:Y:S02]  /*7890*/  @!P0 SYNCS.PHASECHK.TRANS64 P0, [R16+URZ+0x30800], R9 ;  /* 0x03080009100085a7 */ /* 0x000ee4000800007f */
[----:B---3--:R-:W-:Y:S05]  /*78a0*/  @!P0 BRA `(.L_x_14) ;  /* 0xfffffffc00f08947 */ /* 0x008fea000383ffff */
[----:B------:R-:W-:Y:S05]  /*78b0*/  BRA `(.L_x_13) ;  /* 0xffffff9000e87947 */ /* 0x000fea000383ffff */
.L_x_19:
[----:B---3--:R3:W4:Y:S02]  /*78c0*/  SYNCS.PHASECHK.TRANS64.TRYWAIT P1, [R2+URZ+0x30810], R17 ;  /* 0x03081011020075a7 */ /* 0x008724000802017f */
[----:B----4-:R-:W-:Y:S05]  /*78d0*/  @!P1 NANOSLEEP.SYNCS 0x989680 ;  /* 0x009896800000995d */ /* 0x010fea0003900000 */
[----:B------:R-:W4:Y:S02]  /*78e0*/  @!P1 SYNCS.PHASECHK.TRANS64 P1, [R2+URZ+0x30810], R17 ;  /* 0x03081011020095a7 */ /* 0x000f24000802007f */
[----:B----4-:R-:W-:Y:S05]  /*78f0*/  @!P1 BRA `(.L_x_19) ;  /* 0xfffffffc00f09947 */ /* 0x010fea000383ffff */
[----:B------:R-:W-:Y:S05]  /*7900*/  BRA `(.L_x_18) ;  /* 0xffffff9800c07947 */ /* 0x000fea000383ffff */
.L_x_23:
[----:B------:R1:W1:Y:S02]  /*7910*/  SYNCS.PHASECHK.TRANS64.TRYWAIT P1, [R2+URZ+0x30830], R17 ;  /* 0x03083011020075a7 */ /* 0x000264000802017f */
[----:B-1----:R-:W-:Y:S05]  /*7920*/  @!P1 NANOSLEEP.SYNCS 0x989680 ;  /* 0x009896800000995d */ /* 0x002fea0003900000 */
[----:B------:R-:W1:Y:S02]  /*7930*/  @!P1 SYNCS.PHASECHK.TRANS64 P1, [R2+URZ+0x30830], R17 ;  /* 0x03083011020095a7 */ /* 0x000e64000802007f */
[----:B-1----:R-:W-:Y:S05]  /*7940*/  @!P1 BRA `(.L_x_23) ;  /* 0xfffffffc00f09947 */ /* 0x002fea000383ffff */
[----:B------:R-:W-:Y:S05]  /*7950*/  BRA `(.L_x_22) ;  /* 0xffffffa000187947 */ /* 0x000fea000383ffff */
.L_x_56:
[----:B-1----:R1:W2:Y:S02]  /*7960*/  SYNCS.PHASECHK.TRANS64.TRYWAIT P1, [R11+URZ+0x30820], R0 ;  /* 0x030820000b0075a7 */ /* 0x0022a4000802017f */
[----:B--2---:R-:W-:Y:S05]  /*7970*/  @!P1 NANOSLEEP.SYNCS 0x989680 ;  /* 0x009896800000995d */ /* 0x004fea0003900000 */
[----:B------:R-:W2:Y:S02]  /*7980*/  @!P1 SYNCS.PHASECHK.TRANS64 P1, [R11+URZ+0x30820], R0 ;  /* 0x030820000b0095a7 */ /* 0x000ea4000802007f */
[----:B--2---:R-:W-:Y:S05]  /*7990*/  @!P1 BRA `(.L_x_56) ;  /* 0xfffffffc00f09947 */ /* 0x004fea000383ffff */
[----:B------:R-:W-:Y:S05]  /*79a0*/  BRA `(.L_x_84) ;  /* 0xffffffe400187947 */ /* 0x000fea000383ffff */
.L_x_60:
[----:B-1----:R1:W2:Y:S02]  /*79b0*/  SYNCS.PHASECHK.TRANS64.TRYWAIT P1, [R11+URZ+0x30840], R21 ;  /* 0x030840150b0075a7 */ /* 0x0022a4000802017f */
[----:B--2---:R-:W-:Y:S05]  /*79c0*/  @!P1 NANOSLEEP.SYNCS 0x989680 ;  /* 0x009896800000995d */ /* 0x004fea0003900000 */
[----:B------:R-:W2:Y:S02]  /*79d0*/  @!P1 SYNCS.PHASECHK.TRANS64 P1, [R11+URZ+0x30840], R21 ;  /* 0x030840150b0095a7 */ /* 0x000ea4000802007f */
[----:B--2---:R-:W-:Y:S05]  /*79e0*/  @!P1 BRA `(.L_x_60) ;  /* 0xfffffffc00f09947 */ /* 0x004fea000383ffff */
[----:B------:R-:W-:Y:S05]  /*79f0*/  BRA `(.L_x_85) ;  /* 0xffffffe800847947 */ /* 0x000fea000383ffff */
.L_x_62:
[----:B--2---:R2:W3:Y:S02]  /*7a00*/  SYNCS.PHASECHK.TRANS64.TRYWAIT P1, [R11+URZ+0x30828], R21 ;  /* 0x030828150b0075a7 */ /* 0x0044e4000802017f */
[----:B---3--:R-:W-:Y:S05]  /*7a10*/  @!P1 NANOSLEEP.SYNCS 0x989680 ;  /* 0x009896800000995d */ /* 0x008fea0003900000 */
[----:B------:R-:W3:Y:S02]  /*7a20*/  @!P1 SYNCS.PHASECHK.TRANS64 P1, [R11+URZ+0x30828], R21 ;  /* 0x030828150b0095a7 */ /* 0x000ee4000802007f */
[----:B---3--:R-:W-:Y:S05]  /*7a30*/  @!P1 BRA `(.L_x_62) ;  /* 0xfffffffc00f09947 */ /* 0x008fea000383ffff */
[----:B------:R-:W-:Y:S05]  /*7a40*/  BRA `(.L_x_86) ;  /* 0xffffffec00187947 */ /* 0x000fea000383ffff */
.L_x_64:
[----:B---3--:R3:W4:Y:S02]  /*7a50*/  SYNCS.PHASECHK.TRANS64.TRYWAIT P1, [R11+URZ+0x30848], R21 ;  /* 0x030848150b0075a7 */ /* 0x008724000802017f */
[----:B----4-:R-:W-:Y:S05]  /*7a60*/  @!P1 NANOSLEEP.SYNCS 0x989680 ;  /* 0x009896800000995d */ /* 0x010fea0003900000 */
[----:B------:R-:W4:Y:S02]  /*7a70*/  @!P1 SYNCS.PHASECHK.TRANS64 P1, [R11+URZ+0x30848], R21 ;  /* 0x030848150b0095a7 */ /* 0x000f24000802007f */
[----:B----4-:R-:W-:Y:S05]  /*7a80*/  @!P1 BRA `(.L_x_64) ;  /* 0xfffffffc00f09947 */ /* 0x010fea000383ffff */
[----:B------:R-:W-:Y:S05]  /*7a90*/  BRA `(.L_x_87) ;  /* 0xffffffec00887947 */ /* 0x000fea000383ffff */
.L_x_66:
[----:B------:R-:W-:-:S07]  /*7aa0*/  SHF.L.U32 R4, R9, 0x1f, RZ ;  /* 0x0000001f09047819 */ /* 0x000fce00000006ff */
.L_x_88:
[----:B-1----:R1:W2:Y:S02]  /*7ab0*/  SYNCS.PHASECHK.TRANS64.TRYWAIT P1, [R11+URZ+0x30820], R4 ;  /* 0x030820040b0075a7 */ /* 0x0022a4000802017f */
[----:B--2---:R-:W-:Y:S05]  /*7ac0*/  @!P1 NANOSLEEP.SYNCS 0x989680 ;  /* 0x009896800000995d */ /* 0x004fea0003900000 */
[----:B------:R-:W2:Y:S02]  /*7ad0*/  @!P1 SYNCS.PHASECHK.TRANS64 P1, [R11+URZ+0x30820], R4 ;  /* 0x030820040b0095a7 */ /* 0x000ea4000802007f */
[----:B--2---:R-:W-:Y:S05]  /*7ae0*/  @!P1 BRA `(.L_x_88) ;  /* 0xfffffffc00f09947 */ /* 0x004fea000383ffff */
[----:B------:R-:W-:Y:S05]  /*7af0*/  BRA `(.L_x_89) ;  /* 0xfffffff000107947 */ /* 0x000fea000383ffff */
.L_x_69:
[----:B---3--:R3:W4:Y:S02]  /*7b00*/  SYNCS.PHASECHK.TRANS64.TRYWAIT P1, [R11+URZ+0x30840], R12 ;  /* 0x0308400c0b0075a7 */ /* 0x008724000802017f */
[----:B----4-:R-:W-:Y:S05]  /*7b10*/  @!P1 NANOSLEEP.SYNCS 0x989680 ;  /* 0x009896800000995d */ /* 0x010fea0003900000 */
[----:B------:R-:W4:Y:S02]  /*7b20*/  @!P1 SYNCS.PHASECHK.TRANS64 P1, [R11+URZ+0x30840], R12 ;  /* 0x0308400c0b0095a7 */ /* 0x000f24000802007f */
[----:B----4-:R-:W-:Y:S05]  /*7b30*/  @!P1 BRA `(.L_x_69) ;  /* 0xfffffffc00f09947 */ /* 0x010fea000383ffff */
[----:B------:R-:W-:Y:S05]  /*7b40*/  BRA `(.L_x_90) ;  /* 0xfffffff0009c7947 */ /* 0x000fea000383ffff */
.L_x_71:
[----:B-1----:R1:W2:Y:S02]  /*7b50*/  SYNCS.PHASECHK.TRANS64.TRYWAIT P1, [R11+URZ+0x30828], R12 ;  /* 0x0308280c0b0075a7 */ /* 0x0022a4000802017f */
[----:B--2---:R-:W-:Y:S05]  /*7b60*/  @!P1 NANOSLEEP.SYNCS 0x989680 ;  /* 0x009896800000995d */ /* 0x004fea0003900000 */
[----:B------:R-:W2:Y:S02]  /*7b70*/  @!P1 SYNCS.PHASECHK.TRANS64 P1, [R11+URZ+0x30828], R12 ;  /* 0x0308280c0b0095a7 */ /* 0x000ea4000802007f */
[----:B--2---:R-:W-:Y:S05]  /*7b80*/  @!P1 BRA `(.L_x_71) ;  /* 0xfffffffc00f09947 */ /* 0x004fea000383ffff */
[----:B------:R-:W-:Y:S05]  /*7b90*/  BRA `(.L_x_91) ;  /* 0xfffffff400247947 */ /* 0x000fea000383ffff */
.L_x_73:
[----:B-1----:R1:W2:Y:S02]  /*7ba0*/  SYNCS.PHASECHK.TRANS64.TRYWAIT P0, [R4+URZ+0x30840], R3 ;  /* 0x03084003040075a7 */ /* 0x0022a4000800017f */
[----:B--2---:R-:W-:Y:S05]  /*7bb0*/  @!P0 NANOSLEEP.SYNCS 0x989680 ;  /* 0x009896800000895d */ /* 0x004fea0003900000 */
[----:B------:R-:W2:Y:S02]  /*7bc0*/  @!P0 SYNCS.PHASECHK.TRANS64 P0, [R4+URZ+0x30840], R3 ;  /* 0x03084003040085a7 */ /* 0x000ea4000800007f */
[----:B--2---:R-:W-:Y:S05]  /*7bd0*/  @!P0 BRA `(.L_x_73) ;  /* 0xfffffffc00f08947 */ /* 0x004fea000383ffff */
[----:B------:R-:W-:Y:S05]  /*7be0*/  BRA `(.L_x_92) ;  /* 0xfffffff400ac7947 */ /* 0x000fea000383ffff */
.L_x_75:
[----:B------:R-:W-:Y:S01]  /*7bf0*/  BSSY B0, `(.L_x_93) ;  /* 0x0000006000007945 */ /* 0x000fe20003800000 */
[----:B------:R-:W-:-:S07]  /*7c00*/  IMAD.MOV.U32 R15, RZ, RZ, -0x1 ;  /* 0xffffffffff0f7424 */ /* 0x000fce00078e00ff */
[----:B------:R-:W-:Y:S05]  /*7c10*/  WARPSYNC.COLLECTIVE R15, `(.L_x_94) ;  /* 0x000000000f0c7348 */ /* 0x000fea0003c00000 */
[----:B------:R-:W-:Y:S02]  /*7c20*/  ELECT P6, UR62, PT ;  /* 0x00000000003e782f */ /* 0x000fe400038c0000 */
[----:B------:R-:W-:Y:S01]  /*7c30*/  MOV R14, UR62 ;  /* 0x0000003e000e7c02 */ /* 0x000fe20008000f00 */
[----:B------:R-:W-:Y:S10]  /*7c40*/  ENDCOLLECTIVE ;  /* 0x000000000000791b */ /* 0x000ff40003800000 */
.L_x_94:
[----:B------:R-:W-:Y:S05]  /*7c50*/  BSYNC B0 ;  /* 0x0000000000007941 */ /* 0x000fea0003800000 */
.L_x_93:
[----:B------:R-:W-:Y:S01]  /*7c60*/  PLOP3.LUT P0, PT, P6, PT, PT, 0x80, 0x0 ;  /* 0x000000000000781c */ /* 0x000fe2000370f070 */
[----:B------:R-:W-:-:S12]  /*7c70*/  BRA `(.L_x_95) ;  /* 0xfffffff800547947 */ /* 0x000fd8000383ffff */
.L_x_77:
[----:B-1----:R1:W2:Y:S02]  /*7c80*/  SYNCS.PHASECHK.TRANS64.TRYWAIT P1, [R6+URZ], R5 ;  /* 0x00000005060075a7 */ /* 0x0022a4000802017f */
[----:B--2---:R-:W-:Y:S05]  /*7c90*/  @!P1 NANOSLEEP.SYNCS 0x989680 ;  /* 0x009896800000995d */ /* 0x004fea0003900000 */
[----:B------:R-:W2:Y:S02]  /*7ca0*/  @!P1 SYNCS.PHASECHK.TRANS64 P1, [R6+URZ], R5 ;  /* 0x00000005060095a7 */ /* 0x000ea4000802007f */
[----:B--2---:R-:W-:Y:S05]  /*7cb0*/  @!P1 BRA `(.L_x_77) ;  /* 0xfffffffc00f09947 */ /* 0x004fea000383ffff */
[----:B------:R-:W-:Y:S05]  /*7cc0*/  BRA `(.L_x_96) ;  /* 0xfffffff800907947 */ /* 0x000fea000383ffff */
.L_x_78:
[----:B--2---:R2:W3:Y:S02]  /*7cd0*/  SYNCS.PHASECHK.TRANS64.TRYWAIT P1, [R3+URZ], R2 ;  /* 0x00000002030075a7 */ /* 0x0044e4000802017f */
[----:B---3--:R-:W-:Y:S05]  /*7ce0*/  @!P1 NANOSLEEP.SYNCS 0x989680 ;  /* 0x009896800000995d */ /* 0x008fea0003900000 */
[----:B------:R-:W3:Y:S02]  /*7cf0*/  @!P1 SYNCS.PHASECHK.TRANS64 P1, [R3+URZ], R2 ;  /* 0x00000002030095a7 */ /* 0x000ee4000802007f */
[----:B---3--:R-:W-:Y:S05]  /*7d00*/  @!P1 BRA `(.L_x_78) ;  /* 0xfffffffc00f09947 */ /* 0x008fea000383ffff */
[----:B------:R-:W-:Y:S05]  /*7d10*/  BRA `(.L_x_97) ;  /* 0xfffffff800847947 */ /* 0x000fea000383ffff */
.L_x_80:
[----:B--2---:R2:W3:Y:S02]  /*7d20*/  SYNCS.PHASECHK.TRANS64.TRYWAIT P0, [R0+URZ], R5 ;  /* 0x00000005000075a7 */ /* 0x0044e4000800017f */
[----:B---3--:R-:W-:Y:S05]  /*7d30*/  @!P0 NANOSLEEP.SYNCS 0x989680 ;  /* 0x009896800000895d */ /* 0x008fea0003900000 */
[----:B------:R-:W3:Y:S02]  /*7d40*/  @!P0 SYNCS.PHASECHK.TRANS64 P0, [R0+URZ], R5 ;  /* 0x00000005000085a7 */ /* 0x000ee4000800007f */
[----:B---3--:R-:W-:Y:S05]  /*7d50*/  @!P0 BRA `(.L_x_80) ;  /* 0xfffffffc00f08947 */ /* 0x008fea000383ffff */
[----:B------:R-:W-:Y:S05]  /*7d60*/  BRA `(.L_x_98) ;  /* 0xfffffff800887947 */ /* 0x000fea000383ffff */
.L_x_99:
[----:B------:R-:W-:-:S00]  /*7d70*/  BRA `(.L_x_99) ;  /* 0xfffffffc00fc7947 */ /* 0x000fc0000383ffff */
[----:B------:R-:W-:-:S00]  /*7d80*/  NOP ;  /* 0x0000000000007918 */ /* 0x000fc00000000000 */
[----:B------:R-:W-:-:S00]  /*7d90*/  NOP ;  /* 0x0000000000007918 */ /* 0x000fc00000000000 */
[----:B------:R-:W-:-:S00]  /*7da0*/  NOP ;  /* 0x0000000000007918 */ /* 0x000fc00000000000 */
[----:B------:R-:W-:-:S00]  /*7db0*/  NOP ;  /* 0x0000000000007918 */ /* 0x000fc00000000000 */
[----:B------:R-:W-:-:S00]  /*7dc0*/  NOP ;  /* 0x0000000000007918 */ /* 0x000fc00000000000 */
[----:B------:R-:W-:-:S00]  /*7dd0*/  NOP ;  /* 0x0000000000007918 */ /* 0x000fc00000000000 */
[----:B------:R-:W-:-:S00]  /*7de0*/  NOP ;  /* 0x0000000000007918 */ /* 0x000fc00000000000 */
[----:B------:R-:W-:-:S00]  /*7df0*/  NOP ;  /* 0x0000000000007918 */ /* 0x000fc00000000000 */
.L_x_3653:


//--------------------- .text._ZN7cutlass13device_kernelIN5flash11enable_sm90INS1_16FlashAttnBwdSm90INS1_25CollectiveMainloopBwdSm90ILi2ELi2ELi2EN4cute5tupleIJNS5_1CILi1EEES8_S8_EEENS6_IJNS7_ILi64EEENS7_ILi128EEESB_EEENS_10bfloat16_tEfNS_4arch4Sm90ELb0ELb0ELb1ELb0ELb1ELb1ELb0ELb0ELi2ELi1ELi2ELi1ELb0EEENS1_21CollectiveEpilogueBwdISC_SD_SF_Li256ELb0ELb0ELi1EEENS1_19SingleTileSchedulerILb0ELb0ELb0ELi128EEEEEEEEEvNT_6ParamsE --------------------------
	.section	.text._ZN7cutlass13device_kernelIN5flash11enable_sm90INS1_16FlashAttnBwdSm90INS1_25CollectiveMainloopBwdSm90ILi2ELi2ELi2EN4cute5tupleIJNS5_1CILi1EEES8_S8_EEENS6_IJNS7_ILi64EEENS7_ILi128EEESB_EEENS_10bfloat16_tEfNS_4arch4Sm90ELb0ELb0ELb1ELb0ELb1ELb1ELb0ELb0ELi2ELi1ELi2ELi1ELb0EEENS1_21CollectiveEpilogueBwdISC_SD_SF_Li256ELb0ELb0ELi1EEENS1_19SingleTileSchedulerILb0ELb0ELb0ELi128EEEEEEEEEvNT_6ParamsE,"ax",@progbits
	.align	128
.text._ZN7cutlass13device_kernelIN5flash11enable_sm90INS1_16FlashAttnBwdSm90INS1_25CollectiveMainloopBwdSm90ILi2ELi2ELi2EN4cute5tupleIJNS5_1CILi1EEES8_S8_EEENS6_IJNS7_ILi64EEENS7_ILi128EEESB_EEENS_10bfloat16_tEfNS_4arch4Sm90ELb0ELb0ELb1ELb0ELb1ELb1ELb0ELb0ELi2ELi1ELi2ELi1ELb0EEENS1_21CollectiveEpilogueBwdISC_SD_SF_Li256ELb0ELb0ELi1EEENS1_19SingleTileSchedulerILb0ELb0ELb0ELi128EEEEEEEEEvNT_6ParamsE:
        .type           _ZN7cutlass13device_kernelIN5flash11enable_sm90INS1_16FlashAttnBwdSm90INS1_25CollectiveMainloopBwdSm90ILi2ELi2ELi2EN4cute5tupleIJNS5_1CILi1EEES8_S8_EEENS6_IJNS7_ILi64EEENS7_ILi128EEESB_EEENS_10bfloat16_tEfNS_4arch4Sm90ELb0ELb0ELb1ELb0ELb1ELb1ELb0ELb0ELi2ELi1ELi2ELi1ELb0EEENS1_21CollectiveEpilogueBwdISC_SD_SF_Li256ELb0ELb0ELi1EEENS1_19SingleTileSchedulerILb0ELb0ELb0ELi128EEEEEEEEEvNT_6ParamsE,@function
        .size           _ZN7cutlass13device_kernelIN5flash11enable_sm90INS1_16FlashAttnBwdSm90INS1_25CollectiveMainloopBwdSm90ILi2ELi2ELi2EN4cute5tupleIJNS5_1CILi1EEES8_S8_EEENS6_IJNS7_ILi64EEENS7_ILi128EEESB_EEENS_10bfloat16_tEfNS_4arch4Sm90ELb0ELb0ELb1ELb0ELb1ELb1ELb0ELb0ELi2ELi1ELi2ELi1ELb0EEENS1_21CollectiveEpilogueBwdISC_SD_SF_Li256ELb0ELb0ELi1EEENS1_19SingleTileSchedulerILb0ELb0ELb0ELi128EEEEEEEEEvNT_6ParamsE,(.L_x_3654 - _ZN7cutlass13device_kernelIN5flash11enable_sm90INS1_16FlashAttnBwdSm90INS1_25CollectiveMainloopBwdSm90ILi2ELi2ELi2EN4cute5tupleIJNS5_1CILi1EEES8_S8_EEENS6_IJNS7_ILi64EEENS7_ILi128EEESB_EEENS_10bfloat16_tEfNS_4arch4Sm90ELb0ELb0ELb1ELb0ELb1ELb1ELb0ELb0ELi2ELi1ELi2ELi1ELb0EEENS1_21CollectiveEpilogueBwdISC_SD_SF_Li256ELb0ELb0ELi1EEENS1_19SingleTileSchedulerILb0ELb0ELb0ELi128EEEEEEEEEvNT_6ParamsE)
        .other          _ZN7cutlass13device_kernelIN5flash11enable_sm90INS1_16FlashAttnBwdSm90INS1_25CollectiveMainloopBwdSm90ILi2ELi2ELi2EN4cute5tupleIJNS5_1CILi1EEES8_S8_EEENS6_IJNS7_ILi64EEENS7_ILi128EEESB_EEENS_10bfloat16_tEfNS_4arch4Sm90ELb0ELb0ELb1ELb0ELb1ELb1ELb0ELb0ELi2ELi1ELi2ELi1ELb0EEENS1_21CollectiveEpilogueBwdISC_SD_SF_Li256ELb0ELb0ELi1EEENS1_19SingleTileSchedulerILb0ELb0ELb0ELi128EEEEEEEEEvNT_6ParamsE,@"STO_CUDA_ENTRY STV_DEFAULT"
_ZN7cutlass13device_kernelIN5flash11enable_sm90INS1_16FlashAttnBwdSm90INS1_25CollectiveMainloopBwdSm90ILi2ELi2ELi2EN4cute5tupleIJNS5_1CILi1EEES8_S8_EEENS6_IJNS7_ILi64EEENS7_ILi128EEESB_EEENS_10bfloat16_tEfNS_4arch4Sm90ELb0ELb0ELb1ELb0ELb1ELb1ELb0ELb0ELi2ELi1ELi2ELi1ELb0EEENS1_21CollectiveEpilogueBwdISC_SD_SF_Li256ELb0ELb0ELi1EEENS1_19SingleTileSchedulerILb0ELb0ELb0ELi128EEEEEEEEEvNT_6ParamsE:
        /* <DEDUP_REMOVED lines=28> */
.L_x_101:
[----:B------:R-:W-:Y:S05]  /*01c0*/  BSYNC B0 ;  /* 0x0000000000007941 */ /* 0x000fea0003800000 */
.L_x_100:
        /* <DEDUP_REMOVED lines=30> */
[----:B------:R1:W1:Y:S01]  /*03b0*/  SYNCS.EXCH.64 URZ, [UR8+0x30820], UR4 ;  /* 0x03082004083f75b2 */ /* 0x0002620008000100 */
[----:B------:R1:W1:Y:S01]  /*03c0*/  SYNCS.EXCH.64 URZ, [UR8+0x30818], UR6 ;  /* 0x03081806083f75b2 */ /* 0x0002620008000100 */
[----:B------:R1:W1:Y:S01]  /*03d0*/  SYNCS.EXCH.64 URZ, [UR8+0x30828], UR4 ;  /* 0x03082804083f75b2 */ /* 0x0002620008000100 */
[----:B------:R-:W-:Y:S01]  /*03e0*/  NOP ;  /* 0x0000000000007918 */ /* 0x000fe20000000000 */
.L_x_102:
[----:B------:R-:W5:Y:S01]  /*03f0*/  SHFL.IDX PT, R3, R0, RZ, 0x1f ;  /* 0x00001fff00037589 */ /* 0x000f6200000e0000 */
[----:B------:R-:W-:Y:S01]  /*0400*/  NOP ;  /* 0x0000000000007918 */ /* 0x000fe20000000000 */
[----:B-----5:R-:W-:-:S13]  /*0410*/  ISETP.NE.AND P0, PT, R3, RZ, PT ;  /* 0x000000ff0300720c */ /* 0x020fda0003f05270 */
        /* <DEDUP_REMOVED lines=17> */
[----:B------:R1:W1:Y:S01]  /*0530*/  SYNCS.EXCH.64 URZ, [UR8+0x30848], UR6 ;  /* 0x03084806083f75b2 */ /* 0x0002620008000100 */
[----:B------:R-:W-:Y:S01]  /*0540*/  NOP ;  /* 0x0000000000007918 */ /* 0x000fe20000000000 */
.L_x_103:
[----:B---3--:R-:W-:Y:S01]  /*0550*/  ISETP.NE.AND P0, PT, R2, RZ, PT ;  /* 0x000000ff0200720c */ /* 0x008fe20003f05270 */
[----:B------:R-:W-:Y:S01]  /*0560*/  IMAD.MOV.U32 R17, RZ, RZ, 0x1 ;  /* 0x00000001ff117424 */ /* 0x000fe200078e00ff */
[----:B------:R-:W-:Y:S01]  /*0570*/  NOP ;  /* 0x0000000000007918 */ /* 0x000fe20000000000 */
[----:B------:R-:W-:Y:S03]  /*0580*/  BSSY B6, `(.L_x_104) ;  /* 0x00007a8000067945 */ /* 0x000fe60003800000 */
[----:B------:R-:W-:Y:S01]  /*0590*/  SEL R17, R17, 0x2, !P0 ;  /* 0x0000000211117807 */ /* 0x000fe20004000000 */
[----:B-12-4-:R-:W-:Y:S06]  /*05a0*/  BAR.SYNC.DEFER_BLOCKING 0x0 ;  /* 0x0000000000007b1d */ /* 0x016fec0000010000 */
[----:B------:R-:W-:Y:S05]  /*05b0*/  @!P0 BRA `(.L_x_105) ;  /* 0x00000048006c8947 */ /* 0x000fea0003800000 */
.L_x_106:
        /* <DEDUP_REMOVED lines=33> */
.L_x_109:
        /* <DEDUP_REMOVED lines=15> */
.L_x_108:
        /* <DEDUP_REMOVED lines=22> */
.L_x_111:
        /* <DEDUP_REMOVED lines=15> */
.L_x_110:
        /* <DEDUP_REMOVED lines=8> */
.L_x_199:
        /* <DEDUP_REMOVED lines=13> */
.L_x_113:
        /* <DEDUP_REMOVED lines=111> */
.L_x_126:
[----:B------:R-:W-:Y:S01]  /*1350*/  ISETP.NE.AND P0, PT, R7, 0x3, PT ;  /* 0x000000030700780c */ /* 0x000fe20003f05270 */
[----:B------:R-:W-:-:S12]  /*1360*/  YIELD ;  /* 0x0000000000007946 */ /* 0x000fd80003800000 */
[----:B---3--:R-:W-:Y:S05]  /*1370*/  @!P0 BRA `(.L_x_116) ;  /* 0x0000000000048947 */ /* 0x008fea0003800000 */
[----:B------:R-:W-:Y:S01]  /*1380*/  BPT.TRAP 0x1 ;  /* 0x000000040000795c */ /* 0x000fe20000300000 */
.L_x_116:
[----:B------:R-:W-:Y:S01]  /*1390*/  IMAD R2, R4, 0x8, R16 ;  /* 0x0000000804027824 */ /* 0x000fe200078e0210 */
[----:B------:R-:W-:-:S04]  /*13a0*/  SHF.L.U32 R17, R5, 0x1f, RZ ;  /* 0x0000001f05117819 */ /* 0x000fc800000006ff */
[----:B------:R2:W3:Y:S01]  /*13b0*/  SYNCS.PHASECHK.TRANS64.TRYWAIT P1, [R2+URZ+0x30810], R17 ;  /* 0x03081011020075a7 */ /* 0x0004e2000802017f */
[----:B------:R-:W-:Y:S05]  /*13c0*/  @!P0 BRA `(.L_x_117) ;  /* 0x0000000000048947 */ /* 0x000fea0003800000 */
[----:B------:R-:W-:Y:S01]  /*13d0*/  BPT.TRAP 0x1 ;  /* 0x000000040000795c */ /* 0x000fe20000300000 */
.L_x_117:
[----:B---3--:R-:W-:Y:S05]  /*13e0*/  @P1 BRA `(.L_x_118) ;  /* 0x0000000000081947 */ /* 0x008fea0003800000 */
[----:B------:R-:W3:Y:S02]  /*13f0*/  SYNCS.PHASECHK.TRANS64.TRYWAIT P1, [R2+URZ+0x30810], R17 ;  /* 0x03081011020075a7 */ /* 0x000ee4000802017f */
[----:B---3--:R-:W-:Y:S05]  /*1400*/  @!P1 BRA `(.L_x_119) ;  /* 0x0000006c00349947 */ /* 0x008fea0003800000 */
.L_x_118:
        /* <DEDUP_REMOVED lines=72> */
[----:B------:R1:W1:Y:S04]  /*1890*/  LDS.64 R220, [R12+0x28020] ;  /* 0x028020000cdc7984 */ /* 0x0002680000000a00 */
        /* <DEDUP_REMOVED lines=8> */
.L_x_120:
[----:B------:R1:W1:Y:S01]  /*1920*/  SYNCS.PHASECHK.TRANS64.TRYWAIT P1, [R2+URZ+0x30830], R17 ;  /* 0x03083011020075a7 */ /* 0x000262000802017f */
[----:B------:R-:W-:Y:S05]  /*1930*/  @!P0 BRA `(.L_x_121) ;  /* 0x0000000000048947 */ /* 0x000fea0003800000 */
[----:B------:R-:W-:Y:S01]  /*1940*/  BPT.TRAP 0x1 ;  /* 0x000000040000795c */ /* 0x000fe20000300000 */
.L_x_121:
[----:B------:R-:W-:-:S05]  /*1950*/  VIADD R13, R16, 0x20000 ;  /* 0x00020000100d7836 */ /* 0x000fca0000000000 */
[----:B------:R-:W-:-:S04]  /*1960*/  SHF.R.U32.HI R13, RZ, 0x4, R13 ;  /* 0x00000004ff0d7819 */ /* 0x000fc8000001160d */
[----:B------:R-:W-:-:S04]  /*1970*/  LOP3.LUT R13, R13, 0x3fff, RZ, 0xc0, !PT ;  /* 0x00003fff0d0d7812 */ /* 0x000fc800078ec0ff */
[----:B------:R-:W-:Y:S01]  /*1980*/  LOP3.LUT R153, R13, 0x10000, RZ, 0xfc, !PT ;  /* 0x000100000d997812 */ /* 0x000fe200078efcff */
[----:B-1----:R-:W-:Y:S06]  /*1990*/  @P1 BRA `(.L_x_122) ;  /* 0x0000000000081947 */ /* 0x002fec0003800000 */
[----:B------:R-:W1:Y:S02]  /*19a0*/  SYNCS.PHASECHK.TRANS64.TRYWAIT P1, [R2+URZ+0x30830], R17 ;  /* 0x03083011020075a7 */ /* 0x000e64000802017f */
[----:B-1----:R-:W-:Y:S05]  /*19b0*/  @!P1 BRA `(.L_x_123) ;  /* 0x0000006400dc9947 */ /* 0x002fea0003800000 */
.L_x_122:
        /* <DEDUP_REMOVED lines=166> */
[----:B------:R-:W-:Y:S01]  /*2420*/  FFMA.FTZ R154, R155, UR5, -R220 ;  /* 0x000000059b9a7c23 */ /* 0x000fe200080108dc */
        /* <DEDUP_REMOVED lines=330> */
.L_x_124:
        /* <DEDUP_REMOVED lines=49> */
.L_x_125:
        /* <DEDUP_REMOVED lines=11> */
.L_x_115:
        /* <DEDUP_REMOVED lines=83> */
.L_x_127:
        /* <DEDUP_REMOVED lines=19> */
.L_x_128:
        /* <DEDUP_REMOVED lines=18> */
.L_x_129:
        /* <DEDUP_REMOVED lines=18> */
.L_x_130:
        /* <DEDUP_REMOVED lines=161> */
.L_x_132:
[----:B------:R-:W-:Y:S05]  /*4f40*/  BSYNC B0 ;  /* 0x0000000000007941 */ /* 0x000fea0003800000 */
.L_x_131:
[----:B------:R-:W-:-:S04]  /*4f50*/  DEPBAR.LE SB0, 0x0 ;  /* 0x000080000000791a */ /* 0x000fc80000000000 */
[----:B------:R-:W-:Y:S05]  /*4f60*/  BRA `(.L_x_107) ;  /* 0x0000003000247947 */ /* 0x000fea0003800000 */
.L_x_105:
        /* <DEDUP_REMOVED lines=14> */
[----:B------:R-:W-:Y:S01]  /*5050*/  ULDC UR13, c[0x0][0x288] ;  /* 0x0000a200000d7ab9 */ /* 0x000fe20000000800 */
[----:B------:R-:W-:Y:S01]  /*5060*/  ULDC.64 UR14, c[0x0][0x2e0] ;  /* 0x0000b800000e7ab9 */ /* 0x000fe20000000a00 */
[----:B------:R-:W-:-:S04]  /*5070*/  ELECT P0, URZ, PT ;  /* 0x00000000003f782f */ /* 0x000fc80003800000 */
[----:B------:R-:W2:Y:S01]  /*5080*/  LDC R4, c[0x0][0x280] ;  /* 0x0000a000ff047b82 */ /* 0x000ea20000000800 */
[----:B-1----:R-:W-:Y:S02]  /*5090*/  USHF.R.S32.HI UR8, URZ, 0x1f, UR16 ;  /* 0x0000001f3f087899 */ /* 0x002fe40008011410 */
[----:B------:R-:W-:Y:S02]  /*50a0*/  UIMAD.WIDE.U32 UR4, UR16, UR10, URZ ;  /* 0x0000000a100472a5 */ /* 0x000fe4000f8e003f */
[----:B------:R-:W-:Y:S01]  /*50b0*/  UIMAD UR6, UR8, UR10, URZ ;  /* 0x0000000a080672a4 */ /* 0x000fe2000f8e023f */
[----:B--2---:R-:W-:-:S03]  /*50c0*/  ISETP.GE.AND P1, PT, R4, 0x1, PT ;  /* 0x000000010400780c */ /* 0x004fc60003f26270 */
[----:B------:R-:W-:Y:S02]  /*50d0*/  UIMAD UR7, UR16, UR11, UR6 ;  /* 0x0000000b100772a4 */ /* 0x000fe4000f8e0206 */
[----:B------:R-:W-:Y:S02]  /*50e0*/  USHF.R.S32.HI UR6, URZ, 0x1f, UR9 ;  /* 0x0000001f3f067899 */ /* 0x000fe40008011409 */
[----:B------:R-:W-:Y:S02]  /*50f0*/  UIMAD UR11, UR9, UR13, URZ ;  /* 0x0000000d090b72a4 */ /* 0x000fe4000f8e023f */
[----:B------:R-:W-:Y:S02]  /*5100*/  UIMAD UR6, UR6, UR14, URZ ;  /* 0x0000000e060672a4 */ /* 0x000fe4000f8e023f */
[----:B------:R-:W-:Y:S02]  /*5110*/  UIADD3 UR5, UR5, UR7, URZ ;  /* 0x0000000705057290 */ /* 0x000fe4000fffe03f */
[----:B------:R-:W-:-:S02]  /*5120*/  UIADD3 UR10, UP0, UR11, UR16, URZ ;  /* 0x000000100b0a7290 */ /* 0x000fc4000ff1e03f */
[----:B------:R-:W-:Y:S02]  /*5130*/  UIMAD UR12, UR9, UR15, UR6 ;  /* 0x0000000f090c72a4 */ /* 0x000fe4000f8e0206 */
[----:B------:R-:W-:Y:S02]  /*5140*/  UIMAD.WIDE.U32 UR6, UR9, UR14, UR4 ;  /* 0x0000000e090672a5 */ /* 0x000fe4000f8e0004 */
[----:B------:R-:W-:Y:S01]  /*5150*/  ULEA.HI.X.SX32 UR11, UR11, UR8, 0x1, UP0 ;  /* 0x000000080b0b7291 */ /* 0x000fe200080f0e3f */
[----:B------:R-:W-:Y:S11]  /*5160*/  @!P1 BRA `(.L_x_107) ;  /* 0x0000002c00a49947 */ /* 0x000ff60003800000 */
[----:B------:R-:W1:Y:S01]  /*5170*/  S2R R5, SR_TID.X ;  /* 0x0000000000057919 */ /* 0x000e620000002100 */
[C---:B------:R-:W-:Y:S01]  /*5180*/  VIADD R0, R4.reuse, 0x3f ;  /* 0x0000003f04007836 */ /* 0x040fe20000000000 */
[----:B------:R-:W-:Y:S01]  /*5190*/  ISETP.GE.AND P1, PT, R4, 0x41, PT ;  /* 0x000000410400780c */ /* 0x000fe20003f26270 */
[----:B------:R-:W-:Y:S01]  /*51a0*/  ULDC UR4, c[0x0][0x760] ;  /* 0x0001d80000047ab9 */ /* 0x000fe20000000800 */
[----:B------:R-:W2:Y:S01]  /*51b0*/  S2UR UR28, SR_CTAID.X ;  /* 0x00000000001c79c3 */ /* 0x000ea20000002500 */
[----:B------:R-:W-:Y:S01]  /*51c0*/  UIMAD UR13, UR13, UR4, URZ ;  /* 0x000000040d0d72a4 */ /* 0x000fe2000f8e023f */
[----:B------:R-:W-:Y:S01]  /*51d0*/  SHF.R.S32.HI R3, RZ, 0x1f, R0 ;  /* 0x0000001fff037819 */ /* 0x000fe20000011400 */
[----:B------:R-:W-:Y:S01]  /*51e0*/  UIADD3 UR12, UR7, UR12, URZ ;  /* 0x0000000c070c7290 */ /* 0x000fe2000fffe03f */
[----:B------:R-:W-:Y:S02]  /*51f0*/  UMOV UR4, URZ ;  /* 0x0000003f00047c82 */ /* 0x000fe40008000000 */
[----:B------:R-:W-:Y:S01]  /*5200*/  LEA.HI R3, R3, R0, RZ, 0x6 ;  /* 0x0000000003037211 */ /* 0x000fe200078f30ff */
[----:B------:R-:W-:-:S03]  /*5210*/  ULDC.64 UR26, c[0x0][0x208] ;  /* 0x00008200001a7ab9 */ /* 0x000fc60000000a00 */
[----:B------:R-:W-:-:S04]  /*5220*/  SHF.R.S32.HI R2, RZ, 0x6, R3 ;  /* 0x00000006ff027819 */ /* 0x000fc80000011403 */
[----:B------:R-:W-:Y:S02]  /*5230*/  VIMNMX R2, R2, 0x1, !PT ;  /* 0x0000000102027848 */ /* 0x000fe40007fe0100 */
[----:B-1----:R-:W-:Y:S02]  /*5240*/  LOP3.LUT R0, R5, 0x1f, RZ, 0xc0, !PT ;  /* 0x0000001f05007812 */ /* 0x002fe400078ec0ff */
[----:B------:R-:W-:Y:S01]  /*5250*/  LOP3.LUT R5, R2, 0x1, RZ, 0xc0, !PT ;  /* 0x0000000102057812 */ /* 0x000fe200078ec0ff */
[----:B--2---:R-:W-:Y:S06]  /*5260*/  @!P1 BRA `(.L_x_134) ;  /* 0x0000000800ac9947 */ /* 0x004fec0003800000 */
        /* <DEDUP_REMOVED lines=11> */
[----:B------:R-:W-:-:S12]  /*5320*/  UIADD3.X UR21, URZ, UR21, URZ, UP2, !UPT ;  /* 0x000000153f157290 */ /* 0x000fd800097fe43f */
.L_x_159:
[----:B------:R-:W-:Y:S01]  /*5330*/  UIMAD UR22, UR13, UR4, URZ ;  /* 0x000000040d1672a4 */ /* 0x000fe2000f8e023f */
[----:B------:R-:W-:Y:S01]  /*5340*/  ISETP.NE.AND P1, PT, R0, RZ, PT ;  /* 0x000000ff0000720c */ /* 0x000fe20003f25270 */
[----:B------:R-:W-:Y:S01]  /*5350*/  ULDC.64 UR8, c[0x0][0x768] ;  /* 0x0001da0000087ab9 */ /* 0x000fe20000000a00 */
[----:B------:R-:W-:Y:S01]  /*5360*/  USHF.L.U32 UR14, UR5, 0xe, URZ ;  /* 0x0000000e050e7899 */ /* 0x000fe2000800063f */
[----:B------:R-:W-:Y:S01]  /*5370*/  VIADD R4, R4, 0xfffffffe ;  /* 0xfffffffe04047836 */ /* 0x000fe20000000000 */
[----:B------:R-:W-:Y:S01]  /*5380*/  UIADD3 UR15, UP0, UR22, UR10, URZ ;  /* 0x0000000a160f7290 */ /* 0x000fe2000ff1e03f */
[----:B------:R-:W-:Y:S01]  /*5390*/  BSSY B0, `(.L_x_135) ;  /* 0x0000010000007945 */ /* 0x000fe20003800000 */
[----:B------:R-:W-:Y:S02]  /*53a0*/  UIMAD.WIDE UR32, UR14, 0x4, UR16 ;  /* 0x000000040e2078a5 */ /* 0x000fe4000f8e0210 */
[----:B------:R-:W-:Y:S01]  /*53b0*/  ULEA.HI.X.SX32 UR23, UR22, UR11, 0x1, UP0 ;  /* 0x0000000b16177291 */ /* 0x000fe200080f0e3f */
[----:B------:R-:W-:Y:S01]  /*53c0*/  ISETP.NE.AND P2, PT, R4, RZ, PT ;  /* 0x000000ff0400720c */ /* 0x000fe20003f45270 */
[----:B------:R-:W-:-:S02]  /*53d0*/  ULEA UR24, UP0, UR15, UR8, 0x2 ;  /* 0x000000080f187291 */ /* 0x000fc4000f80103f */
[----:B------:R-:W-:Y:S02]  /*53e0*/  UIMAD.WIDE UR30, UR14, 0x4, UR18 ;  /* 0x000000040e1e78a5 */ /* 0x000fe4000f8e0212 */
[----:B------:R-:W-:Y:S02]  /*53f0*/  ULEA.HI.X UR23, UR15, UR9, UR23, 0x2, UP0 ;  /* 0x000000090f177291 */ /* 0x000fe400080f1417 */
[----:B-1----:R-:W-:Y:S01]  /*5400*/  IMAD.U32 R2, RZ, RZ, UR24 ;  /* 0x00000018ff027e24 */ /* 0x002fe2000f8e00ff */
[----:B------:R-:W-:-:S03]  /*5410*/  UIMAD.WIDE UR14, UR14, 0x4, UR20 ;  /* 0x000000040e0e78a5 */ /* 0x000fc6000f8e0214 */
[----:B------:R-:W-:Y:S01]  /*5420*/  IMAD.U32 R3, RZ, RZ, UR23 ;  /* 0x00000017ff037e24 */ /* 0x000fe2000f8e00ff */
[----:B------:R-:W-:Y:S08]  /*5430*/  @P1 BRA `(.L_x_136) ;  /* 0x0000000000141947 */ /* 0x000ff00003800000 */
.L_x_137:
[----:B------:R-:W2:Y:S04]  /*5440*/  LDG.E.STRONG.GPU R6, desc[UR26][R2.64] ;  /* 0x0000001a02067981 */ /* 0x000ea8000c1ef900 */
[----:B--2---:R-:W-:Y:S01]  /*5450*/  CCTL.IVALL ;  /* 0x00000000ff00798f */ /* 0x004fe20002000000 */
[----:B------:R-:W-:Y:S05]  /*5460*/  YIELD ;  /* 0x0000000000007946 */ /* 0x000fea0003800000 */
[----:B------:R-:W-:-:S13]  /*5470*/  ISETP.NE.AND P3, PT, R6, UR28, PT ;  /* 0x0000001c06007c0c */ /* 0x000fda000bf65270 */
[----:B------:R-:W-:Y:S05]  /*5480*/  @P3 BRA `(.L_x_137) ;  /* 0xfffffffc00ec3947 */ /* 0x000fea000383ffff */
.L_x_136:
[----:B------:R-:W-:Y:S05]  /*5490*/  BSYNC B0 ;  /* 0x0000000000007941 */ /* 0x000fea0003800000 */
.L_x_135:
[----:B------:R-:W-:-:S03]  /*54a0*/  UMOV UR23, 0xffffffff ;  /* 0xffffffff00177882 */ /* 0x000fc60000000000 */
[----:B------:R-:W-:Y:S05]  /*54b0*/  BRA.DIV UR23, `(.L_x_138) ;  /* 0x0000002e17307947 */ /* 0x000fea000b800000 */
[----:B------:R-:W-:Y:S01]  /*54c0*/  NOP ;  /* 0x0000000000007918 */ /* 0x000fe20000000000 */
.L_x_202:
[----:B------:R-:W-:Y:S05]  /*54d0*/  WARPSYNC.ALL ;  /* 0x0000000000007948 */ /* 0x000fea0003800000 */
[----:B------:R-:W-:Y:S06]  /*54e0*/  BAR.SYNC.DEFER_BLOCKING 0xd, 0xa0 ;  /* 0x0342800000007b1d */ /* 0x000fec0000010000 */
[----:B------:R-:W-:Y:S04]  /*54f0*/  BSSY B0, `(.L_x_139) ;  /* 0x0000011000007945 */ /* 0x000fe80003800000 */
[----:B------:R-:W-:Y:S05]  /*5500*/  @!P0 BRA `(.L_x_140) ;  /* 0x00000000003c8947 */ /* 0x000fea0003800000 */
[----:B------:R-:W1:Y:S01]  /*5510*/  S2UR UR34, SR_CgaCtaId ;  /* 0x00000000002279c3 */ /* 0x000e620000008800 */
[----:B------:R-:W-:Y:S01]  /*5520*/  USHF.L.U32 UR23, UR4, 0xd, URZ ;  /* 0x0000000d04177899 */ /* 0x000fe2000800063f */
        /* <DEDUP_REMOVED lines=13> */
.L_x_140:
[----:B------:R-:W-:Y:S05]  /*5600*/  BSYNC B0 ;  /* 0x0000000000007941 */ /* 0x000fea0003800000 */
.L_x_139:
        /* <DEDUP_REMOVED lines=13> */
.L_x_142:
[----:B------:R-:W-:Y:S05]  /*56e0*/  BSYNC B0 ;  /* 0x0000000000007941 */ /* 0x000fea0003800000 */
.L_x_141:
[----:B------:R-:W-:Y:S06]  /*56f0*/  BAR.ARV 0xa, 0xa0 ;  /* 0x0282800000007b1d */ /* 0x000fec0000002000 */
[----:B------:R-:W-:Y:S04]  /*5700*/  BSSY B0, `(.L_x_143) ;  /* 0x0000003000007945 */ /* 0x000fe80003800000 */
[----:B------:R-:W-:Y:S05]  /*5710*/  @!P0 BRA `(.L_x_144) ;  /* 0x0000000000048947 */ /* 0x000fea0003800000 */
[----:B------:R-:W-:-:S04]  /*5720*/  DEPBAR.LE SB0, 0x0 ;  /* 0x000080000000791a */ /* 0x000fc80000000000 */
.L_x_144:
[----:B------:R-:W-:Y:S05]  /*5730*/  BSYNC B0 ;  /* 0x0000000000007941 */ /* 0x000fea0003800000 */
.L_x_143:
[----:B------:R-:W-:Y:S06]  /*5740*/  BAR.ARV 0xb, 0xa0 ;  /* 0x02c2800000007b1d */ /* 0x000fec0000002000 */
[----:B------:R-:W-:Y:S01]  /*5750*/  NOP ;  /* 0x0000000000007918 */ /* 0x000fe20000000000 */
[----:B------:R-:W-:Y:S04]  /*5760*/  BSSY B0, `(.L_x_145) ;  /* 0x0000011000007945 */ /* 0x000fe80003800000 */
[----:B------:R-:W-:Y:S05]  /*5770*/  @P1 BRA `(.L_x_146) ;  /* 0x00000000003c1947 */ /* 0x000fea0003800000 */
[----:B------:R-:W-:Y:S01]  /*5780*/  @!PT LDS RZ, [RZ] ;  /* 0x00000000fffff984 */ /* 0x000fe20000000800 */
[----:B------:R-:W-:Y:S01]  /*5790*/  @!PT LDS RZ, [RZ] ;  /* 0x00000000fffff984 */ /* 0x000fe20000000800 */
[----:B------:R-:W-:Y:S01]  /*57a0*/  @!PT LDS RZ, [RZ] ;  /* 0x00000000fffff984 */ /* 0x000fe20000000800 */
[----:B------:R-:W-:Y:S01]  /*57b0*/  @!PT LDS RZ, [RZ] ;  /* 0x00000000fffff984 */ /* 0x000fe20000000800 */
[----:B------:R1:W-:Y:S06]  /*57c0*/  MEMBAR.ALL.CTA ;  /* 0x0000000000007992 */ /* 0x0003ec0000008000 */
[----:B-1----:R-:W-:Y:S06]  /*57d0*/  MEMBAR.ALL.GPU ;  /* 0x0000000000007992 */ /* 0x002fec000000a000 */
[----:B------:R-:W-:-:S00]  /*57e0*/  ERRBAR ;  /* 0x00000000000079ab */ /* 0x000fc00000000000 */
[----:B------:R-:W-:Y:S06]  /*57f0*/  CGAERRBAR ;  /* 0x00000000000075ab */ /* 0x000fec0000000000 */
[----:B012345:R-:W-:Y:S01]  /*5800*/  CCTL.IVALL ;  /* 0x00000000ff00798f */ /* 0x03ffe20002000000 */
[----:B------:R-:W1:Y:S01]  /*5810*/  S2R R6, SR_LANEID ;  /* 0x0000000000067919 */ /* 0x000e620000000000 */
[----:B------:R-:W-:Y:S02]  /*5820*/  VOTEU.ANY UR23, UPT, PT ;  /* 0x0000000000177886 */ /* 0x000fe400038e0100 */
[----:B------:R-:W-:-:S02]  /*5830*/  UFLO.U32 UR24, UR23 ;  /* 0x00000017001872bd */ /* 0x000fc400080e0000 */
[----:B------:R-:W2:Y:S04]  /*5840*/  POPC R7, UR23 ;  /* 0x0000001700077d09 */ /* 0x000ea80008000000 */
[----:B-1----:R-:W-:-:S13]  /*5850*/  ISETP.EQ.U32.AND P3, PT, R6, UR24, PT ;  /* 0x0000001806007c0c */ /* 0x002fda000bf62070 */
[----:B--2---:R1:W-:Y:S02]  /*5860*/  @P3 REDG.E.ADD.S32.STRONG.GPU desc[UR26][R2.64], R7 ;  /* 0x000000070200398e */ /* 0x0043e4000c10e39a */
.L_x_146:
[----:B------:R-:W-:Y:S05]  /*5870*/  BSYNC B0 ;  /* 0x0000000000007941 */ /* 0x000fea0003800000 */
.L_x_145:
[----:B------:R-:W-:Y:S01]  /*5880*/  UIADD3 UR22, UR13, UR22, URZ ;  /* 0x000000160d167290 */ /* 0x000fe2000fffe03f */
[----:B------:R-:W-:Y:S03]  /*5890*/  BSSY B0, `(.L_x_147) ;  /* 0x000000d000007945 */ /* 0x000fe60003800000 */
[----:B------:R-:W-:-:S04]  /*58a0*/  UIADD3 UR23, UP0, UR22, UR10, URZ ;  /* 0x0000000a16177290 */ /* 0x000fc8000ff1e03f */
[----:B------:R-:W-:Y:S02]  /*58b0*/  ULEA.HI.X.SX32 UR22, UR22, UR11, 0x1, UP0 ;  /* 0x0000000b16167291 */ /* 0x000fe400080f0e3f */
[----:B------:R-:W-:-:S04]  /*58c0*/  ULEA UR8, UP0, UR23, UR8, 0x2 ;  /* 0x0000000817087291 */ /* 0x000fc8000f80103f */
[----:B------:R-:W-:Y:S02]  /*58d0*/  ULEA.HI.X UR22, UR23, UR9, UR22, 0x2, UP0 ;  /* 0x0000000917167291 */ /* 0x000fe400080f1416 */
[----:B-1----:R-:W-:-:S04]  /*58e0*/  IMAD.U32 R2, RZ, RZ, UR8 ;  /* 0x00000008ff027e24 */ /* 0x002fc8000f8e00ff */
[----:B------:R-:W-:Y:S01]  /*58f0*/  IMAD.U32 R3, RZ, RZ, UR22 ;  /* 0x00000016ff037e24 */ /* 0x000fe2000f8e00ff */
[----:B------:R-:W-:Y:S06]  /*5900*/  @P1 BRA `(.L_x_148) ;  /* 0x0000000000141947 */ /* 0x000fec0003800000 */
.L_x_149:
[----:B------:R-:W2:Y:S04]  /*5910*/  LDG.E.STRONG.GPU R6, desc[UR26][R2.64] ;  /* 0x0000001a02067981 */ /* 0x000ea8000c1ef900 */
[----:B--2---:R-:W-:Y:S01]  /*5920*/  CCTL.IVALL ;  /* 0x00000000ff00798f */ /* 0x004fe20002000000 */
[----:B------:R-:W-:Y:S05]  /*5930*/  YIELD ;  /* 0x0000000000007946 */ /* 0x000fea0003800000 */
[----:B------:R-:W-:-:S13]  /*5940*/  ISETP.NE.AND P3, PT, R6, UR28, PT ;  /* 0x0000001c06007c0c */ /* 0x000fda000bf65270 */
[----:B------:R-:W-:Y:S05]  /*5950*/  @P3 BRA `(.L_x_149) ;  /* 0xfffffffc00ec3947 */ /* 0x000fea000383ffff */
.L_x_148:
[----:B------:R-:W-:Y:S05]  /*5960*/  BSYNC B0 ;  /* 0x0000000000007941 */ /* 0x000fea0003800000 */
.L_x_147:
[----:B------:R-:W-:-:S03]  /*5970*/  UMOV UR8, 0xffffffff ;  /* 0xffffffff00087882 */ /* 0x000fc60000000000 */
[----:B------:R-:W-:Y:S05]  /*5980*/  BRA.DIV UR8, `(.L_x_150) ;  /* 0x0000002a08187947 */ /* 0x000fea000b800000 */
[----:B------:R-:W-:Y:S01]  /*5990*/  NOP ;  /* 0x0000000000007918 */ /* 0x000fe20000000000 */
.L_x_205:
[----:B------:R-:W-:Y:S05]  /*59a0*/  WARPSYNC.ALL ;  /* 0x0000000000007948 */ /* 0x000fea0003800000 */
        /* <DEDUP_REMOVED lines=12> */
.L_x_152:
[----:B------:R-:W-:Y:S05]  /*5a70*/  BSYNC B0 ;  /* 0x0000000000007941 */ /* 0x000fea0003800000 */
.L_x_151:
        /* <DEDUP_REMOVED lines=13> */
.L_x_154:
[----:B------:R-:W-:Y:S05]  /*5b50*/  BSYNC B0 ;  /* 0x0000000000007941 */ /* 0x000fea0003800000 */
.L_x_153:
[----:B------:R-:W-:Y:S06]  /*5b60*/  BAR.ARV 0xa, 0xa0 ;  /* 0x0282800000007b1d */ /* 0x000fec0000002000 */
[----:B------:R-:W-:Y:S04]  /*5b70*/  BSSY B0, `(.L_x_155) ;  /* 0x0000003000007945 */ /* 0x000fe80003800000 */
[----:B------:R-:W-:Y:S05]  /*5b80*/  @!P0 BRA `(.L_x_156) ;  /* 0x0000000000048947 */ /* 0x000fea0003800000 */
[----:B------:R-:W-:-:S04]  /*5b90*/  DEPBAR.LE SB0, 0x0 ;  /* 0x000080000000791a */ /* 0x000fc80000000000 */
.L_x_156:
[----:B------:R-:W-:Y:S05]  /*5ba0*/  BSYNC B0 ;  /* 0x0000000000007941 */ /* 0x000fea0003800000 */
.L_x_155:
[----:B------:R-:W-:Y:S06]  /*5bb0*/  BAR.ARV 0xb, 0xa0 ;  /* 0x02c2800000007b1d */ /* 0x000fec0000002000 */
[----:B------:R-:W-:Y:S01]  /*5bc0*/  NOP ;  /* 0x0000000000007918 */ /* 0x000fe20000000000 */
[----:B------:R-:W-:Y:S04]  /*5bd0*/  BSSY B0, `(.L_x_157) ;  /* 0x0000011000007945 */ /* 0x000fe80003800000 */
[----:B------:R-:W-:Y:S05]  /*5be0*/  @P1 BRA `(.L_x_158) ;  /* 0x00000000003c1947 */ /* 0x000fea0003800000 */
[----:B------:R-:W1:Y:S01]  /*5bf0*/  S2R R6, SR_LANEID ;  /* 0x0000000000067919 */ /* 0x000e620000000000 */
[----:B------:R-:W-:Y:S01]  /*5c00*/  @!PT LDS RZ, [RZ] ;  /* 0x00000000fffff984 */ /* 0x000fe20000000800 */
[----:B------:R-:W-:Y:S01]  /*5c10*/  @!PT LDS RZ, [RZ] ;  /* 0x00000000fffff984 */ /* 0x000fe20000000800 */
[----:B------:R-:W-:Y:S01]  /*5c20*/  @!PT LDS RZ, [RZ] ;  /* 0x00000000fffff984 */ /* 0x000fe20000000800 */
[----:B------:R-:W-:Y:S01]  /*5c30*/  @!PT LDS RZ, [RZ] ;  /* 0x00000000fffff984 */ /* 0x000fe20000000800 */
[----:B------:R2:W-:Y:S06]  /*5c40*/  MEMBAR.ALL.CTA ;  /* 0x0000000000007992 */ /* 0x0005ec0000008000 */
[----:B--2---:R-:W-:Y:S06]  /*5c50*/  MEMBAR.ALL.GPU ;  /* 0x0000000000007992 */ /* 0x004fec000000a000 */
[----:B------:R-:W-:-:S00]  /*5c60*/  ERRBAR ;  /* 0x00000000000079ab */ /* 0x000fc00000000000 */
[----:B------:R-:W-:Y:S06]  /*5c70*/  CGAERRBAR ;  /* 0x00000000000075ab */ /* 0x000fec0000000000 */
[----:B012345:R-:W-:Y:S01]  /*5c80*/  CCTL.IVALL ;  /* 0x00000000ff00798f */ /* 0x03ffe20002000000 */
[----:B------:R-:W-:Y:S02]  /*5c90*/  VOTEU.ANY UR8, UPT, PT ;  /* 0x0000000000087886 */ /* 0x000fe400038e0100 */
[----:B------:R-:W-:Y:S02]  /*5ca0*/  UFLO.U32 UR9, UR8 ;  /* 0x00000008000972bd */ /* 0x000fe400080e0000 */
[----:B------:R-:W2:Y:S04]  /*5cb0*/  POPC R7, UR8 ;  /* 0x0000000800077d09 */ /* 0x000ea80008000000 */
[----:B-1----:R-:W-:-:S13]  /*5cc0*/  ISETP.EQ.U32.AND P1, PT, R6, UR9, PT ;  /* 0x0000000906007c0c */ /* 0x002fda000bf22070 */
[----:B--2---:R1:W-:Y:S02]  /*5cd0*/  @P1 REDG.E.ADD.S32.STRONG.GPU desc[UR26][R2.64], R7 ;  /* 0x000000070200198e */ /* 0x0043e4000c10e39a */
.L_x_158:
[----:B------:R-:W-:Y:S05]  /*5ce0*/  BSYNC B0 ;  /* 0x0000000000007941 */ /* 0x000fea0003800000 */
.L_x_157:
[----:B------:R-:W-:Y:S02]  /*5cf0*/  UIADD3 UR4, UR4, 0x2, URZ ;  /* 0x0000000204047890 */ /* 0x000fe4000fffe03f */
[----:B------:R-:W-:Y:S01]  /*5d00*/  UIADD3 UR5, UR5, 0x1, URZ ;  /* 0x0000000105057890 */ /* 0x000fe2000fffe03f */
[----:B------:R-:W-:Y:S11]  /*5d10*/  @P2 BRA `(.L_x_159) ;  /* 0xfffffff400842947 */ /* 0x000ff6000383ffff */
.L_x_134:
[----:B------:R-:W-:-:S13]  /*5d20*/  ISETP.NE.AND P1, PT, R5, RZ, PT ;  /* 0x000000ff0500720c */ /* 0x000fda0003f25270 */
[----:B------:R-:W-:Y:S05]  /*5d30*/  @!P1 BRA `(.L_x_107) ;  /* 0x0000002000b09947 */ /* 0x000fea0003800000 */
[----:B------:R-:W-:Y:S01]  /*5d40*/  UIMAD UR5, UR13, UR4, URZ ;  /* 0x000000040d0572a4 */ /* 0x000fe2000f8e023f */
[----:B------:R-:W-:Y:S01]  /*5d50*/  ISETP.NE.AND P1, PT, R0, RZ, PT ;  /* 0x000000ff0000720c */ /* 0x000fe20003f25270 */
[----:B------:R-:W-:Y:S01]  /*5d60*/  ULDC.64 UR14, c[0x0][0x768] ;  /* 0x0001da00000e7ab9 */ /* 0x000fe20000000a00 */
[----:B------:R-:W-:Y:S01]  /*5d70*/  BSSY B0, `(.L_x_160) ;  /* 0x000000d000007945 */ /* 0x000fe20003800000 */
[----:B------:R-:W-:-:S04]  /*5d80*/  UIADD3 UR8, UP0, UR5, UR10, URZ ;  /* 0x0000000a05087290 */ /* 0x000fc8000ff1e03f */
[----:B------:R-:W-:Y:S02]  /*5d90*/  ULEA.HI.X.SX32 UR5, UR5, UR11, 0x1, UP0 ;  /* 0x0000000b05057291 */ /* 0x000fe400080f0e3f */
[----:B------:R-:W-:-:S04]  /*5da0*/  ULEA UR9, UP0, UR8, UR14, 0x2 ;  /* 0x0000000e08097291 */ /* 0x000fc8000f80103f */
[----:B------:R-:W-:Y:S02]  /*5db0*/  ULEA.HI.X UR5, UR8, UR15, UR5, 0x2, UP0 ;  /* 0x0000000f08057291 */ /* 0x000fe400080f1405 */
[----:B-1----:R-:W-:-:S04]  /*5dc0*/  IMAD.U32 R2, RZ, RZ, UR9 ;  /* 0x00000009ff027e24 */ /* 0x002fc8000f8e00ff */
[----:B------:R-:W-:Y:S01]  /*5dd0*/  IMAD.U32 R3, RZ, RZ, UR5 ;  /* 0x00000005ff037e24 */ /* 0x000fe2000f8e00ff */
[----:B------:R-:W-:Y:S06]  /*5de0*/  @P1 BRA `(.L_x_161) ;  /* 0x0000000000141947 */ /* 0x000fec0003800000 */
.L_x_162:
[----:B------:R-:W2:Y:S04]  /*5df0*/  LDG.E.STRONG.GPU R0, desc[UR26][R2.64] ;  /* 0x0000001a02007981 */ /* 0x000ea8000c1ef900 */
[----:B--2---:R-:W-:Y:S01]  /*5e00*/  CCTL.IVALL ;  /* 0x00000000ff00798f */ /* 0x004fe20002000000 */
[----:B------:R-:W-:Y:S05]  /*5e10*/  YIELD ;  /* 0x0000000000007946 */ /* 0x000fea0003800000 */
[----:B------:R-:W-:-:S13]  /*5e20*/  ISETP.NE.AND P2, PT, R0, UR28, PT ;  /* 0x0000001c00007c0c */ /* 0x000fda000bf45270 */
[----:B------:R-:W-:Y:S05]  /*5e30*/  @P2 BRA `(.L_x_162) ;  /* 0xfffffffc00ec2947 */ /* 0x000fea000383ffff */
.L_x_161:
[----:B------:R-:W-:Y:S05]  /*5e40*/  BSYNC B0 ;  /* 0x0000000000007941 */ /* 0x000fea0003800000 */
.L_x_160:
[----:B------:R-:W-:-:S03]  /*5e50*/  UMOV UR5, 0xffffffff ;  /* 0xffffffff00057882 */ /* 0x000fc60000000000 */
[----:B------:R-:W-:Y:S05]  /*5e60*/  BRA.DIV UR5, `(.L_x_163) ;  /* 0x0000002205fc7947 */ /* 0x000fea000b800000 */
[----:B------:R-:W-:Y:S01]  /*5e70*/  NOP ;  /* 0x0000000000007918 */ /* 0x000fe20000000000 */
.L_x_208:
[----:B------:R-:W-:Y:S01]  /*5e80*/  IMAD.U32 R6, RZ, RZ, UR4 ;  /* 0x00000004ff067e24 */ /* 0x000fe2000f8e00ff */
[----:B------:R-:W-:Y:S05]  /*5e90*/  WARPSYNC.ALL ;  /* 0x0000000000007948 */ /* 0x000fea0003800000 */
[----:B------:R-:W-:Y:S01]  /*5ea0*/  BAR.SYNC.DEFER_BLOCKING 0xd, 0xa0 ;  /* 0x0342800000007b1d */ /* 0x000fe20000010000 */
[----:B------:R-:W-:-:S05]  /*5eb0*/  IMAD.SHL.U32 R6, R6, 0x2000, RZ ;  /* 0x0000200006067824 */ /* 0x000fca00078e00ff */
[----:B------:R-:W-:Y:S04]  /*5ec0*/  BSSY B0, `(.L_x_164) ;  /* 0x0000012000007945 */ /* 0x000fe80003800000 */
[----:B------:R-:W-:Y:S05]  /*5ed0*/  @!P0 BRA `(.L_x_165) ;  /* 0x0000000000408947 */ /* 0x000fea0003800000 */
[----:B------:R-:W1:Y:S01]  /*5ee0*/  LDC.64 R8, c[0x0][0x2c0] ;  /* 0x0000b000ff087b82 */ /* 0x000e620000000a00 */
[C---:B------:R-:W-:Y:S01]  /*5ef0*/  IADD3 R4, P2, R6.reuse, UR6, RZ ;  /* 0x0000000606047c10 */ /* 0x040fe2000ff5e0ff */
[----:B------:R-:W-:Y:S01]  /*5f00*/  UMOV UR5, 0x400 ;  /* 0x0000040000057882 */ /* 0x000fe20000000000 */
[----:B------:R-:W-:Y:S01]  /*5f10*/  UMOV UR16, 0x0 ;  /* 0x0000000000107882 */ /* 0x000fe20000000000 */
[----:B------:R-:W-:Y:S01]  /*5f20*/  UMOV UR17, 0x14f00000 ;  /* 0x14f0000000117882 */ /* 0x000fe20000000000 */
[----:B------:R-:W-:-:S03]  /*5f30*/  LEA.HI.X.SX32 R5, R6, UR12, 0x1, P2 ;  /* 0x0000000c06057c11 */ /* 0x000fc600090f0eff */
[----:B------:R-:W2:Y:S01]  /*5f40*/  S2UR UR8, SR_CgaCtaId ;  /* 0x00000000000879c3 */ /* 0x000ea20000008800 */
[----:B-1----:R-:W-:-:S04]  /*5f50*/  LEA R0, P3, R4, R8, 0x2 ;  /* 0x0000000804007211 */ /* 0x002fc800078610ff */
[----:B------:R-:W-:Y:S02]  /*5f60*/  LEA.HI.X R4, R4, R9, R5, 0x2, P3 ;  /* 0x0000000904047211 */ /* 0x000fe400018f1405 */
[----:B------:R-:W-:Y:S02]  /*5f70*/  R2UR UR14, R0 ;  /* 0x00000000000e72ca */ /* 0x000fe400000e0000 */
[----:B------:R-:W-:Y:S01]  /*5f80*/  R2UR UR15, R4 ;  /* 0x00000000040f72ca */ /* 0x000fe200000e0000 */
[----:B--2---:R-:W-:-:S03]  /*5f90*/  ULEA UR5, UR8, UR5, 0x18 ;  /* 0x0000000508057291 */ /* 0x004fc6000f8ec03f */
[----:B------:R-:W-:Y:S01]  /*5fa0*/  UMOV UR8, 0x400 ;  /* 0x0000040000087882 */ /* 0x000fe20000000000 */
[----:B------:R-:W-:-:S09]  /*5fb0*/  UIADD3 UR5, UR5, 0x10000, URZ ;  /* 0x0001000005057890 */ /* 0x000fd2000fffe03f */
[----:B------:R1:W-:Y:S02]  /*5fc0*/  UBLKRED.G.S.ADD.F32.RN [UR14], [UR5], UR8, desc[UR16] ;  /* 0x0000100e050073bb */ /* 0x0003e400080a1408 */
[----:B-1----:R0:W-:Y:S02]  /*5fd0*/  UTMACMDFLUSH ;  /* 0x00000000000079b7 */ /* 0x0021e40000000000 */
.L_x_165:
[----:B------:R-:W-:Y:S05]  /*5fe0*/  BSYNC B0 ;  /* 0x0000000000007941 */ /* 0x000fea0003800000 */
.L_x_164:
[----:B------:R-:W-:Y:S06]  /*5ff0*/  BAR.SYNC.DEFER_BLOCKING 0xe, 0xa0 ;  /* 0x0382800000007b1d */ /* 0x000fec0000010000 */
[----:B------:R-:W-:Y:S04]  /*6000*/  BSSY B0, `(.L_x_166) ;  /* 0x0000013000007945 */ /* 0x000fe80003800000 */
[----:B------:R-:W-:Y:S05]  /*6010*/  @!P0 BRA `(.L_x_167) ;  /* 0x0000000000448947 */ /* 0x000fea0003800000 */
[----:B------:R-:W1:Y:S01]  /*6020*/  S2UR UR15, SR_CgaCtaId ;  /* 0x00000000000f79c3 */ /* 0x000e620000008800 */
[----:B------:R-:W-:Y:S01]  /*6030*/  R2UR UR5, R6 ;  /* 0x00000000060572ca */ /* 0x000fe200000e0000 */
[----:B------:R-:W-:Y:S01]  /*6040*/  UMOV UR14, 0x400 ;  /* 0x00000400000e7882 */ /* 0x000fe20000000000 */
[----:B------:R-:W-:Y:S01]  /*6050*/  ULDC.64 UR8, c[0x0][0x2c0] ;  /* 0x0000b00000087ab9 */ /* 0x000fe20000000a00 */
[----:B------:R-:W-:-:S10]  /*6060*/  UMOV UR17, 0x14f00000 ;  /* 0x14f0000000117882 */ /* 0x000fd40000000000 */
[----:B------:R-:W-:-:S04]  /*6070*/  UIADD3 UR5, UR5, 0x1000, URZ ;  /* 0x0000100005057890 */ /* 0x000fc8000fffe03f */
[----:B------:R-:W-:-:S04]  /*6080*/  UIADD3 UR16, UP0, UR5, UR6, URZ ;  /* 0x0000000605107290 */ /* 0x000fc8000ff1e03f */
[----:B------:R-:W-:Y:S02]  /*6090*/  ULEA.HI.X.SX32 UR5, UR5, UR12, 0x1, UP0 ;  /* 0x0000000c05057291 */ /* 0x000fe400080f0e3f */
[----:B-1----:R-:W-:Y:S02]  /*60a0*/  ULEA UR14, UR15, UR14, 0x18 ;  /* 0x0000000e0f0e7291 */ /* 0x002fe4000f8ec03f */
[----:B------:R-:W-:Y:S02]  /*60b0*/  ULEA UR8, UP0, UR16, UR8, 0x2 ;  /* 0x0000000810087291 */ /* 0x000fe4000f80103f */
[----:B------:R-:W-:Y:S02]  /*60c0*/  UIADD3 UR14, UR14, 0x14000, URZ ;  /* 0x000140000e0e7890 */ /* 0x000fe4000fffe03f */
[----:B------:R-:W-:-:S03]  /*60d0*/  ULEA.HI.X UR9, UR16, UR9, UR5, 0x2, UP0 ;  /* 0x0000000910097291 */ /* 0x000fc600080f1405 */
[----:B------:R-:W-:Y:S01]  /*60e0*/  UMOV UR5, 0x400 ;  /* 0x0000040000057882 */ /* 0x000fe20000000000 */
[----:B------:R-:W-:-:S05]  /*60f0*/  UMOV UR16, 0x0 ;  /* 0x0000000000107882 */ /* 0x000fca0000000000 */
[----:B------:R1:W-:Y:S01]  /*6100*/  UBLKRED.G.S.ADD.F32.RN [UR8], [UR14], UR5, desc[UR16] ;  /* 0x000010080e0073bb */ /* 0x0003e200080a1405 */
[----:B------:R0:W-:Y:S01]  /*6110*/  UTMACMDFLUSH ;  /* 0x00000000000079b7 */ /* 0x0001e20000000000 */
[----:B-1----:R-:W-:-:S04]  /*6120*/  DEPBAR.LE SB0, 0x1 ;  /* 0x000080400000791a */ /* 0x002fc80000000000 */
.L_x_167:
[----:B------:R-:W-:Y:S05]  /*6130*/  BSYNC B0 ;  /* 0x0000000000007941 */ /* 0x000fea0003800000 */
.L_x_166:
[----:B------:R-:W-:Y:S06]  /*6140*/  BAR.ARV 0xa, 0xa0 ;  /* 0x0282800000007b1d */ /* 0x000fec0000002000 */
[----:B------:R-:W-:Y:S04]  /*6150*/  BSSY B0, `(.L_x_168) ;  /* 0x0000003000007945 */ /* 0x000fe80003800000 */
[----:B------:R-:W-:Y:S05]  /*6160*/  @!P0 BRA `(.L_x_169) ;  /* 0x0000000000048947 */ /* 0x000fea0003800000 */
[----:B------:R-:W-:-:S04]  /*6170*/  DEPBAR.LE SB0, 0x0 ;  /* 0x000080000000791a */ /* 0x000fc80000000000 */
.L_x_169:
[----:B------:R-:W-:Y:S05]  /*6180*/  BSYNC B0 ;  /* 0x0000000000007941 */ /* 0x000fea0003800000 */
.L_x_168:
[----:B------:R-:W-:Y:S06]  /*6190*/  BAR.ARV 0xb, 0xa0 ;  /* 0x02c2800000007b1d */ /* 0x000fec0000002000 */
[----:B------:R-:W-:Y:S01]  /*61a0*/  NOP ;  /* 0x0000000000007918 */ /* 0x000fe20000000000 */
        /* <DEDUP_REMOVED lines=15> */
[----:B--2---:R4:W-:Y:S01]  /*62a0*/  @P0 REDG.E.ADD.S32.STRONG.GPU desc[UR26][R2.64], R5 ;  /* 0x000000050200098e */ /* 0x0049e2000c10e39a */
[----:B------:R-:W-:Y:S05]  /*62b0*/  BRA `(.L_x_107) ;  /* 0x0000001c00507947 */ /* 0x000fea0003800000 */
.L_x_133:
        /* <DEDUP_REMOVED lines=55> */
.L_x_209:
        /* <DEDUP_REMOVED lines=10> */
.L_x_173:
        /* <DEDUP_REMOVED lines=47> */
[----:B------:R-:W-:Y:S01]  /*69c0*/  R2UR UR14, R2 ;  /* 0x00000000020e72ca */ /* 0x000fe200000e0000 */
[----:B------:R-:W-:Y:S01]  /*69d0*/  IMAD.X R3, RZ, RZ, R0, P1 ;  /* 0x000000ffff037224 */ /* 0x000fe200008e0600 */
[----:B---3--:R-:W-:-:S04]  /*69e0*/  ISETP.GE.AND P1, PT, R12, 0x41, PT ;  /* 0x000000410c00780c */ /* 0x008fc80003f26270 */
[----:B------:R-:W-:-:S13]  /*69f0*/  R2UR UR15, R3 ;  /* 0x00000000030f72ca */ /* 0x000fda00000e0000 */
        /* <DEDUP_REMOVED lines=32> */
.L_x_184:
[----:B------:R-:W-:-:S04]  /*6c00*/  SHF.L.U32 R21, R9, 0x1f, RZ ;  /* 0x0000001f09157819 */ /* 0x000fc800000006ff */
[----:B-1----:R-:W1:Y:S02]  /*6c10*/  SYNCS.PHASECHK.TRANS64.TRYWAIT P1, [R11+URZ+0x30840], R21 ;  /* 0x030840150b0075a7 */ /* 0x002e64000802017f */
[----:B-12---:R-:W-:Y:S05]  /*6c20*/  @!P1 BRA `(.L_x_176) ;  /* 0x0000001400bc9947 */ /* 0x006fea0003800000 */
.L_x_210:
[----:B------:R-:W-:Y:S05]  /*6c30*/  @P0 BRA `(.L_x_177) ;  /* 0x0000000000140947 */ /* 0x000fea0003800000 */
[----:B------:R-:W-:Y:S01]  /*6c40*/  ISETP.NE.AND P1, PT, R14, RZ, PT ;  /* 0x000000ff0e00720c */ /* 0x000fe20003f25270 */
[----:B------:R-:W-:-:S04]  /*6c50*/  IMAD.MOV.U32 R0, RZ, RZ, 0x4100 ;  /* 0x00004100ff007424 */ /* 0x000fc800078e00ff */
[----:B------:R2:W-:Y:S08]  /*6c60*/  SYNCS.ARRIVE.TRANS64 RZ, [R11+URZ+0x30830], R0 ;  /* 0x030830000bff79a7 */ /* 0x0005f0000800003f */
[----:B------:R-:W-:Y:S05]  /*6c70*/  @!P1 BRA `(.L_x_177) ;  /* 0x0000000000049947 */ /* 0x000fea0003800000 */
[----:B------:R-:W-:Y:S01]  /*6c80*/  BPT.TRAP 0x1 ;  /* 0x000000040000795c */ /* 0x000fe20000300000 */
.L_x_177:
        /* <DEDUP_REMOVED lines=36> */
.L_x_211:
[----:B------:R-:W-:Y:S05]  /*6ed0*/  @P0 BRA `(.L_x_179) ;  /* 0x0000000000140947 */ /* 0x000fea0003800000 */
[----:B------:R-:W-:Y:S01]  /*6ee0*/  ISETP.NE.AND P1, PT, R14, RZ, PT ;  /* 0x000000ff0e00720c */ /* 0x000fe20003f25270 */
[----:B------:R-:W-:-:S04]  /*6ef0*/  IMAD.MOV.U32 R2, RZ, RZ, 0x4100 ;  /* 0x00004100ff027424 */ /* 0x000fc800078e00ff */
[----:B------:R3:W-:Y:S08]  /*6f00*/  SYNCS.ARRIVE.TRANS64 RZ, [R11+URZ+0x30818], R2 ;  /* 0x030818020bff79a7 */ /* 0x0007f0000800003f */
[----:B------:R-:W-:Y:S05]  /*6f10*/  @!P1 BRA `(.L_x_179) ;  /* 0x0000000000049947 */ /* 0x000fea0003800000 */
[----:B------:R-:W-:Y:S01]  /*6f20*/  BPT.TRAP 0x1 ;  /* 0x000000040000795c */ /* 0x000fe20000300000 */
.L_x_179:
        /* <DEDUP_REMOVED lines=27> */
.L_x_212:
        /* <DEDUP_REMOVED lines=9> */
.L_x_181:
        /* <DEDUP_REMOVED lines=31> */
.L_x_214:
[----:B------:R-:W-:Y:S05]  /*7360*/  @P0 BRA `(.L_x_183) ;  /* 0x0000000000140947 */ /* 0x000fea0003800000 */
[----:B------:R-:W-:Y:S01]  /*7370*/  ISETP.NE.AND P1, PT, R14, RZ, PT ;  /* 0x000000ff0e00720c */ /* 0x000fe20003f25270 */
[----:B-1----:R-:W-:-:S04]  /*7380*/  IMAD.MOV.U32 R4, RZ, RZ, 0x4100 ;  /* 0x00004100ff047424 */ /* 0x002fc800078e00ff */
[----:B------:R2:W-:Y:S08]  /*7390*/  SYNCS.ARRIVE.TRANS64 RZ, [R11+URZ+0x30810], R4 ;  /* 0x030810040bff79a7 */ /* 0x0005f0000800003f */
[----:B------:R-:W-:Y:S05]  /*73a0*/  @!P1 BRA `(.L_x_183) ;  /* 0x0000000000049947 */ /* 0x000fea0003800000 */
[----:B------:R-:W-:Y:S01]  /*73b0*/  BPT.TRAP 0x1 ;  /* 0x000000040000795c */ /* 0x000fe20000300000 */
.L_x_183:
        /* <DEDUP_REMOVED lines=29> */
.L_x_175:
[----:B------:R-:W-:-:S13]  /*7590*/  ISETP.NE.AND P1, PT, R19, RZ, PT ;  /* 0x000000ff1300720c */ /* 0x000fda0003f25270 */
[----:B------:R-:W-:Y:S05]  /*75a0*/  @!P1 BRA `(.L_x_174) ;  /* 0x0000000400289947 */ /* 0x000fea0003800000 */
[----:B------:R-:W-:-:S04]  /*75b0*/  SHF.L.U32 R12, R9, 0x1f, RZ ;  /* 0x0000001f090c7819 */ /* 0x000fc800000006ff */
[----:B------:R-:W3:Y:S02]  /*75c0*/  SYNCS.PHASECHK.TRANS64.TRYWAIT P1, [R11+URZ+0x30840], R12 ;  /* 0x0308400c0b0075a7 */ /* 0x000ee4000802017f */
[----:B---3--:R-:W-:Y:S05]  /*75d0*/  @!P1 BRA `(.L_x_185) ;  /* 0x0000000c00a49947 */ /* 0x008fea0003800000 */
.L_x_215:
[----:B------:R-:W-:Y:S05]  /*75e0*/  @P0 BRA `(.L_x_186) ;  /* 0x0000000000140947 */ /* 0x000fea0003800000 */
[----:B------:R-:W-:Y:S01]  /*75f0*/  ISETP.NE.AND P1, PT, R14, RZ, PT ;  /* 0x000000ff0e00720c */ /* 0x000fe20003f25270 */
[----:B-12---:R-:W-:-:S04]  /*7600*/  IMAD.MOV.U32 R4, RZ, RZ, 0x4100 ;  /* 0x00004100ff047424 */ /* 0x006fc800078e00ff */
[----:B------:R4:W-:Y:S08]  /*7610*/  SYNCS.ARRIVE.TRANS64 RZ, [R11+URZ+0x30830], R4 ;  /* 0x030830040bff79a7 */ /* 0x0009f0000800003f */
[----:B------:R-:W-:Y:S05]  /*7620*/  @!P1 BRA `(.L_x_186) ;  /* 0x0000000000049947 */ /* 0x000fea0003800000 */
[----:B------:R-:W-:Y:S01]  /*7630*/  BPT.TRAP 0x1 ;  /* 0x000000040000795c */ /* 0x000fe20000300000 */
.L_x_186:
        /* <DEDUP_REMOVED lines=33> */
.L_x_216:
[----:B------:R-:W-:Y:S05]  /*7850*/  @P0 BRA `(.L_x_188) ;  /* 0x0000000000140947 */ /* 0x000fea0003800000 */
[----:B------:R-:W-:Y:S01]  /*7860*/  ISETP.NE.AND P0, PT, R14, RZ, PT ;  /* 0x000000ff0e00720c */ /* 0x000fe20003f05270 */
[----:B------:R-:W-:-:S04]  /*7870*/  IMAD.MOV.U32 R4, RZ, RZ, 0x4100 ;  /* 0x00004100ff047424 */ /* 0x000fc800078e00ff */
[----:B------:R2:W-:Y:S08]  /*7880*/  SYNCS.ARRIVE.TRANS64 RZ, [R11+URZ+0x30818], R4 ;  /* 0x030818040bff79a7 */ /* 0x0005f0000800003f */
[----:B------:R-:W-:Y:S05]  /*7890*/  @!P0 BRA `(.L_x_188) ;  /* 0x0000000000048947 */ /* 0x000fea0003800000 */
[----:B------:R-:W-:Y:S01]  /*78a0*/  BPT.TRAP 0x1 ;  /* 0x000000040000795c */ /* 0x000fe20000300000 */
.L_x_188:
        /* <DEDUP_REMOVED lines=26> */
.L_x_174:
[----:B-12---:R-:W-:Y:S01]  /*7a50*/  IMAD R4, R20, 0x8, R11 ;  /* 0x0000000814047824 */ /* 0x006fe200078e020b */
[----:B------:R-:W-:Y:S01]  /*7a60*/  SHF.L.U32 R3, R9, 0x1f, RZ ;  /* 0x0000001f09037819 */ /* 0x000fe200000006ff */
[----:B------:R-:W1:Y:S03]  /*7a70*/  S2R R2, SR_TID.X ;  /* 0x0000000000027919 */ /* 0x000e660000002100 */
[----:B------:R-:W2:Y:S01]  /*7a80*/  SYNCS.PHASECHK.TRANS64.TRYWAIT P0, [R4+URZ+0x30840], R3 ;  /* 0x03084003040075a7 */ /* 0x000ea2000800017f */
[----:B-1----:R-:W-:-:S04]  /*7a90*/  LOP3.LUT R2, R2, 0x7f, RZ, 0xc0, !PT ;  /* 0x0000007f02027812 */ /* 0x002fc800078ec0ff */
[----:B------:R-:W-:Y:S01]  /*7aa0*/  ISETP.NE.AND P1, PT, R2, RZ, PT ;  /* 0x000000ff0200720c */ /* 0x000fe20003f25270 */
[----:B--2---:R-:W-:-:S12]  /*7ab0*/  @!P0 BRA `(.L_x_189) ;  /* 0x0000000800948947 */ /* 0x004fd80003800000 */
.L_x_217:
[----:B------:R-:W-:Y:S05]  /*7ac0*/  @P1 BRA `(.L_x_190) ;  /* 0x0000000000181947 */ /* 0x000fea0003800000 */
[----:B------:R-:W2:Y:S01]  /*7ad0*/  S2R R2, SR_TID.X ;  /* 0x0000000000027919 */ /* 0x000ea20000002100 */
[----:B-1----:R-:W-:-:S04]  /*7ae0*/  IMAD.MOV.U32 R3, RZ, RZ, 0x4100 ;  /* 0x00004100ff037424 */ /* 0x002fc800078e00ff */
[----:B------:R4:W-:Y:S01]  /*7af0*/  SYNCS.ARRIVE.TRANS64 RZ, [R4+URZ+0x30830], R3 ;  /* 0x0308300304ff79a7 */ /* 0x0009e2000800003f */
[----:B--2---:R-:W-:-:S13]  /*7b00*/  LOP3.LUT P0, RZ, R2, 0x1f, RZ, 0xc0, !PT ;  /* 0x0000001f02ff7812 */ /* 0x004fda000780c0ff */
[----:B----4-:R-:W-:Y:S05]  /*7b10*/  @!P0 BRA `(.L_x_190) ;  /* 0x0000000000048947 */ /* 0x010fea0003800000 */
[----:B------:R-:W-:Y:S01]  /*7b20*/  BPT.TRAP 0x1 ;  /* 0x000000040000795c */ /* 0x000fe20000300000 */
.L_x_190:
        /* <DEDUP_REMOVED lines=40> */
.L_x_171:
[----:B------:R-:W-:Y:S05]  /*7db0*/  BSYNC B0 ;  /* 0x0000000000007941 */ /* 0x000fea0003800000 */
.L_x_170:
[----:B------:R-:W-:-:S03]  /*7dc0*/  UMOV UR6, 0xffffffff ;  /* 0xffffffff00067882 */ /* 0x000fc60000000000 */
[----:B------:R-:W-:Y:S05]  /*7dd0*/  BRA.DIV UR6, `(.L_x_191) ;  /* 0x0000000606e07947 */ /* 0x000fea000b800000 */
[----:B------:R-:W-:-:S13]  /*7de0*/  ELECT P0, URZ, PT ;  /* 0x00000000003f782f */ /* 0x000fda0003800000 */
.L_x_220:
[----:B------:R-:W-:Y:S05]  /*7df0*/  @!P0 BRA `(.L_x_107) ;  /* 0x0000000000808947 */ /* 0x000fea0003800000 */
[----:B------:R-:W-:-:S04]  /*7e00*/  LOP3.LUT R17, R17, 0x2, RZ, 0xfc, !PT ;  /* 0x0000000211117812 */ /* 0x000fc800078efcff */
[----:B------:R-:W-:-:S13]  /*7e10*/  ISETP.NE.AND P0, PT, R17, 0x3, PT ;  /* 0x000000031100780c */ /* 0x000fda0003f05270 */
[----:B------:R-:W-:Y:S05]  /*7e20*/  @!P0 BRA `(.L_x_192) ;  /* 0x0000000000048947 */ /* 0x000fea0003800000 */
[----:B------:R-:W-:Y:S01]  /*7e30*/  BPT.TRAP 0x1 ;  /* 0x000000040000795c */ /* 0x000fe20000300000 */
.L_x_192:
        /* <DEDUP_REMOVED lines=15> */
.L_x_221:
[----:B------:R-:W2:Y:S02]  /*7f30*/  SYNCS.PHASECHK.TRANS64.TRYWAIT P1, [R3+URZ], R2 ;  /* 0x00000002030075a7 */ /* 0x000ea4000802017f */
[----:B--2---:R-:W-:Y:S05]  /*7f40*/  @!P1 BRA `(.L_x_194) ;  /* 0x0000000400bc9947 */ /* 0x004fea0003800000 */
.L_x_222:
[----:B------:R-:W-:Y:S05]  /*7f50*/  @!P0 BRA `(.L_x_195) ;  /* 0x0000000000048947 */ /* 0x000fea0003800000 */
[----:B------:R-:W-:Y:S01]  /*7f60*/  BPT.TRAP 0x1 ;  /* 0x000000040000795c */ /* 0x000fe20000300000 */
.L_x_195:
[----:B--2---:R-:W-:-:S04]  /*7f70*/  VIADD R3, R7, 0x30840 ;  /* 0x0003084007037836 */ /* 0x004fc80000000000 */
[----:B------:R-:W-:-:S04]  /*7f80*/  IMAD R0, R0, 0x8, R3 ;  /* 0x0000000800007824 */ /* 0x000fc800078e0203 */
[----:B------:R-:W2:Y:S02]  /*7f90*/  SYNCS.PHASECHK.TRANS64.TRYWAIT P0, [R0+URZ], R5 ;  /* 0x00000005000075a7 */ /* 0x000ea4000800017f */
[----:B--2---:R-:W-:Y:S05]  /*7fa0*/  @!P0 BRA `(.L_x_196) ;  /* 0x0000000400b88947 */ /* 0x004fea0003800000 */
.L_x_223:
[----:B------:R-:W-:-:S07]  /*7fb0*/  IMAD R3, R4, 0x8, R3 ;  /* 0x0000000804037824 */ /* 0x000fce00078e0203 */
.L_x_197:
[----:B---3--:R3:W4:Y:S02]  /*7fc0*/  SYNCS.PHASECHK.TRANS64.TRYWAIT P0, [R3+URZ], R2 ;  /* 0x00000002030075a7 */ /* 0x008724000800017f */
[----:B----4-:R-:W-:Y:S05]  /*7fd0*/  @!P0 NANOSLEEP.SYNCS 0x989680 ;  /* 0x009896800000895d */ /* 0x010fea0003900000 */
[----:B------:R-:W4:Y:S02]  /*7fe0*/  @!P0 SYNCS.PHASECHK.TRANS64 P0, [R3+URZ], R2 ;  /* 0x00000002030085a7 */ /* 0x000f24000800007f */
[----:B----4-:R-:W-:Y:S05]  /*7ff0*/  @!P0 BRA `(.L_x_197) ;  /* 0xfffffffc00f08947 */ /* 0x010fea000383ffff */
.L_x_107:
[----:B------:R-:W-:Y:S05]  /*8000*/  BSYNC B6 ;  /* 0x0000000000067941 */ /* 0x000fea0003800000 */
.L_x_104:
[----:B------:R-:W-:Y:S05]  /*8010*/  EXIT ;  /* 0x000000000000794d */ /* 0x000fea0003800000 */
.L_x_112:
[----:B------:R-:W-:Y:S02]  /*8020*/  IMAD.MOV.U32 R12, RZ, RZ, RZ ;  /* 0x000000ffff0c7224 */ /* 0x000fe400078e00ff */
[----:B------:R-:W-:Y:S02]  /*8030*/  IMAD.MOV.U32 R11, RZ, RZ, 0x1f ;  /* 0x0000001fff0b7424 */ /* 0x000fe400078e00ff */
[----:B------:R-:W-:-:S07]  /*8040*/  IMAD.MOV.U32 R15, RZ, RZ, -0x1 ;  /* 0xffffffffff0f7424 */ /* 0x000fce00078e00ff */
[----:B------:R-:W-:Y:S05]  /*8050*/  WARPSYNC.COLLECTIVE R15, `(.L_x_198) ;  /* 0x000000000f087348 */ /* 0x000fea0003c00000 */
[----:B------:R1:W2:Y:S02]  /*8060*/  SHFL.IDX P6, R14, R13, R12, R11 ;  /* 0x0000000c0d0e7389 */ /* 0x0002a400000c000b */
[----:B-12---:R-:W-:Y:S01]  /*8070*/  ENDCOLLECTIVE ;  /* 0x000000000000791b */ /* 0x006fe20003800000 */
.L_x_198:
[----:B------:R-:W-:Y:S05]  /*8080*/  BRA `(.L_x_199) ;  /* 0xffffff8800c07947 */ /* 0x000fea000383ffff */
.L_x_114:
[----:B--2---:R2:W3:Y:S02]  /*8090*/  SYNCS.PHASECHK.TRANS64.TRYWAIT P0, [R16+URZ+0x30800], R9 ;  /* 0x03080009100075a7 */ /* 0x0044e4000800017f */
[----:B---3--:R-:W-:Y:S05]  /*80a0*/  @!P0 NANOSLEEP.SYNCS 0x989680 ;  /* 0x009896800000895d */ /* 0x008fea0003900000 */
[----:B------:R-:W3:Y:S02]  /*80b0*/  @!P0 SYNCS.PHASECHK.TRANS64 P0, [R16+URZ+0x30800], R9 ;  /* 0x03080009100085a7 */ /* 0x000ee4000800007f */
[----:B---3--:R-:W-:Y:S05]  /*80c0*/  @!P0 BRA `(.L_x_114) ;  /* 0xfffffffc00f08947 */ /* 0x008fea000383ffff */
[----:B------:R-:W-:Y:S05]  /*80d0*/  BRA `(.L_x_113) ;  /* 0xffffff8800e07947 */ /* 0x000fea000383ffff */
.L_x_119:
[----:B---3--:R3:W4:Y:S02]  /*80e0*/  SYNCS.PHASECHK.TRANS64.TRYWAIT P1, [R2+URZ+0x30810], R17 ;  /* 0x03081011020075a7 */ /* 0x008724000802017f */
[----:B----4-:R-:W-:Y:S05]  /*80f0*/  @!P1 NANOSLEEP.SYNCS 0x989680 ;  /* 0x009896800000995d */ /* 0x010fea0003900000 */
[----:B------:R-:W4:Y:S02]  /*8100*/  @!P1 SYNCS.PHASECHK.TRANS64 P1, [R2+URZ+0x30810], R17 ;  /* 0x03081011020095a7 */ /* 0x000f24000802007f */
[----:B----4-:R-:W-:Y:S05]  /*8110*/  @!P1 BRA `(.L_x_119) ;  /* 0xfffffffc00f09947 */ /* 0x010fea000383ffff */
[----:B------:R-:W-:Y:S05]  /*8120*/  BRA `(.L_x_118) ;  /* 0xffffff9000b87947 */ /* 0x000fea000383ffff */
.L_x_123:
[----:B------:R1:W1:Y:S02]  /*8130*/  SYNCS.PHASECHK.TRANS64.TRYWAIT P1, [R2+URZ+0x30830], R17 ;  /* 0x03083011020075a7 */ /* 0x000264000802017f */
[----:B-1----:R-:W-:Y:S05]  /*8140*/  @!P1 NANOSLEEP.SYNCS 0x989680 ;  /* 0x009896800000995d */ /* 0x002fea0003900000 */
[----:B------:R-:W1:Y:S02]  /*8150*/  @!P1 SYNCS.PHASECHK.TRANS64 P1, [R2+URZ+0x30830], R17 ;  /* 0x03083011020095a7 */ /* 0x000e64000802007f */
[----:B-1----:R-:W-:Y:S05]  /*8160*/  @!P1 BRA `(.L_x_123) ;  /* 0xfffffffc00f09947 */ /* 0x002fea000383ffff */
[----:B------:R-:W-:Y:S05]  /*8170*/  BRA `(.L_x_122) ;  /* 0xffffff9800107947 */ /* 0x000fea000383ffff */
.L_x_138:
[----:B------:R-:W-:Y:S01]  /*8180*/  BSSY B0, `(.L_x_200) ;  /* 0x0000005000007945 */ /* 0x000fe20003800000 */
[----:B------:R-:W-:-:S07]  /*8190*/  IMAD.MOV.U32 R15, RZ, RZ, -0x1 ;  /* 0xffffffffff0f7424 */ /* 0x000fce00078e00ff */
[----:B------:R-:W-:Y:S05]  /*81a0*/  WARPSYNC.COLLECTIVE R15, `(.L_x_201) ;  /* 0x000000000f087348 */ /* 0x000fea0003c00000 */
[----:B------:R-:W-:Y:S01]  /*81b0*/  NOP ;  /* 0x0000000000007918 */ /* 0x000fe20000000000 */
[----:B------:R-:W-:Y:S01]  /*81c0*/  ENDCOLLECTIVE ;  /* 0x000000000000791b */ /* 0x000fe20003800000 */
.L_x_201:
[----:B------:R-:W-:Y:S05]  /*81d0*/  BSYNC B0 ;  /* 0x0000000000007941 */ /* 0x000fea0003800000 */
.L_x_200:
[----:B------:R-:W-:Y:S05]  /*81e0*/  BRA `(.L_x_202) ;  /* 0xffffffd000b87947 */ /* 0x000fea000383ffff */
.L_x_150:
[----:B------:R-:W-:Y:S01]  /*81f0*/  BSSY B0, `(.L_x_203) ;  /* 0x0000005000007945 */ /* 0x000fe20003800000 */
[----:B------:R-:W-:-:S07]  /*8200*/  IMAD.MOV.U32 R15, RZ, RZ, -0x1 ;  /* 0xffffffffff0f7424 */ /* 0x000fce00078e00ff */
[----:B------:R-:W-:Y:S05]  /*8210*/  WARPSYNC.COLLECTIVE R15, `(.L_x_204) ;  /* 0x000000000f087348 */ /* 0x000fea0003c00000 */
[----:B------:R-:W-:Y:S01]  /*8220*/  NOP ;  /* 0x0000000000007918 */ /* 0x000fe20000000000 */
[----:B------:R-:W-:Y:S01]  /*8230*/  ENDCOLLECTIVE ;  /* 0x000000000000791b */ /* 0x000fe20003800000 */
.L_x_204:
[----:B------:R-:W-:Y:S05]  /*8240*/  BSYNC B0 ;  /* 0x0000000000007941 */ /* 0x000fea0003800000 */
.L_x_203:
[----:B------:R-:W-:Y:S05]  /*8250*/  BRA `(.L_x_205) ;  /* 0xffffffd400d07947 */ /* 0x000fea000383ffff */
.L_x_163:
[----:B------:R-:W-:Y:S01]  /*8260*/  BSSY B0, `(.L_x_206) ;  /* 0x0000005000007945 */ /* 0x000fe20003800000 */
[----:B------:R-:W-:-:S07]  /*8270*/  IMAD.MOV.U32 R15, RZ, RZ, -0x1 ;  /* 0xffffffffff0f7424 */ /* 0x000fce00078e00ff */
[----:B------:R-:W-:Y:S05]  /*8280*/  WARPSYNC.COLLECTIVE R15, `(.L_x_207) ;  /* 0x000000000f087348 */ /* 0x000fea0003c00000 */
[----:B------:R-:W-:Y:S01]  /*8290*/  NOP ;  /* 0x0000000000007918 */ /* 0x000fe20000000000 */
[----:B------:R-:W-:Y:S01]  /*82a0*/  ENDCOLLECTIVE ;  /* 0x000000000000791b */ /* 0x000fe20003800000 */
.L_x_207:
[----:B------:R-:W-:Y:S05]  /*82b0*/  BSYNC B0 ;  /* 0x0000000000007941 */ /* 0x000fea0003800000 */
.L_x_206:
[----:B------:R-:W-:Y:S05]  /*82c0*/  BRA `(.L_x_208) ;  /* 0xffffffd800ec7947 */ /* 0x000fea000383ffff */
.L_x_172:
[----:B-1----:R1:W2:Y:S02]  /*82d0*/  SYNCS.PHASECHK.TRANS64.TRYWAIT P1, [R11+URZ+0x30820], R0 ;  /* 0x030820000b0075a7 */ /* 0x0022a4000802017f */
[----:B--2---:R-:W-:Y:S05]  /*82e0*/  @!P1 NANOSLEEP.SYNCS 0x989680 ;  /* 0x009896800000995d */ /* 0x004fea0003900000 */
[----:B------:R-:W2:Y:S02]  /*82f0*/  @!P1 SYNCS.PHASECHK.TRANS64 P1, [R11+URZ+0x30820], R0 ;  /* 0x030820000b0095a7 */ /* 0x000ea4000802007f */
[----:B--2---:R-:W-:Y:S05]  /*8300*/  @!P1 BRA `(.L_x_172) ;  /* 0xfffffffc00f09947 */ /* 0x004fea000383ffff */
[----:B------:R-:W-:Y:S05]  /*8310*/  BRA `(.L_x_209) ;  /* 0xffffffe000c47947 */ /* 0x000fea000383ffff */
.L_x_176:
[----:B-1----:R1:W2:Y:S02]  /*8320*/  SYNCS.PHASECHK.TRANS64.TRYWAIT P1, [R11+URZ+0x30840], R21 ;  /* 0x030840150b0075a7 */ /* 0x0022a4000802017f */
[----:B--2---:R-:W-:Y:S05]  /*8330*/  @!P1 NANOSLEEP.SYNCS 0x989680 ;  /* 0x009896800000995d */ /* 0x004fea0003900000 */
[----:B------:R-:W2:Y:S02]  /*8340*/  @!P1 SYNCS.PHASECHK.TRANS64 P1, [R11+URZ+0x30840], R21 ;  /* 0x030840150b0095a7 */ /* 0x000ea4000802007f */
[----:B--2---:R-:W-:Y:S05]  /*8350*/  @!P1 BRA `(.L_x_176) ;  /* 0xfffffffc00f09947 */ /* 0x004fea000383ffff */
[----:B------:R-:W-:Y:S05]  /*8360*/  BRA `(.L_x_210) ;  /* 0xffffffe800307947 */ /* 0x000fea000383ffff */
.L_x_178:
[----:B--2---:R2:W3:Y:S02]  /*8370*/  SYNCS.PHASECHK.TRANS64.TRYWAIT P1, [R11+URZ+0x30828], R21 ;  /* 0x030828150b0075a7 */ /* 0x0044e4000802017f */
[----:B---3--:R-:W-:Y:S05]  /*8380*/  @!P1 NANOSLEEP.SYNCS 0x989680 ;  /* 0x009896800000995d */ /* 0x008fea0003900000 */
[----:B------:R-:W3:Y:S02]  /*8390*/  @!P1 SYNCS.PHASECHK.TRANS64 P1, [R11+URZ+0x30828], R21 ;  /* 0x030828150b0095a7 */ /* 0x000ee4000802007f */
[----:B---3--:R-:W-:Y:S05]  /*83a0*/  @!P1 BRA `(.L_x_178) ;  /* 0xfffffffc00f09947 */ /* 0x008fea000383ffff */
[----:B------:R-:W-:Y:S05]  /*83b0*/  BRA `(.L_x_211) ;  /* 0xffffffe800c47947 */ /* 0x000fea000383ffff */
.L_x_180:
[----:B---3--:R3:W4:Y:S02]  /*83c0*/  SYNCS.PHASECHK.TRANS64.TRYWAIT P1, [R11+URZ+0x30848], R21 ;  /* 0x030848150b0075a7 */ /* 0x008724000802017f */
[----:B----4-:R-:W-:Y:S05]  /*83d0*/  @!P1 NANOSLEEP.SYNCS 0x989680 ;  /* 0x009896800000995d */ /* 0x010fea0003900000 */
[----:B------:R-:W4:Y:S02]  /*83e0*/  @!P1 SYNCS.PHASECHK.TRANS64 P1, [R11+URZ+0x30848], R21 ;  /* 0x030848150b0095a7 */ /* 0x000f24000802007f */
[----:B----4-:R-:W-:Y:S05]  /*83f0*/  @!P1 BRA `(.L_x_180) ;  /* 0xfffffffc00f09947 */ /* 0x010fea000383ffff */
[----:B------:R-:W-:Y:S05]  /*8400*/  BRA `(.L_x_212) ;  /* 0xffffffec00347947 */ /* 0x000fea000383ffff */
.L_x_182:
[----:B------:R-:W-:-:S07]  /*8410*/  SHF.L.U32 R4, R9, 0x1f, RZ ;  /* 0x0000001f09047819 */ /* 0x000fce00000006ff */
.L_x_213:
[----:B-1----:R1:W2:Y:S02]  /*8420*/  SYNCS.PHASECHK.TRANS64.TRYWAIT P1, [R11+URZ+0x30820], R4 ;  /* 0x030820040b0075a7 */ /* 0x0022a4000802017f */
[----:B--2---:R-:W-:Y:S05]  /*8430*/  @!P1 NANOSLEEP.SYNCS 0x989680 ;  /* 0x009896800000995d */ /* 0x004fea0003900000 */
[----:B------:R-:W2:Y:S02]  /*8440*/  @!P1 SYNCS.PHASECHK.TRANS64 P1, [R11+URZ+0x30820], R4 ;  /* 0x030820040b0095a7 */ /* 0x000ea4000802007f */
[----:B--2---:R-:W-:Y:S05]  /*8450*/  @!P1 BRA `(.L_x_213) ;  /* 0xfffffffc00f09947 */ /* 0x004fea000383ffff */
[----:B------:R-:W-:Y:S05]  /*8460*/  BRA `(.L_x_214) ;  /* 0xffffffec00bc7947 */ /* 0x000fea000383ffff */
.L_x_185:
[----:B---3--:R3:W4:Y:S02]  /*8470*/  SYNCS.PHASECHK.TRANS64.TRYWAIT P1, [R11+URZ+0x30840], R12 ;  /* 0x0308400c0b0075a7 */ /* 0x008724000802017f */
[----:B----4-:R-:W-:Y:S05]  /*8480*/  @!P1 NANOSLEEP.SYNCS 0x989680 ;  /* 0x009896800000995d */ /* 0x010fea0003900000 */
[----:B------:R-:W4:Y:S02]  /*8490*/  @!P1 SYNCS.PHASECHK.TRANS64 P1, [R11+URZ+0x30840], R12 ;  /* 0x0308400c0b0095a7 */ /* 0x000f24000802007f */
[----:B----4-:R-:W-:Y:S05]  /*84a0*/  @!P1 BRA `(.L_x_185) ;  /* 0xfffffffc00f09947 */ /* 0x010fea000383ffff */
[----:B------:R-:W-:Y:S05]  /*84b0*/  BRA `(.L_x_215) ;  /* 0xfffffff000487947 */ /* 0x000fea000383ffff */
.L_x_187:
[----:B-1----:R1:W2:Y:S02]  /*84c0*/  SYNCS.PHASECHK.TRANS64.TRYWAIT P1, [R11+URZ+0x30828], R12 ;  /* 0x0308280c0b0075a7 */ /* 0x0022a4000802017f */
[----:B--2---:R-:W-:Y:S05]  /*84d0*/  @!P1 NANOSLEEP.SYNCS 0x989680 ;  /* 0x009896800000995d */ /* 0x004fea0003900000 */
[----:B------:R-:W2:Y:S02]  /*84e0*/  @!P1 SYNCS.PHASECHK.TRANS64 P1, [R11+URZ+0x30828], R12 ;  /* 0x0308280c0b0095a7 */ /* 0x000ea4000802007f */
[----:B--2---:R-:W-:Y:S05]  /*84f0*/  @!P1 BRA `(.L_x_187) ;  /* 0xfffffffc00f09947 */ /* 0x004fea000383ffff */
[----:B------:R-:W-:Y:S05]  /*8500*/  BRA `(.L_x_216) ;  /* 0xfffffff000d07947 */ /* 0x000fea000383ffff */
.L_x_189:
[----:B-1----:R1:W2:Y:S02]  /*8510*/  SYNCS.PHASECHK.TRANS64.TRYWAIT P0, [R4+URZ+0x30840], R3 ;  /* 0x03084003040075a7 */ /* 0x0022a4000800017f */
[----:B--2---:R-:W-:Y:S05]  /*8520*/  @!P0 NANOSLEEP.SYNCS 0x989680 ;  /* 0x009896800000895d */ /* 0x004fea0003900000 */
[----:B------:R-:W2:Y:S02]  /*8530*/  @!P0 SYNCS.PHASECHK.TRANS64 P0, [R4+URZ+0x30840], R3 ;  /* 0x03084003040085a7 */ /* 0x000ea4000800007f */
[----:B--2---:R-:W-:Y:S05]  /*8540*/  @!P0 BRA `(.L_x_189) ;  /* 0xfffffffc00f08947 */ /* 0x004fea000383ffff */
[----:B------:R-:W-:Y:S05]  /*8550*/  BRA `(.L_x_217) ;  /* 0xfffffff400587947 */ /* 0x000fea000383ffff */
.L_x_191:
[----:B------:R-:W-:Y:S01]  /*8560*/  BSSY B0, `(.L_x_218) ;  /* 0x0000006000007945 */ /* 0x000fe20003800000 */
[----:B------:R-:W-:-:S07]  /*8570*/  IMAD.MOV.U32 R15, RZ, RZ, -0x1 ;  /* 0xffffffffff0f7424 */ /* 0x000fce00078e00ff */
[----:B------:R-:W-:Y:S05]  /*8580*/  WARPSYNC.COLLECTIVE R15, `(.L_x_219) ;  /* 0x000000000f0c7348 */ /* 0x000fea0003c00000 */
[----:B------:R-:W-:Y:S02]  /*8590*/  ELECT P6, UR62, PT ;  /* 0x00000000003e782f */ /* 0x000fe400038c0000 */
[----:B------:R-:W-:Y:S01]  /*85a0*/  MOV R14, UR62 ;  /* 0x0000003e000e7c02 */ /* 0x000fe20008000f00 */
[----:B------:R-:W-:Y:S10]  /*85b0*/  ENDCOLLECTIVE ;  /* 0x000000000000791b */ /* 0x000ff40003800000 */
.L_x_219:
[----:B------:R-:W-:Y:S05]  /*85c0*/  BSYNC B0 ;  /* 0x0000000000007941 */ /* 0x000fea0003800000 */
.L_x_218:
[----:B------:R-:W-:Y:S01]  /*85d0*/  PLOP3.LUT P0, PT, P6, PT, PT, 0x80, 0x0 ;  /* 0x000000000000781c */ /* 0x000fe2000370f070 */
[----:B------:R-:W-:-:S12]  /*85e0*/  BRA `(.L_x_220) ;  /* 0xfffffff800007947 */ /* 0x000fd8000383ffff */
.L_x_193:
[----:B-1----:R1:W2:Y:S02]  /*85f0*/  SYNCS.PHASECHK.TRANS64.TRYWAIT P1, [R6+URZ], R5 ;  /* 0x00000005060075a7 */ /* 0x0022a4000802017f */
[----:B--2---:R-:W-:Y:S05]  /*8600*/  @!P1 NANOSLEEP.SYNCS 0x989680 ;  /* 0x009896800000995d */ /* 0x004fea0003900000 */
[----:B------:R-:W2:Y:S02]  /*8610*/  @!P1 SYNCS.PHASECHK.TRANS64 P1, [R6+URZ], R5 ;  /* 0x00000005060095a7 */ /* 0x000ea4000802007f */
[----:B--2---:R-:W-:Y:S05]  /*8620*/  @!P1 BRA `(.L_x_193) ;  /* 0xfffffffc00f09947 */ /* 0x004fea000383ffff */
[----:B------:R-:W-:Y:S05]  /*8630*/  BRA `(.L_x_221) ;  /* 0xfffffff8003c7947 */ /* 0x000fea000383ffff */
.L_x_194:
[----:B--2---:R2:W3:Y:S02]  /*8640*/  SYNCS.PHASECHK.TRANS64.TRYWAIT P1, [R3+URZ], R2 ;  /* 0x00000002030075a7 */ /* 0x0044e4000802017f */
[----:B---3--:R-:W-:Y:S05]  /*8650*/  @!P1 NANOSLEEP.SYNCS 0x989680 ;  /* 0x009896800000995d */ /* 0x008fea0003900000 */
[----:B------:R-:W3:Y:S02]  /*8660*/  @!P1 SYNCS.PHASECHK.TRANS64 P1, [R3+URZ], R2 ;  /* 0x00000002030095a7 */ /* 0x000ee4000802007f */
[----:B---3--:R-:W-:Y:S05]  /*8670*/  @!P1 BRA `(.L_x_194) ;  /* 0xfffffffc00f09947 */ /* 0x008fea000383ffff */
[----:B------:R-:W-:Y:S05]  /*8680*/  BRA `(.L_x_222) ;  /* 0xfffffff800307947 */ /* 0x000fea000383ffff */
.L_x_196:
[----:B--2---:R2:W3:Y:S02]  /*8690*/  SYNCS.PHASECHK.TRANS64.TRYWAIT P0, [R0+URZ], R5 ;  /* 0x00000005000075a7 */ /* 0x0044e4000800017f */
[----:B---3--:R-:W-:Y:S05]  /*86a0*/  @!P0 NANOSLEEP.SYNCS 0x989680 ;  /* 0x009896800000895d */ /* 0x008fea0003900000 */
[----:B------:R-:W3:Y:S02]  /*86b0*/  @!P0 SYNCS.PHASECHK.TRANS64 P0, [R0+URZ], R5 ;  /* 0x00000005000085a7 */ /* 0x000ee4000800007f */
[----:B---3--:R-:W-:Y:S05]  /*86c0*/  @!P0 BRA `(.L_x_196) ;  /* 0xfffffffc00f08947 */ /* 0x008fea000383ffff */
[----:B------:R-:W-:Y:S05]  /*86d0*/  BRA `(.L_x_223) ;  /* 0xfffffff800347947 */ /* 0x000fea000383ffff */
.L_x_224:
        /* <DEDUP_REMOVED lines=10> */
.L_x_3654:


//--------------------- .text._ZN7cutlass13device_kernelIN5flash11enable_sm90INS1_16FlashAttnBwdSm90INS1_25CollectiveMainloopBwdSm90ILi2ELi2ELi2EN4cute5tupleIJNS5_1CILi1EEES8_S8_EEENS6_IJNS7_ILi64EEENS7_ILi128EEESB_EEENS_10bfloat16_tEfNS_4arch4Sm90ELb0ELb0ELb1ELb0ELb0ELb1ELb0ELb0ELi2ELi1ELi2ELi1ELb0EEENS1_24CollectiveEpilogueBwdGQAISC_fSF_Li256ELb0ELb0EEENS1_19SingleTileSchedulerILb0ELb0ELb0ELi128EEEEEEEEEvNT_6ParamsE --------------------------
	.section	.text._ZN7cutlass13device_kernelIN5flash11enable_sm90INS1_16FlashAttnBwdSm90INS1_25CollectiveMainloopBwdSm90ILi2ELi2ELi2EN4cute5tupleIJNS5_1CILi1EEES8_S8_EEENS6_IJNS7_ILi64EEENS7_ILi128EEESB_EEENS_10bfloat16_tEfNS_4arch4Sm90ELb0ELb0ELb1ELb0ELb0ELb1ELb0ELb0ELi2ELi1ELi2ELi1ELb0EEENS1_24CollectiveEpilogueBwdGQAISC_fSF_Li256ELb0ELb0EEENS1_19SingleTileSchedulerILb0ELb0ELb0ELi128EEEEEEEEEvNT_6ParamsE,"ax",@progbits
	.align	128
.text._ZN7cutlass13device_kernelIN5flash11enable_sm90INS1_16FlashAttnBwdSm90INS1_25CollectiveMainloopBwdSm90ILi2ELi2ELi2EN4cute5tupleIJNS5_1CILi1EEES8_S8_EEENS6_IJNS7_ILi64EEENS7_ILi128EEESB_EEENS_10bfloat16_tEfNS_4arch4Sm90ELb0ELb0ELb1ELb0ELb0ELb1ELb0ELb0ELi2ELi1ELi2ELi1ELb0EEENS1_24CollectiveEpilogueBwdGQAISC_fSF_Li256ELb0ELb0EEENS1_19SingleTileSchedulerILb0ELb0ELb0ELi128EEEEEEEEEvNT_6ParamsE:
        .type           _ZN7cutlass13device_kernelIN5flash11enable_sm90INS1_16FlashAttnBwdSm90INS1_25CollectiveMainloopBwdSm90ILi2ELi2ELi2EN4cute5tupleIJNS5_1CILi1EEES8_S8_EEENS6_IJNS7_ILi64EEENS7_ILi128EEESB_EEENS_10bfloat16_tEfNS_4arch4Sm90ELb0ELb0ELb1ELb0ELb0ELb1ELb0ELb0ELi2ELi1ELi2ELi1ELb0EEENS1_24CollectiveEpilogueBwdGQAISC_fSF_Li256ELb0ELb0EEENS1_19SingleTileSchedulerILb0ELb0ELb0ELi128EEEEEEEEEvNT_6ParamsE,@function
        .size           _ZN7cutlass13device_kernelIN5flash11enable_sm90INS1_16FlashAttnBwdSm90INS1_25CollectiveMainloopBwdSm90ILi2ELi2ELi2EN4cute5tupleIJNS5_1CILi1EEES8_S8_EEENS6_IJNS7_ILi64EEENS7_ILi128EEESB_EEENS_10bfloat16_tEfNS_4arch4Sm90ELb0ELb0ELb1ELb0ELb0ELb1ELb0ELb0ELi2ELi1ELi2ELi1ELb0EEENS1_24CollectiveEpilogueBwdGQAISC_fSF_Li256ELb0ELb0EEENS1_19SingleTileSchedulerILb0ELb0ELb0ELi128EEEEEEEEEvNT_6ParamsE,(.L_x_3655 - _ZN7cutlass13device_kernelIN5flash11enable_sm90INS1_16FlashAttnBwdSm90INS1_25CollectiveMainloopBwdSm90ILi2ELi2ELi2EN4cute5tupleIJNS5_1CILi1EEES8_S8_EEENS6_IJNS7_ILi64EEENS7_ILi128EEESB_EEENS_10bfloat16_tEfNS_4arch4Sm90ELb0ELb0ELb1ELb0ELb0ELb1ELb0ELb0ELi2ELi1ELi2ELi1ELb0EEENS1_24CollectiveEpilogueBwdGQAISC_fSF_Li256ELb0ELb0EEENS1_19SingleTileSchedulerILb0ELb0ELb0ELi128EEEEEEEEEvNT_6ParamsE)
        .other          _ZN7cutlass13device_kernelIN5flash11enable_sm90INS1_16FlashAttnBwdSm90INS1_25CollectiveMainloopBwdSm90ILi2ELi2ELi2EN4cute5tupleIJNS5_1CILi1EEES8_S8_EEENS6_IJNS7_ILi64EEENS7_ILi128EEESB_EEENS_10bfloat16_tEfNS_4arch4Sm90ELb0ELb0ELb1ELb0ELb0ELb1ELb0ELb0ELi2ELi1ELi2ELi1ELb0EEENS1_24CollectiveEpilogueBwdGQAISC_fSF_Li256ELb0ELb0EEENS1_19SingleTileSchedulerILb0ELb0ELb0ELi128EEEEEEEEEvNT_6ParamsE,@"STO_CUDA_ENTRY STV_DEFAULT"
_ZN7cutlass13device_kernelIN5flash11enable_sm90INS1_16FlashAttnBwdSm90INS1_25CollectiveMainloopBwdSm90ILi2ELi2ELi2EN4cute5tupleIJNS5_1CILi1EEES8_S8_EEENS6_IJNS7_ILi64EEENS7_ILi128EEESB_EEENS_10bfloat16_tEfNS_4arch4Sm90ELb0ELb0ELb1ELb0ELb0ELb1ELb0ELb0ELi2ELi1ELi2ELi1ELb0EEENS1_24CollectiveEpilogueBwdGQAISC_fSF_Li256ELb0ELb0EEENS1_19SingleTileSchedulerILb0ELb0ELb0ELi128EEEEEEEEEvNT_6ParamsE:
        /* <DEDUP_REMOVED lines=13> */
[----:B------:R-:W-:-:S02]  /*00d0*/  UIADD3.X UR7, URZ, UR5, URZ, UP0, !UPT ;  /* 0x000000053f077290 */ /* 0x000fc400087fe43f */
[----:B------:R-:W-:Y:S02]  /*00e0*/  UIADD3.X UR9, URZ, UR5, URZ, UP1, !UPT ;  /* 0x000000053f097290 */ /* 0x000fe40008ffe43f */
[----:B------:R-:W-:Y:S02]  /*00f0*/  UIADD3.X UR11, URZ, UR5, URZ, UP2, !UPT ;  /* 0x000000053f0b7290 */ /* 0x000fe400097fe43f */
[----:B------:R-:W-:-:S03]  /*0100*/  UIADD3.X UR5, URZ, UR5, URZ, UP3, !UPT ;  /* 0x000000053f057290 */ /* 0x000fc60009ffe43f */
[----:B------:R1:W-:Y:S02]  /*0110*/  UTMACCTL.PF [UR6] ;  /* 0x00000000060079b9 */ /* 0x0003e40008040000 */
[----:B------:R1:W-:Y:S02]  /*0120*/  UTMACCTL.PF [UR8] ;  /* 0x00000000080079b9 */ /* 0x0003e40008040000 */
[----:B------:R1:W-:Y:S02]  /*0130*/  UTMACCTL.PF [UR10] ;  /* 0x000000000a0079b9 */ /* 0x0003e40008040000 */
[----:B------:R1:W-:Y:S02]  /*0140*/  UTMACCTL.PF [UR4] ;  /* 0x00000000040079b9 */ /* 0x0003e40008040000 */
[----:B-1----:R-:W-:Y:S01]  /*0150*/  NOP ;  /* 0x0000000000007918 */ /* 0x002fe20000000000 */
.L_x_226:
[----:B------:R-:W-:Y:S05]  /*0160*/  BSYNC B0 ;  /* 0x0000000000007941 */ /* 0x000fea0003800000 */
.L_x_225:
        /* <DEDUP_REMOVED lines=34> */
.L_x_227:
        /* <DEDUP_REMOVED lines=22> */
.L_x_228:
[----:B------:R-:W-:Y:S01]  /*04f0*/  ISETP.NE.AND P0, PT, R2, RZ, PT ;  /* 0x000000ff0200720c */ /* 0x000fe20003f05270 */
[----:B------:R-:W-:Y:S01]  /*0500*/  IMAD.MOV.U32 R17, RZ, RZ, 0x1 ;  /* 0x00000001ff117424 */ /* 0x000fe200078e00ff */
[----:B------:R-:W-:Y:S01]  /*0510*/  NOP ;  /* 0x0000000000007918 */ /* 0x000fe20000000000 */
[----:B------:R-:W-:Y:S03]  /*0520*/  BSSY B6, `(.L_x_229) ;  /* 0x00006ff000067945 */ /* 0x000fe60003800000 */
[----:B------:R-:W-:Y:S01]  /*0530*/  SEL R17, R17, 0x2, !P0 ;  /* 0x0000000211117807 */ /* 0x000fe20004000000 */
[----:B-12-45:R-:W-:Y:S06]  /*0540*/  BAR.SYNC.DEFER_BLOCKING 0x0 ;  /* 0x0000000000007b1d */ /* 0x036fec0000010000 */
[----:B------:R-:W-:Y:S05]  /*0550*/  @!P0 BRA `(.L_x_230) ;  /* 0x0000004400d08947 */ /* 0x000fea0003800000 */
.L_x_231:
        /* <DEDUP_REMOVED lines=13> */
[----:B----4-:R-:W-:Y:S05]  /*0630*/  @!P0 BRA `(.L_x_232) ;  /* 0x0000006c00b48947 */ /* 0x010fea0003800000 */
        /* <DEDUP_REMOVED lines=19> */
.L_x_234:
        /* <DEDUP_REMOVED lines=15> */
.L_x_233:
        /* <DEDUP_REMOVED lines=22> */
.L_x_236:
        /* <DEDUP_REMOVED lines=15> */
.L_x_235:
        /* <DEDUP_REMOVED lines=8> */
.L_x_306:
[----:B------:R-:W-:Y:S01]  /*0b30*/  SHF.L.U32 R11, RZ, 0x1f, RZ ;  /* 0x0000001fff0b7819 */ /* 0x000fe200000006ff */
[----:B------:R-:W-:Y:S01]  /*0b40*/  IMAD.SHL.U32 R4, R0, 0x40, RZ ;  /* 0x0000004000047824 */ /* 0x000fe200078e00ff */
[-C--:B------:R-:W-:Y:S01]  /*0b50*/  LEA.HI R5, R3, R0.reuse, RZ, 0x5 ;  /* 0x0000000003057211 */ /* 0x080fe200078f28ff */
[----:B------:R-:W-:Y:S01]  /*0b60*/  IMAD.SHL.U32 R10, R13, 0x1000, RZ ;  /* 0x000010000d0a7824 */ /* 0x000fe200078e00ff */
[----:B------:R-:W3:Y:S01]  /*0b70*/  SYNCS.PHASECHK.TRANS64.TRYWAIT P0, [R16+URZ+0x30800], R11 ;  /* 0x0308000b100075a7 */ /* 0x000ee2000800017f */
[----:B------:R-:W-:Y:S02]  /*0b80*/  LEA.HI R6, R3, R0, RZ, 0x4 ;  /* 0x0000000003067211 */ /* 0x000fe400078f20ff */
[----:B------:R-:W-:Y:S02]  /*0b90*/  SHF.R.S32.HI R5, RZ, 0x5, R5 ;  /* 0x00000005ff057819 */ /* 0x000fe40000011405 */
[----:B------:R-:W-:Y:S02]  /*0ba0*/  SHF.R.S32.HI R9, RZ, 0x4, R6 ;  /* 0x00000004ff097819 */ /* 0x000fe40000011406 */
[----:B------:R-:W-:Y:S01]  /*0bb0*/  LOP3.LUT R4, R4, 0x1c0, RZ, 0xc0, !PT ;  /* 0x000001c004047812 */ /* 0x000fe200078ec0ff */
[----:B------:R-:W-:Y:S01]  /*0bc0*/  IMAD.SHL.U32 R5, R5, 0x10, RZ ;  /* 0x0000001005057824 */ /* 0x000fe200078e00ff */
[----:B------:R-:W-:-:S02]  /*0bd0*/  LEA.HI R7, R6, R9, RZ, 0x1 ;  /* 0x0000000906077211 */ /* 0x000fc400078f08ff */
[----:B------:R-:W-:Y:S02]  /*0be0*/  LEA.HI R6, R3, R0, RZ, 0x3 ;  /* 0x0000000003067211 */ /* 0x000fe400078f18ff */
[----:B------:R-:W-:Y:S02]  /*0bf0*/  LOP3.LUT R5, R4, 0x30, R5, 0xf8, !PT ;  /* 0x0000003004057812 */ /* 0x000fe400078ef805 */
[----:B------:R-:W-:Y:S02]  /*0c00*/  LOP3.LUT R8, R7, 0x7ffffe, RZ, 0xc0, !PT ;  /* 0x007ffffe07087812 */ /* 0x000fe400078ec0ff */
[----:B--2---:R-:W-:Y:S02]  /*0c10*/  LEA.HI R3, R14, R14, RZ, 0x1 ;  /* 0x0000000e0e037211 */ /* 0x004fe400078f08ff */
[----:B------:R-:W-:Y:S01]  /*0c20*/  LOP3.LUT R7, R5, 0x8, R6, 0xf8, !PT ;  /* 0x0000000805077812 */ /* 0x000fe200078ef806 */
[----:B------:R-:W-:Y:S01]  /*0c30*/  IMAD.IADD R9, R9, 0x1, -R8 ;  /* 0x0000000109097824 */ /* 0x000fe200078e0a08 */
[----:B------:R-:W-:-:S02]  /*0c40*/  LOP3.LUT R5, R2, 0xffffff80, RZ, 0xc0, !PT ;  /* 0xffffff8002057812 */ /* 0x000fc400078ec0ff */
[----:B------:R-:W-:Y:S01]  /*0c50*/  LOP3.LUT R3, R3, 0xfffffffe, RZ, 0xc0, !PT ;  /* 0xfffffffe03037812 */ /* 0x000fe200078ec0ff */
[----:B------:R-:W-:Y:S01]  /*0c60*/  IMAD R9, R9, 0x200, R10 ;  /* 0x0000020009097824 */ /* 0x000fe200078e020a */
[----:B------:R-:W-:Y:S01]  /*0c70*/  SHF.R.U32.HI R4, RZ, 0x3, R4 ;  /* 0x00000003ff047819 */ /* 0x000fe20000011604 */
[----:B------:R-:W-:Y:S02]  /*0c80*/  IMAD.IADD R5, R0, 0x1, -R5 ;  /* 0x0000000100057824 */ /* 0x000fe400078e0a05 */
[----:B------:R-:W-:Y:S01]  /*0c90*/  IMAD.IADD R8, R14, 0x1, -R3 ;  /* 0x000000010e087824 */ /* 0x000fe200078e0a03 */
[----:B------:R-:W-:Y:S01]  /*0ca0*/  LOP3.LUT R4, R7, R4, RZ, 0x3c, !PT ;  /* 0x0000000407047212 */ /* 0x000fe200078e3cff */
[----:B---3--:R-:W-:Y:S06]  /*0cb0*/  @P0 BRA `(.L_x_238) ;  /* 0x0000000000080947 */ /* 0x008fec0003800000 */
[----:B------:R-:W2:Y:S02]  /*0cc0*/  SYNCS.PHASECHK.TRANS64.TRYWAIT P0, [R16+URZ+0x30800], R11 ;  /* 0x0308000b100075a7 */ /* 0x000ea4000800017f */
[----:B--2---:R-:W-:Y:S05]  /*0cd0*/  @!P0 BRA `(.L_x_239) ;  /* 0x0000006800308947 */ /* 0x004fea0003800000 */
.L_x_238:
[----:B------:R-:W3:Y:S01]  /*0ce0*/  LDC R6, c[0x0][0x280] ;  /* 0x0000a000ff067b82 */ /* 0x000ee20000000800 */
[----:B------:R-:W-:Y:S01]  /*0cf0*/  SHF.R.S32.HI R0, RZ, 0x1f, R5 ;  /* 0x0000001fff007819 */ /* 0x000fe20000011405 */
[----:B------:R-:W-:Y:S01]  /*0d00*/  IMAD.IADD R12, R4, 0x1, R9 ;  /* 0x00000001040c7824 */ /* 0x000fe200078e0209 */
[----:B------:R-:W-:Y:S02]  /*0d10*/  CS2R R24, SRZ ;  /* 0x0000000000187805 */ /* 0x000fe4000001ff00 */
[----:B------:R-:W-:Y:S02]  /*0d20*/  CS2R R88, SRZ ;  /* 0x0000000000587805 */ /* 0x000fe4000001ff00 */
[----:B------:R-:W-:Y:S02]  /*0d30*/  LEA.HI R2, R0, R5, RZ, 0x2 ;  /* 0x0000000500027211 */ /* 0x000fe400078f10ff */
[----:B------:R-:W-:Y:S02]  /*0d40*/  CS2R R90, SRZ ;  /* 0x00000000005a7805 */ /* 0x000fe4000001ff00 */
[----:B------:R-:W-:-:S02]  /*0d50*/  CS2R R92, SRZ ;  /* 0x00000000005c7805 */ /* 0x000fc4000001ff00 */
[----:B------:R-:W-:Y:S02]  /*0d60*/  CS2R R94, SRZ ;  /* 0x00000000005e7805 */ /* 0x000fe4000001ff00 */
[----:B------:R-:W-:Y:S02]  /*0d70*/  LOP3.LUT R228, R2, 0x7ffffffc, RZ, 0xc0, !PT ;  /* 0x7ffffffc02e47812 */ /* 0x000fe400078ec0ff */
        /* <DEDUP_REMOVED lines=59> */
[----:B------:R-:W-:Y:S01]  /*1130*/  CS2R R86, SRZ ;  /* 0x0000000000567805 */ /* 0x000fe2000001ff00 */
[C---:B------:R-:W-:Y:S02]  /*1140*/  IMAD.SHL.U32 R9, R5.reuse, 0x4, RZ ;  /* 0x0000000405097824 */ /* 0x040fe400078e00ff */
[----:B------:R-:W-:Y:S01]  /*1150*/  IMAD.IADD R228, R5, 0x1, -R228 ;  /* 0x0000000105e47824 */ /* 0x000fe200078e0ae4 */
[----:B------:R-:W-:Y:S06]  /*1160*/  @!P0 BRA `(.L_x_240) ;  /* 0x0000002c00ac8947 */ /* 0x000fec0003800000 */
[----:B------:R-:W3:Y:S01]  /*1170*/  S2R R4, SR_CTAID.X ;  /* 0x0000000000047919 */ /* 0x000ee20000002500 */
[----:B------:R-:W3:Y:S01]  /*1180*/  LDC R7, c[0x0][0x290] ;  /* 0x0000a400ff077b82 */ /* 0x000ee20000000800 */
[----:B------:R-:W-:Y:S02]  /*1190*/  LEA.HI R5, R0, R5, RZ, 0x5 ;  /* 0x0000000500057211 */ /* 0x000fe400078f28ff */
[----:B------:R-:W-:Y:S02]  /*11a0*/  CS2R R150, SRZ ;  /* 0x0000000000967805 */ /* 0x000fe4000001ff00 */
[----:B------:R-:W-:Y:S02]  /*11b0*/  SHF.R.S32.HI R0, RZ, 0x2, R2 ;  /* 0x00000002ff007819 */ /* 0x000fe40000011402 */
[----:B------:R-:W-:Y:S02]  /*11c0*/  CS2R R148, SRZ ;  /* 0x0000000000947805 */ /* 0x000fe4000001ff00 */
[----:B------:R-:W-:-:S02]  /*11d0*/  SHF.R.S32.HI R5, RZ, 0x5, R5 ;  /* 0x00000005ff057819 */ /* 0x000fc40000011405 */
[----:B------:R-:W-:Y:S02]  /*11e0*/  CS2R R146, SRZ ;  /* 0x0000000000927805 */ /* 0x000fe4000001ff00 */
[----:B------:R-:W-:Y:S02]  /*11f0*/  SHF.R.S32.HI R3, RZ, 0x1f, R2 ;  /* 0x0000001fff037819 */ /* 0x000fe40000011402 */
[----:B------:R-:W-:Y:S02]  /*1200*/  CS2R R144, SRZ ;  /* 0x0000000000907805 */ /* 0x000fe4000001ff00 */
[----:B------:R-:W-:Y:S02]  /*1210*/  LEA.HI R2, R13, R13, RZ, 0x1 ;  /* 0x0000000d0d027211 */ /* 0x000fe400078f08ff */
[----:B------:R-:W-:Y:S02]  /*1220*/  CS2R R142, SRZ ;  /* 0x00000000008e7805 */ /* 0x000fe4000001ff00 */
[----:B------:R-:W-:-:S02]  /*1230*/  LEA.HI R3, R3, R0, RZ, 0x3 ;  /* 0x0000000003037211 */ /* 0x000fc400078f18ff */
[----:B------:R-:W-:Y:S02]  /*1240*/  CS2R R140, SRZ ;  /* 0x00000000008c7805 */ /* 0x000fe4000001ff00 */
[----:B------:R-:W-:Y:S02]  /*1250*/  LOP3.LUT R2, R2, 0xfffffffe, RZ, 0xc0, !PT ;  /* 0xfffffffe02027812 */ /* 0x000fe400078ec0ff */
[----:B------:R-:W-:Y:S02]  /*1260*/  CS2R R138, SRZ ;  /* 0x00000000008a7805 */ /* 0x000fe4000001ff00 */
[----:B------:R-:W-:Y:S02]  /*1270*/  LOP3.LUT R3, R3, 0xfffffff8, RZ, 0xc0, !PT ;  /* 0xfffffff803037812 */ /* 0x000fe400078ec0ff */
[----:B------:R-:W-:Y:S02]  /*1280*/  CS2R R136, SRZ ;  /* 0x0000000000887805 */ /* 0x000fe4000001ff00 */
[----:B------:R-:W-:Y:S01]  /*1290*/  CS2R R134, SRZ ;  /* 0x0000000000867805 */ /* 0x000fe2000001ff00 */
[----:B------:R-:W-:Y:S01]  /*12a0*/  IMAD.IADD R2, R13, 0x1, -R2 ;  /* 0x000000010d027824 */ /* 0x000fe200078e0a02 */
        /* <DEDUP_REMOVED lines=11> */
[----:B------:R-:W-:Y:S01]  /*1360*/  CS2R R110, SRZ ;  /* 0x00000000006e7805 */ /* 0x000fe2000001ff00 */
[----:B---3--:R-:W-:Y:S01]  /*1370*/  IMAD R4, R4, -0x80, R7 ;  /* 0xffffff8004047824 */ /* 0x008fe200078e0207 */
[----:B------:R-:W-:-:S02]  /*1380*/  LOP3.LUT R7, R17, 0x1, RZ, 0xfc, !PT ;  /* 0x0000000111077812 */ /* 0x000fc400078efcff */
[----:B------:R-:W-:Y:S02]  /*1390*/  CS2R R108, SRZ ;  /* 0x00000000006c7805 */ /* 0x000fe4000001ff00 */
[----:B------:R-:W-:Y:S01]  /*13a0*/  CS2R R106, SRZ ;  /* 0x00000000006a7805 */ /* 0x000fe2000001ff00 */
[----:B------:R-:W-:Y:S01]  /*13b0*/  IMAD R4, R5, -0x10, R4 ;  /* 0xfffffff005047824 */ /* 0x000fe200078e0204 */
[----:B------:R-:W-:Y:S01]  /*13c0*/  CS2R R104, SRZ ;  /* 0x0000000000687805 */ /* 0x000fe2000001ff00 */
[----:B------:R-:W-:Y:S01]  /*13d0*/  VIADD R5, R6, 0x3f ;  /* 0x0000003f06057836 */ /* 0x000fe20000000000 */
[----:B------:R-:W-:Y:S02]  /*13e0*/  CS2R R102, SRZ ;  /* 0x0000000000667805 */ /* 0x000fe4000001ff00 */
[----:B------:R-:W-:Y:S02]  /*13f0*/  CS2R R100, SRZ ;  /* 0x0000000000647805 */ /* 0x000fe4000001ff00 */
[----:B------:R-:W-:-:S02]  /*1400*/  IADD3 R3, R4, R3, -R0 ;  /* 0x0000000304037210 */ /* 0x000fc40007ffe800 */
[----:B------:R-:W-:Y:S02]  /*1410*/  CS2R R98, SRZ ;  /* 0x0000000000627805 */ /* 0x000fe4000001ff00 */
[----:B------:R-:W-:Y:S02]  /*1420*/  SHF.R.S32.HI R6, RZ, 0x1f, R5 ;  /* 0x0000001fff067819 */ /* 0x000fe40000011405 */
[----:B------:R-:W-:Y:S02]  /*1430*/  CS2R R96, SRZ ;  /* 0x0000000000607805 */ /* 0x000fe4000001ff00 */
[----:B------:R-:W-:Y:S02]  /*1440*/  CS2R R94, SRZ ;  /* 0x00000000005e7805 */ /* 0x000fe4000001ff00 */
[----:B------:R-:W-:Y:S02]  /*1450*/  CS2R R92, SRZ ;  /* 0x00000000005c7805 */ /* 0x000fe4000001ff00 */
[----:B--2---:R-:W-:Y:S01]  /*1460*/  LEA.HI R11, R6, R5, RZ, 0x6 ;  /* 0x00000005060b7211 */ /* 0x004fe200078f30ff */
[----:B------:R-:W-:Y:S01]  /*1470*/  IMAD R6, R2, -0x40, R3 ;  /* 0xffffffc002067824 */ /* 0x000fe200078e0203 */
[----:B------:R-:W-:Y:S01]  /*1480*/  CS2R R4, SRZ ;  /* 0x0000000000047805 */ /* 0x000fe2000001ff00 */
[----:B------:R-:W-:Y:S01]  /*1490*/  IMAD.MOV.U32 R3, RZ, RZ, RZ ;  /* 0x000000ffff037224 */ /* 0x000fe200078e00ff */
        /* <DEDUP_REMOVED lines=34> */
[----:B------:R-:W-:-:S07]  /*16c0*/  SHF.R.S32.HI R11, RZ, 0x6, R11 ;  /* 0x00000006ff0b7819 */ /* 0x000fce000001140b */
.L_x_251:
[----:B------:R-:W-:-:S13]  /*16d0*/  ISETP.NE.AND P0, PT, R7, 0x3, PT ;  /* 0x000000030700780c */ /* 0x000fda0003f05270 */
[----:B---3--:R-:W-:Y:S05]  /*16e0*/  @!P0 BRA `(.L_x_241) ;  /* 0x0000000000048947 */ /* 0x008fea0003800000 */
[----:B------:R-:W-:Y:S01]  /*16f0*/  BPT.TRAP 0x1 ;  /* 0x000000040000795c */ /* 0x000fe20000300000 */
.L_x_241:
[----:B------:R-:W-:Y:S01]  /*1700*/  IMAD R2, R3, 0x8, R16 ;  /* 0x0000000803027824 */ /* 0x000fe200078e0210 */
[----:B------:R-:W-:-:S04]  /*1710*/  SHF.L.U32 R153, R4, 0x1f, RZ ;  /* 0x0000001f04997819 */ /* 0x000fc800000006ff */
[----:B------:R2:W3:Y:S01]  /*1720*/  SYNCS.PHASECHK.TRANS64.TRYWAIT P1, [R2+URZ+0x30810], R153 ;  /* 0x03081099020075a7 */ /* 0x0004e2000802017f */
[----:B------:R-:W-:Y:S05]  /*1730*/  @!P0 BRA `(.L_x_242) ;  /* 0x0000000000048947 */ /* 0x000fea0003800000 */
[----:B------:R-:W-:Y:S01]  /*1740*/  BPT.TRAP 0x1 ;  /* 0x000000040000795c */ /* 0x000fe20000300000 */
.L_x_242:
[----:B---3--:R-:W-:Y:S05]  /*1750*/  @P1 BRA `(.L_x_243) ;  /* 0x0000000000081947 */ /* 0x008fea0003800000 */
[----:B------:R-:W3:Y:S02]  /*1760*/  SYNCS.PHASECHK.TRANS64.TRYWAIT P1, [R2+URZ+0x30810], R153 ;  /* 0x03081099020075a7 */ /* 0x000ee4000802017f */
[----:B---3--:R-:W-:Y:S05]  /*1770*/  @!P1 BRA `(.L_x_244) ;  /* 0x0000005c009c9947 */ /* 0x008fea0003800000 */
.L_x_243:
[----:B------:R-:W-:Y:S05]  /*1780*/  WARPSYNC.ALL ;  /* 0x0000000000007948 */ /* 0x000fea0003800000 */
[----:B------:R-:W-:Y:S01]  /*1790*/  VIADD R0, R16, 0x18000 ;  /* 0x0001800010007836 */ /* 0x000fe20000000000 */
[----:B------:R-:W-:Y:S01]  /*17a0*/  WARPGROUP.ARRIVE ;  /* 0x00000000000079c5 */ /* 0x000fe20000000000 */
[----:B-1----:R-:W-:Y:S01]  /*17b0*/  IMAD R13, R8, 0x2000, R16 ;  /* 0x00002000080d7824 */ /* 0x002fe200078e0210 */
[----:B------:R-:W-:Y:S01]  /*17c0*/  UMOV UR5, 0x40000040 ;  /* 0x4000004000057882 */ /* 0x000fe20000000000 */
[----:B------:R-:W-:Y:S01]  /*17d0*/  UMOV UR7, 0x40000040 ;  /* 0x4000004000077882 */ /* 0x000fe20000000000 */
[----:B------:R-:W-:-:S02]  /*17e0*/  SHF.R.U32.HI R0, RZ, 0x4, R0 ;  /* 0x00000004ff007819 */ /* 0x000fc40000011600 */
[----:B------:R-:W-:Y:S01]  /*17f0*/  R2UR UR9, R13 ;  /* 0x000000000d0972ca */ /* 0x000fe200000e0000 */
[----:B------:R-:W-:Y:S01]  /*1800*/  IMAD R13, R3, 0x20, R228 ;  /* 0x00000020030d7824 */ /* 0x000fe200078e02e4 */
[----:B------:R-:W-:-:S03]  /*1810*/  LOP3.LUT R0, R0, 0x3fff, RZ, 0xc0, !PT ;  /* 0x00003fff00007812 */ /* 0x000fc600078ec0ff */
[----:B------:R-:W-:Y:S01]  /*1820*/  IMAD.SHL.U32 R13, R13, 0x2, RZ ;  /* 0x000000020d0d7824 */ /* 0x000fe200078e00ff */
[----:B------:R-:W-:-:S03]  /*1830*/  LOP3.LUT R14, R0, 0x10000, RZ, 0xfc, !PT ;  /* 0x00010000000e7812 */ /* 0x000fc600078efcff */
[----:B------:R-:W-:Y:S02]  /*1840*/  IMAD R13, R13, 0x4, R16 ;  /* 0x000000040d0d7824 */ /* 0x000fe400078e0210 */
[----:B------:R-:W-:Y:S02]  /*1850*/  IMAD R14, R3, 0x400, R14 ;  /* 0x00000400030e7824 */ /* 0x000fe400078e020e */
[----:B------:R-:W-:-:S03]  /*1860*/  USHF.R.U32.HI UR4, URZ, 0x4, UR9 ;  /* 0x000000043f047899 */ /* 0x000fc60008011609 */
[----:B------:R-:W-:Y:S01]  /*1870*/  R2UR UR8, R14 ;  /* 0x000000000e0872ca */ /* 0x000fe200000e0000 */
[----:B------:R-:W-:-:S04]  /*1880*/  ULOP3.LUT UR4, UR4, 0x3fff, URZ, 0xc0, !UPT ;  /* 0x00003fff04047892 */ /* 0x000fc8000f8ec03f */
[----:B------:R-:W-:-:S07]  /*1890*/  ULOP3.LUT UR10, UR4, 0x10000, URZ, 0xfc, !UPT ;  /* 0x00010000040a7892 */ /* 0x000fce000f8efc3f */
[----:B------:R-:W-:Y:S01]  /*18a0*/  UMOV UR4, UR10 ;  /* 0x0000000a00047c82 */ /* 0x000fe20008000000 */
[----:B------:R-:W-:Y:S02]  /*18b0*/  UMOV UR6, UR8 ;  /* 0x0000000800067c82 */ /* 0x000fe40008000000 */
[----:B------:R-:W-:Y:S01]  /*18c0*/  HGMMA.64x64x16.F32.BF16 R184, gdesc[UR4], RZ, !UPT, gsb0 ;  /* 0x00e0000004b879f0 */ /* 0x000fe2000c0018ff */
        /* <DEDUP_REMOVED lines=60> */
.L_x_245:
[----:B------:R1:W1:Y:S01]  /*1c90*/  SYNCS.PHASECHK.TRANS64.TRYWAIT P1, [R2+URZ+0x30830], R153 ;  /* 0x03083099020075a7 */ /* 0x000262000802017f */
[----:B------:R-:W-:Y:S05]  /*1ca0*/  @!P0 BRA `(.L_x_246) ;  /* 0x0000000000048947 */ /* 0x000fea0003800000 */
[----:B------:R-:W-:Y:S01]  /*1cb0*/  BPT.TRAP 0x1 ;  /* 0x000000040000795c */ /* 0x000fe20000300000 */
.L_x_246:
[----:B------:R-:W-:-:S05]  /*1cc0*/  VIADD R17, R16, 0x20000 ;  /* 0x0002000010117836 */ /* 0x000fca0000000000 */
[----:B------:R-:W-:-:S04]  /*1cd0*/  SHF.R.U32.HI R17, RZ, 0x4, R17 ;  /* 0x00000004ff117819 */ /* 0x000fc80000011611 */
[----:B------:R-:W-:-:S04]  /*1ce0*/  LOP3.LUT R17, R17, 0x3fff, RZ, 0xc0, !PT ;  /* 0x00003fff11117812 */ /* 0x000fc800078ec0ff */
[----:B------:R-:W-:Y:S01]  /*1cf0*/  LOP3.LUT R152, R17, 0x10000, RZ, 0xfc, !PT ;  /* 0x0001000011987812 */ /* 0x000fe200078efcff */
[----:B-1----:R-:W-:Y:S06]  /*1d00*/  @P1 BRA `(.L_x_247) ;  /* 0x0000000000081947 */ /* 0x002fec0003800000 */
[----:B------:R-:W1:Y:S02]  /*1d10*/  SYNCS.PHASECHK.TRANS64.TRYWAIT P1, [R2+URZ+0x30830], R153 ;  /* 0x03083099020075a7 */ /* 0x000e64000802017f */
[----:B-1----:R-:W-:Y:S05]  /*1d20*/  @!P1 BRA `(.L_x_248) ;  /* 0x0000005800449947 */ /* 0x002fea0003800000 */
.L_x_247:
[----:B------:R-:W-:Y:S01]  /*1d30*/  UIADD3 UR9, UR9, 0x8000, URZ ;  /* 0x0000800009097890 */ /* 0x000fe2000fffe03f */
[----:B------:R-:W-:Y:S01]  /*1d40*/  IMAD R152, R3, 0x400, R152 ;  /* 0x0000040003987824 */ /* 0x000fe200078e0298 */
[----:B------:R-:W-:Y:S01]  /*1d50*/  UMOV UR7, 0x40000040 ;  /* 0x4000004000077882 */ /* 0x000fe20000000000 */
[----:B------:R-:W-:Y:S01]  /*1d60*/  UMOV UR5, 0x40000040 ;  /* 0x4000004000057882 */ /* 0x000fe20000000000 */
[----:B------:R-:W-:Y:S01]  /*1d70*/  USHF.R.U32.HI UR9, URZ, 0x4, UR9 ;  /* 0x000000043f097899 */ /* 0x000fe20008011609 */
[----:B------:R-:W-:Y:S01]  /*1d80*/  ISETP.GT.AND P1, PT, R6, 0x8, PT ;  /* 0x000000080600780c */ /* 0x000fe20003f24270 */
[----:B------:R-:W-:Y:S01]  /*1d90*/  ULDC UR10, c[0x0][0x75c] ;  /* 0x0001d700000a7ab9 */ /* 0x000fe20000000800 */
[----:B------:R-:W-:Y:S01]  /*1da0*/  R2UR UR8, R152 ;  /* 0x00000000980872ca */ /* 0x000fe200000e0000 */
[----:B------:R-:W-:Y:S01]  /*1db0*/  ULOP3.LUT UR9, UR9, 0x3fff, URZ, 0xc0, !UPT ;  /* 0x00003fff09097892 */ /* 0x000fe2000f8ec03f */
[----:B--23--:R-:W-:Y:S01]  /*1dc0*/  WARPGROUP.ARRIVE ;  /* 0x00000000000079c5 */ /* 0x00cfe20000000000 */
[----:B------:R-:W-:Y:S01]  /*1dd0*/  FMUL.FTZ R224, R188, UR10 ;  /* 0x0000000abce07c20 */ /* 0x000fe20008410000 */
[----:B------:R-:W-:Y:S01]  /*1de0*/  FMUL.FTZ R225, R189, UR10 ;  /* 0x0000000abde17c20 */ /* 0x000fe20008410000 */
[----:B------:R-:W-:Y:S01]  /*1df0*/  ULOP3.LUT UR9, UR9, 0x10000, URZ, 0xfc, !UPT ;  /* 0x0001000009097892 */ /* 0x000fe2000f8efc3f */
[----:B------:R-:W-:Y:S01]  /*1e00*/  FMUL.FTZ R186, R186, UR10 ;  /* 0x0000000ababa7c20 */ /* 0x000fe20008410000 */
[----:B------:R-:W-:Y:S01]  /*1e10*/  FMUL.FTZ R184, R184, UR10 ;  /* 0x0000000ab8b87c20 */ /* 0x000fe20008410000 */
[----:B------:R-:W-:Y:S01]  /*1e20*/  FMUL.FTZ R185, R185, UR10 ;  /* 0x0000000ab9b97c20 */ /* 0x000fe20008410000 */
[----:B------:R-:W-:Y:S01]  /*1e30*/  FMUL.FTZ R226, R200, UR10 ;  /* 0x0000000ac8e27c20 */ /* 0x000fe20008410000 */
[----:B------:R-:W-:Y:S01]  /*1e40*/  LOP3.LUT R200, R17, 0x2000000, RZ, 0xfc, !PT ;  /* 0x0200000011c87812 */ /* 0x000fe200078efcff */
[----:B------:R-:W-:Y:S01]  /*1e50*/  FMUL.FTZ R187, R187, UR10 ;  /* 0x0000000abbbb7c20 */ /* 0x000fe20008410000 */
[----:B------:R-:W-:Y:S01]  /*1e60*/  UMOV UR4, UR9 ;  /* 0x0000000900047c82 */ /* 0x000fe20008000000 */
[----:B------:R-:W-:Y:S01]  /*1e70*/  UMOV UR6, UR8 ;  /* 0x0000000800067c82 */ /* 0x000fe20008000000 */
[----:B------:R-:W1:Y:S01]  /*1e80*/  MUFU.TANH R186, R186 ;  /* 0x000000ba00ba7308 */ /* 0x000e620000002400 */
[----:B------:R-:W-:Y:S01]  /*1e90*/  HGMMA.64x64x16.F32.BF16 R152, gdesc[UR4], RZ, !UPT, gsb0 ;  /* 0x00e00000049879f0 */ /* 0x000fe2000c0018ff */
[----:B------:R-:W-:Y:S01]  /*1ea0*/  UIADD3 UR6, UR8, 0x2, URZ ;  /* 0x0000000208067890 */ /* 0x000fe2000fffe03f */
[----:B------:R-:W-:Y:S01]  /*1eb0*/  IMAD R200, R3, 0x400, R200 ;  /* 0x0000040003c87824 */ /* 0x000fe200078e02c8 */
[----:B------:R-:W-:Y:S01]  /*1ec0*/  UIADD3 UR4, UR9, 0x2, URZ ;  /* 0x0000000209047890 */ /* 0x000fe2000fffe03f */
[----:B------:R-:W-:Y:S01]  /*1ed0*/  ISETP.GT.AND P2, PT, R6, RZ, PT ;  /* 0x000000ff0600720c */ /* 0x000fe20003f44270 */
[----:B------:R-:W-:Y:S01]  /*1ee0*/  UMOV UR7, 0x40000040 ;  /* 0x4000004000077882 */ /* 0x000fe20000000000 */
[----:B------:R-:W-:Y:S01]  /*1ef0*/  UMOV UR5, 0x40000040 ;  /* 0x4000004000057882 */ /* 0x000fe20000000000 */
[----:B------:R-:W2:Y:S01]  /*1f00*/  MUFU.TANH R184, R184 ;  /* 0x000000b800b87308 */ /* 0x000ea20000002400 */
        /* <DEDUP_REMOVED lines=8> */
[----:B-1----:R-:W-:Y:S01]  /*1f90*/  FSEL R201, R186, -INF , P1 ;  /* 0xff800000bac97808 */ /* 0x002fe20000800000 */
[----:B------:R-:W-:Y:S01]  /*1fa0*/  FMUL.FTZ R197, R197, UR10 ;  /* 0x0000000ac5c57c20 */ /* 0x000fe20008410000 */
[----:B------:R-:W-:Y:S01]  /*1fb0*/  FMUL.FTZ R199, R199, UR10 ;  /* 0x0000000ac7c77c20 */ /* 0x000fe20008410000 */
[----:B------:R-:W-:Y:S01]  /*1fc0*/  FMUL.FTZ R196, R196, UR10 ;  /* 0x0000000ac4c47c20 */ /* 0x000fe20008410000 */
[----:B------:R-:W-:Y:S01]  /*1fd0*/  FMUL.FTZ R198, R198, UR10 ;  /* 0x0000000ac6c67c20 */ /* 0x000fe20008410000 */
[----:B------:R-:W-:Y:S01]  /*1fe0*/  FMUL.FTZ R202, R202, UR10 ;  /* 0x0000000acaca7c20 */ /* 0x000fe20008410000 */
[----:B------:R-:W-:Y:S01]  /*1ff0*/  FMUL.FTZ R210, R210, UR10 ;  /* 0x0000000ad2d27c20 */ /* 0x000fe20008410000 */
[----:B------:R-:W1:Y:S01]  /*2000*/  MUFU.TANH R187, R187 ;  /* 0x000000bb00bb7308 */ /* 0x000e620000002400 */
[C---:B--2---:R-:W-:Y:S01]  /*2010*/  FSEL R17, R184.reuse, -INF , P2 ;  /* 0xff800000b8117808 */ /* 0x044fe20001000000 */
[----:B------:R-:W-:Y:S01]  /*2020*/  FFMA.FTZ R184, -R184, R184, 1 ;  /* 0x3f800000b8b87423 */ /* 0x000fe200000101b8 */
[----:B------:R-:W-:Y:S01]  /*2030*/  FMUL.FTZ R209, R209, UR10 ;  /* 0x0000000ad1d17c20 */ /* 0x000fe20008410000 */
[----:B------:R-:W-:Y:S01]  /*2040*/  FMUL.FTZ R212, R212, UR10 ;  /* 0x0000000ad4d47c20 */ /* 0x000fe20008410000 */
[----:B------:R-:W-:-:S03]  /*2050*/  FFMA.FTZ R186, -R186, R186, 1 ;  /* 0x3f800000baba7423 */ /* 0x000fc600000101ba */
[----:B------:R-:W-:Y:S08]  /*2060*/  MUFU.TANH R225, R225 ;  /* 0x000000e100e17308 */ /* 0x000ff00000002400 */
[----:B------:R-:W-:Y:S01]  /*2070*/  MUFU.TANH R191, R191 ;  /* 0x000000bf00bf7308 */ /* 0x000fe20000002400 */
[C---:B-1----:R-:W-:Y:S01]  /*2080*/  FSEL R230, R187.reuse, -INF , P1 ;  /* 0xff800000bbe67808 */ /* 0x042fe20000800000 */
[----:B------:R-:W-:-:S06]  /*2090*/  FFMA.FTZ R187, -R187, R187, 1 ;  /* 0x3f800000bbbb7423 */ /* 0x000fcc00000101bb */
        /* <DEDUP_REMOVED lines=61> */
[----:B------:R-:W-:Y:S01]  /*2470*/  R2UR UR4, R200 ;  /* 0x00000000c80472ca */ /* 0x000fe200000e0000 */
[----:B------:R-:W-:Y:S01]  /*2480*/  ULDC UR5, c[0x0][0x744] ;  /* 0x0001d10000057ab9 */ /* 0x000fe20000000800 */
[----:B------:R-:W-:Y:S01]  /*2490*/  UMOV UR7, 0x40000040 ;  /* 0x4000004000077882 */ /* 0x000fe20000000000 */
[--C-:B----4-:R-:W-:Y:S01]  /*24a0*/  FFMA.FTZ R232, R201, UR5, -R222.reuse ;  /* 0x00000005c9e87c23 */ /* 0x110fe200080108de */
[----:B------:R-:W-:Y:S01]  /*24b0*/  FFMA.FTZ R17, R17, UR5, -R222 ;  /* 0x0000000511117c23 */ /* 0x000fe200080108de */
[----:B------:R-:W-:-:S05]  /*24c0*/  FFMA.FTZ R230, R230, UR5, -R223 ;  /* 0x00000005e6e67c23 */ /* 0x000fca00080108df */
[----:B------:R-:W1:Y:S03]  /*24d0*/  MUFU.EX2 R17, R17 ;  /* 0x0000001100117308 */ /* 0x000e660000000800 */
[----:B------:R-:W-:Y:S01]  /*24e0*/  UMOV UR6, UR4 ;  /* 0x0000000400067c82 */ /* 0x000fe20008000000 */
[----:B------:R-:W-:Y:S02]  /*24f0*/  WARPGROUP.DEPBAR.LE gsb0, 0x0 ;  /* 0x00008000000079c5 */ /* 0x000fe40000010000 */
[----:B------:R-:W2:Y:S02]  /*2500*/  LDS.64 R188, [R13+0x28200] ;  /* 0x028200000dbc7984 */ /* 0x000ea40000000a00 */
[--C-:B--2---:R-:W-:Y:S01]  /*2510*/  FADD.FTZ R200, R152, -R188.reuse ;  /* 0x800000bc98c87221 */ /* 0x104fe20000010000 */
[----:B------:R-:W-:Y:S01]  /*2520*/  FSEL R152, R185, -INF , P2 ;  /* 0xff800000b9987808 */ /* 0x000fe20001000000 */
[--C-:B------:R-:W-:Y:S01]  /*2530*/  FADD.FTZ R201, R155, -R189.reuse ;  /* 0x800000bd9bc97221 */ /* 0x100fe20000010000 */
[----:B------:R-:W-:Y:S01]  /*2540*/  FADD.FTZ R222, R153, -R189 ;  /* 0x800000bd99de7221 */ /* 0x000fe20000010000 */
[----:B-1----:R-:W-:Y:S01]  /*2550*/  FMUL.FTZ R189, R17, R200 ;  /* 0x000000c811bd7220 */ /* 0x002fe20000410000 */
[----:B------:R-:W-:Y:S01]  /*2560*/  FADD.FTZ R231, R154, -R188 ;  /* 0x800000bc9ae77221 */ /* 0x000fe20000010000 */
[----:B------:R-:W-:Y:S01]  /*2570*/  FFMA.FTZ R155, R152, UR5, -R223 ;  /* 0x00000005989b7c23 */ /* 0x000fe200080108df */
[----:B------:R-:W1:Y:S01]  /*2580*/  MUFU.EX2 R200, R230 ;  /* 0x000000e600c87308 */ /* 0x000e620000000800 */
[----:B------:R-:W2:Y:S01]  /*2590*/  LDS.64 R152, [R13+0x28220] ;  /* 0x028220000d987984 */ /* 0x000ea20000000a00 */
[----:B------:R-:W-:Y:S01]  /*25a0*/  FMUL.FTZ R184, R184, R189 ;  /* 0x000000bdb8b87220 */ /* 0x000fe20000410000 */
[----:B------:R-:W-:Y:S01]  /*25b0*/  FMUL.FTZ R189, R204, UR10 ;  /* 0x0000000accbd7c20 */ /* 0x000fe20008410000 */
[----:B------:R-:W-:Y:S01]  /*25c0*/  FMUL.FTZ R188, R203, UR10 ;  /* 0x0000000acbbc7c20 */ /* 0x000fe20008410000 */
[----:B------:R-:W-:Y:S01]  /*25d0*/  FFMA.FTZ R185, -R185, R185, 1 ;  /* 0x3f800000b9b97423 */ /* 0x000fe200000101b9 */
[----:B------:R-:W-:-:S02]  /*25e0*/  FSEL R203, R224, -INF , P2 ;  /* 0xff800000e0cb7808 */ /* 0x000fc40001000000 */
[----:B------:R-:W3:Y:S08]  /*25f0*/  MUFU.EX2 R155, R155 ;  /* 0x0000009b009b7308 */ /* 0x000ef00000000800 */
[----:B------:R-:W-:Y:S01]  /*2600*/  MUFU.TANH R188, R188 ;  /* 0x000000bc00bc7308 */ /* 0x000fe20000002400 */
[----:B-1----:R-:W-:-:S04]  /*2610*/  FMUL.FTZ R204, R200, R201 ;  /* 0x000000c9c8cc7220 */ /* 0x002fc80000410000 */
[----:B------:R-:W-:Y:S01]  /*2620*/  FMUL.FTZ R187, R187, R204 ;  /* 0x000000ccbbbb7220 */ /* 0x000fe20000410000 */
[----:B------:R-:W-:Y:S02]  /*2630*/  FMUL.FTZ R204, R206, UR10 ;  /* 0x0000000acecc7c20 */ /* 0x000fe40008410000 */
[----:B------:R-:W-:Y:S01]  /*2640*/  MUFU.TANH R189, R189 ;  /* 0x000000bd00bd7308 */ /* 0x000fe20000002400 */
[----:B---3--:R-:W-:-:S04]  /*2650*/  FMUL.FTZ R222, R155, R222 ;  /* 0x000000de9bde7220 */ /* 0x008fc80000410000 */
[----:B------:R-:W-:Y:S01]  /*2660*/  FMUL.FTZ R185, R185, R222 ;  /* 0x000000deb9b97220 */ /* 0x000fe20000410000 */
[----:B-----5:R-:W-:Y:S01]  /*2670*/  FFMA.FTZ R222, R203, UR5, -R220 ;  /* 0x00000005cbde7c23 */ /* 0x020fe200080108dc */
[----:B------:R-:W-:Y:S01]  /*2680*/  FMUL.FTZ R203, R205, UR10 ;  /* 0x0000000acdcb7c20 */ /* 0x000fe20008410000 */
[C---:B------:R-:W-:Y:S01]  /*2690*/  FSEL R205, R190.reuse, -INF , P1 ;  /* 0xff800000becd7808 */ /* 0x040fe20000800000 */
[----:B------:R-:W-:Y:S01]  /*26a0*/  FFMA.FTZ R190, -R190, R190, 1 ;  /* 0x3f800000bebe7423 */ /* 0x000fe200000101be */
[----:B------:R1:W3:Y:S01]  /*26b0*/  MUFU.EX2 R201, R222 ;  /* 0x000000de00c97308 */ /* 0x0002e20000000800 */
[----:B------:R-:W-:Y:S01]  /*26c0*/  F2FP.BF16.F32.PACK_AB R184, R185, R184 ;  /* 0x000000b8b9b8723e */ /* 0x000fe200000010ff */
[--C-:B--2---:R-:W-:Y:S01]  /*26d0*/  FADD.FTZ R230, R156, -R152.reuse ;  /* 0x800000989ce67221 */ /* 0x104fe20000010000 */
[----:B------:R-:W-:Y:S01]  /*26e0*/  FADD.FTZ R223, R158, -R152 ;  /* 0x800000989edf7221 */ /* 0x000fe20000010000 */
[----:B------:R-:W-:Y:S01]  /*26f0*/  FSEL R152, R225, -INF , P2 ;  /* 0xff800000e1987808 */ /* 0x000fe20001000000 */
[--C-:B------:R-:W-:Y:S01]  /*2700*/  FADD.FTZ R206, R157, -R153.reuse ;  /* 0x800000999dce7221 */ /* 0x100fe20000010000 */
[----:B------:R-:W-:Y:S01]  /*2710*/  FADD.FTZ R159, R159, -R153 ;  /* 0x800000999f9f7221 */ /* 0x000fe20000010000 */
[----:B------:R-:W-:Y:S01]  /*2720*/  FFMA.FTZ R225, -R225, R225, 1 ;  /* 0x3f800000e1e17423 */ /* 0x000fe200000101e1 */
[----:B------:R-:W-:Y:S01]  /*2730*/  FFMA.FTZ R156, R205, UR5, -R220 ;  /* 0x00000005cd9c7c23 */ /* 0x000fe200080108dc */
[--C-:B------:R-:W-:Y:S01]  /*2740*/  FFMA.FTZ R157, R152, UR5, -R221.reuse ;  /* 0x00000005989d7c23 */ /* 0x100fe200080108dd */
[----:B------:R-:W-:Y:S01]  /*2750*/  FSEL R152, R191, -INF , P1 ;  /* 0xff800000bf987808 */ /* 0x000fe20000800000 */
[----:B------:R-:W-:Y:S01]  /*2760*/  FMUL.FTZ R220, R207, UR10 ;  /* 0x0000000acfdc7c20 */ /* 0x000fe20008410000 */
[----:B------:R-:W-:Y:S01]  /*2770*/  FSEL R207, R194, -INF , P1 ;  /* 0xff800000c2cf7808 */ /* 0x000fe20000800000 */
[----:B------:R-:W-:Y:S01]  /*2780*/  FFMA.FTZ R191, -R191, R191, 1 ;  /* 0x3f800000bfbf7423 */ /* 0x000fe200000101bf */
[----:B------:R-:W2:Y:S01]  /*2790*/  MUFU.EX2 R156, R156 ;  /* 0x0000009c009c7308 */ /* 0x000ea20000000800 */
[----:B------:R-:W-:Y:S01]  /*27a0*/  FFMA.FTZ R158, R152, UR5, -R221 ;  /* 0x00000005989e7c23 */ /* 0x000fe200080108dd */
[----:B------:R-:W-:Y:S01]  /*27b0*/  FMUL.FTZ R221, R208, UR10 ;  /* 0x0000000ad0dd7c20 */ /* 0x000fe20008410000 */
[----:B------:R-:W4:Y:S01]  /*27c0*/  LDS.64 R152, [R13+0x28240] ;  /* 0x028240000d987984 */ /* 0x000f220000000a00 */
[----:B-1----:R-:W-:Y:S01]  /*27d0*/  FFMA.FTZ R222, R207, UR5, -R218 ;  /* 0x00000005cfde7c23 */ /* 0x002fe200080108da */
[----:B------:R-:W-:Y:S01]  /*27e0*/  FFMA.FTZ R205, -R224, R224, 1 ;  /* 0x3f800000e0cd7423 */ /* 0x000fe200000101e0 */
[----:B---3--:R-:W-:-:S02]  /*27f0*/  FMUL.FTZ R230, R201, R230 ;  /* 0x000000e6c9e67220 */ /* 0x008fc40000410000 */
[----:B------:R-:W1:Y:S02]  /*2800*/  MUFU.EX2 R157, R157 ;  /* 0x0000009d009d7308 */ /* 0x000e640000000800 */
[----:B------:R-:W-:-:S06]  /*2810*/  FMUL.FTZ R205, R205, R230 ;  /* 0x000000e6cdcd7220 */ /* 0x000fcc0000410000 */
[----:B------:R-:W3:Y:S01]  /*2820*/  MUFU.EX2 R158, R158 ;  /* 0x0000009e009e7308 */ /* 0x000ee20000000800 */
[----:B--2---:R-:W-:-:S04]  /*2830*/  FMUL.FTZ R223, R156, R223 ;  /* 0x000000df9cdf7220 */ /* 0x004fc80000410000 */
[----:B------:R-:W-:-:S03]  /*2840*/  FMUL.FTZ R190, R190, R223 ;  /* 0x000000dfbebe7220 */ /* 0x000fc60000410000 */
[----:B------:R-:W-:Y:S01]  /*2850*/  MUFU.TANH R204, R204 ;  /* 0x000000cc00cc7308 */ /* 0x000fe20000002400 */
[----:B-1----:R-:W-:-:S04]  /*2860*/  FMUL.FTZ R206, R157, R206 ;  /* 0x000000ce9dce7220 */ /* 0x002fc80000410000 */
[----:B------:R-:W-:-:S03]  /*2870*/  FMUL.FTZ R208, R225, R206 ;  /* 0x000000cee1d07220 */ /* 0x000fc60000410000 */
[----:B------:R-:W-:Y:S01]  /*2880*/  MUFU.TANH R203, R203 ;  /* 0x000000cb00cb7308 */ /* 0x000fe20000002400 */
[----:B---3--:R-:W-:Y:S01]  /*2890*/  FMUL.FTZ R206, R158, R159 ;  /* 0x0000009f9ece7220 */ /* 0x008fe20000410000 */
[C---:B------:R-:W-:Y:S01]  /*28a0*/  FSEL R159, R192.reuse, -INF , P2 ;  /* 0xff800000c09f7808 */ /* 0x040fe20001000000 */
[----:B------:R-:W-:Y:S02]  /*28b0*/  FFMA.FTZ R192, -R192, R192, 1 ;  /* 0x3f800000c0c07423 */ /* 0x000fe400000101c0 */
[----:B------:R-:W-:Y:S02]  /*28c0*/  FMUL.FTZ R191, R191, R206 ;  /* 0x000000cebfbf7220 */ /* 0x000fe40000410000 */
[----:B------:R-:W-:Y:S01]  /*28d0*/  FFMA.FTZ R159, R159, UR5, -R218 ;  /* 0x000000059f9f7c23 */ /* 0x000fe200080108da */
[C---:B------:R-:W-:Y:S01]  /*28e0*/  FSEL R218, R195.reuse, -INF , P1 ;  /* 0xff800000c3da7808 */ /* 0x040fe20000800000 */
[----:B------:R-:W-:Y:S01]  /*28f0*/  FFMA.FTZ R195, -R195, R195, 1 ;  /* 0x3f800000c3c37423 */ /* 0x000fe200000101c3 */
[----:B------:R-:W-:Y:S01]  /*2900*/  MUFU.TANH R220, R220 ;  /* 0x000000dc00dc7308 */ /* 0x000fe20000002400 */
[--C-:B----4-:R-:W-:Y:S01]  /*2910*/  FADD.FTZ R206, R160, -R152.reuse ;  /* 0x80000098a0ce7221 */ /* 0x110fe20000010000 */
[----:B------:R-:W-:Y:S01]  /*2920*/  FADD.FTZ R207, R162, -R152 ;  /* 0x80000098a2cf7221 */ /* 0x000fe20000010000 */
[----:B------:R-:W-:Y:S01]  /*2930*/  FSEL R152, R193, -INF , P2 ;  /* 0xff800000c1987808 */ /* 0x000fe20001000000 */
[--C-:B------:R-:W-:Y:S01]  /*2940*/  FADD.FTZ R160, R161, -R153.reuse ;  /* 0x80000099a1a07221 */ /* 0x100fe20000010000 */
[----:B------:R-:W-:Y:S01]  /*2950*/  FADD.FTZ R161, R163, -R153 ;  /* 0x80000099a3a17221 */ /* 0x000fe20000010000 */
[----:B------:R-:W-:-:S02]  /*2960*/  FFMA.FTZ R193, -R193, R193, 1 ;  /* 0x3f800000c1c17423 */ /* 0x000fc400000101c1 */
[----:B------:R-:W1:Y:S01]  /*2970*/  MUFU.EX2 R159, R159 ;  /* 0x0000009f009f7308 */ /* 0x000e620000000800 */
[--C-:B------:R-:W-:Y:S01]  /*2980*/  FFMA.FTZ R163, R152, UR5, -R219.reuse ;  /* 0x0000000598a37c23 */ /* 0x100fe200080108db */
[----:B------:R-:W-:Y:S01]  /*2990*/  FFMA.FTZ R219, R218, UR5, -R219 ;  /* 0x00000005dadb7c23 */ /* 0x000fe200080108db */
[----:B------:R-:W2:Y:S01]  /*29a0*/  LDS.64 R152, [R13+0x28260] ;  /* 0x028260000d987984 */ /* 0x000ea20000000a00 */
[----:B------:R-:W-:Y:S01]  /*29b0*/  FMUL.FTZ R218, R211, UR10 ;  /* 0x0000000ad3da7c20 */ /* 0x000fe20008410000 */
[----:B------:R-:W-:-:S03]  /*29c0*/  FFMA.FTZ R211, -R194, R194, 1 ;  /* 0x3f800000c2d37423 */ /* 0x000fc600000101c2 */
[----:B------:R-:W3:Y:S08]  /*29d0*/  MUFU.EX2 R162, R222 ;  /* 0x000000de00a27308 */ /* 0x000ef00000000800 */
[----:B------:R-:W4:Y:S01]  /*29e0*/  MUFU.EX2 R163, R163 ;  /* 0x000000a300a37308 */ /* 0x000f220000000800 */
[----:B-1----:R-:W-:-:S04]  /*29f0*/  FMUL.FTZ R223, R159, R206 ;  /* 0x000000ce9fdf7220 */ /* 0x002fc80000410000 */
[----:B------:R-:W-:-:S03]  /*2a00*/  FMUL.FTZ R194, R192, R223 ;  /* 0x000000dfc0c27220 */ /* 0x000fc60000410000 */
[----:B------:R-:W-:Y:S01]  /*2a10*/  MUFU.TANH R221, R221 ;  /* 0x000000dd00dd7308 */ /* 0x000fe20000002400 */
[----:B---3--:R-:W-:Y:S01]  /*2a20*/  FMUL.FTZ R206, R162, R207 ;  /* 0x000000cfa2ce7220 */ /* 0x008fe20000410000 */
[----:B------:R-:W-:-:S03]  /*2a30*/  FSEL R207, R196, -INF , P2 ;  /* 0xff800000c4cf7808 */ /* 0x000fc60001000000 */
[----:B------:R-:W-:Y:S01]  /*2a40*/  FMUL.FTZ R192, R211, R206 ;  /* 0x000000ced3c07220 */ /* 0x000fe20000410000 */
[----:B------:R-:W-:Y:S01]  /*2a50*/  FSEL R211, R198, -INF , P1 ;  /* 0xff800000c6d37808 */ /* 0x000fe20000800000 */
[--C-:B------:R-:W-:Y:S01]  /*2a60*/  FFMA.FTZ R207, R207, UR5, -R216.reuse ;  /* 0x00000005cfcf7c23 */ /* 0x100fe200080108d8 */
[----:B------:R-:W1:Y:S01]  /*2a70*/  MUFU.EX2 R206, R219 ;  /* 0x000000db00ce7308 */ /* 0x000e620000000800 */
[----:B----4-:R-:W-:Y:S02]  /*2a80*/  FMUL.FTZ R160, R163, R160 ;  /* 0x000000a0a3a07220 */ /* 0x010fe40000410000 */
[----:B------:R-:W-:Y:S02]  /*2a90*/  FFMA.FTZ R216, R211, UR5, -R216 ;  /* 0x00000005d3d87c23 */ /* 0x000fe400080108d8 */
[----:B------:R-:W-:-:S03]  /*2aa0*/  FMUL.FTZ R193, R193, R160 ;  /* 0x000000a0c1c17220 */ /* 0x000fc60000410000 */
[----:B------:R-:W3:Y:S01]  /*2ab0*/  MUFU.EX2 R207, R207 ;  /* 0x000000cf00cf7308 */ /* 0x000ee20000000800 */
[--C-:B--2---:R-:W-:Y:S01]  /*2ac0*/  FADD.FTZ R222, R164, -R152.reuse ;  /* 0x80000098a4de7221 */ /* 0x104fe20000010000 */
[----:B------:R-:W-:Y:S01]  /*2ad0*/  FADD.FTZ R223, R166, -R152 ;  /* 0x80000098a6df7221 */ /* 0x000fe20000010000 */
[----:B------:R-:W-:Y:S01]  /*2ae0*/  FSEL R152, R197, -INF , P2 ;  /* 0xff800000c5987808 */ /* 0x000fe20001000000 */
[----:B------:R-:W-:Y:S01]  /*2af0*/  FADD.FTZ R211, R165, -R153 ;  /* 0x80000099a5d37221 */ /* 0x000fe20000010000 */
[----:B------:R-:W-:-:S03]  /*2b00*/  FFMA.FTZ R197, -R197, R197, 1 ;  /* 0x3f800000c5c57423 */ /* 0x000fc600000101c5 */
[----:B------:R-:W2:Y:S01]  /*2b10*/  MUFU.EX2 R164, R216 ;  /* 0x000000d800a47308 */ /* 0x000ea20000000800 */
[----:B-1----:R-:W-:Y:S01]  /*2b20*/  FMUL.FTZ R160, R206, R161 ;  /* 0x000000a1cea07220 */ /* 0x002fe20000410000 */
[----:B------:R-:W-:Y:S01]  /*2b30*/  FFMA.FTZ R166, R152, UR5, -R217 ;  /* 0x0000000598a67c23 */ /* 0x000fe200080108d9 */
[----:B------:R-:W-:Y:S01]  /*2b40*/  FFMA.FTZ R152, -R196, R196, 1 ;  /* 0x3f800000c4987423 */ /* 0x000fe200000101c4 */
[----:B------:R-:W-:Y:S01]  /*2b50*/  FADD.FTZ R196, R167, -R153 ;  /* 0x80000099a7c47221 */ /* 0x000fe20000010000 */
[----:B------:R-:W-:Y:S01]  /*2b60*/  FMUL.FTZ R195, R195, R160 ;  /* 0x000000a0c3c37220 */ /* 0x000fe20000410000 */
[----:B------:R-:W-:Y:S01]  /*2b70*/  FSEL R160, R199, -INF , P1 ;  /* 0xff800000c7a07808 */ /* 0x000fe20000800000 */
[----:B------:R-:W-:Y:S01]  /*2b80*/  FFMA.FTZ R153, -R198, R198, 1 ;  /* 0x3f800000c6997423 */ /* 0x000fe200000101c6 */
[----:B------:R-:W1:Y:S01]  /*2b90*/  MUFU.EX2 R166, R166 ;  /* 0x000000a600a67308 */ /* 0x000e620000000800 */
[----:B------:R-:W-:Y:S01]  /*2ba0*/  FMUL.FTZ R198, R213, UR10 ;  /* 0x0000000ad5c67c20 */ /* 0x000fe20008410000 */
[----:B------:R-:W-:Y:S01]  /*2bb0*/  FSEL R167, R226, -INF , P2 ;  /* 0xff800000e2a77808 */ /* 0x000fe20001000000 */
[----:B------:R-:W-:Y:S01]  /*2bc0*/  FFMA.FTZ R217, R160, UR5, -R217 ;  /* 0x00000005a0d97c23 */ /* 0x000fe200080108d9 */
[----:B------:R-:W-:Y:S01]  /*2bd0*/  FSEL R213, R202, -INF , P1 ;  /* 0xff800000cad57808 */ /* 0x000fe20000800000 */
[----:B------:R-:W4:Y:S01]  /*2be0*/  LDS.64 R160, [R13+0x28280] ;  /* 0x028280000da07984 */ /* 0x000f220000000a00 */
[----:B---3--:R-:W-:Y:S01]  /*2bf0*/  FMUL.FTZ R219, R207, R222 ;  /* 0x000000decfdb7220 */ /* 0x008fe20000410000 */
[--C-:B------:R-:W-:Y:S01]  /*2c00*/  FFMA.FTZ R167, R167, UR5, -R22.reuse ;  /* 0x00000005a7a77c23 */ /* 0x100fe20008010816 */
[----:B------:R3:W5:Y:S01]  /*2c10*/  MUFU.EX2 R165, R217 ;  /* 0x000000d900a57308 */ /* 0x0007620000000800 */
[----:B------:R-:W-:Y:S01]  /*2c20*/  FFMA.FTZ R213, R213, UR5, -R22 ;  /* 0x00000005d5d57c23 */ /* 0x000fe20008010816 */
[----:B------:R-:W-:Y:S01]  /*2c30*/  FMUL.FTZ R152, R152, R219 ;  /* 0x000000db98987220 */ /* 0x000fe20000410000 */
[----:B------:R-:W-:Y:S01]  /*2c40*/  FFMA.FTZ R199, -R199, R199, 1 ;  /* 0x3f800000c7c77423 */ /* 0x000fe200000101c7 */
[----:B------:R-:W-:Y:S01]  /*2c50*/  FFMA.FTZ R226, -R226, R226, 1 ;  /* 0x3f800000e2e27423 */ /* 0x000fe200000101e2 */
[----:B--2---:R-:W-:-:S03]  /*2c60*/  FMUL.FTZ R216, R164, R223 ;  /* 0x000000dfa4d87220 */ /* 0x004fc60000410000 */
[----:B------:R-:W2:Y:S01]  /*2c70*/  MUFU.EX2 R167, R167 ;  /* 0x000000a700a77308 */ /* 0x000ea20000000800 */
[----:B-1----:R-:W-:Y:S01]  /*2c80*/  FMUL.FTZ R22, R166, R211 ;  /* 0x000000d3a6167220 */ /* 0x002fe20000410000 */
[----:B------:R-:W-:Y:S01]  /*2c90*/  FMUL.FTZ R153, R153, R216 ;  /* 0x000000d899997220 */ /* 0x000fe20000410000 */
[----:B------:R-:W-:Y:S01]  /*2ca0*/  FMUL.FTZ R216, R214, UR10 ;  /* 0x0000000ad6d87c20 */ /* 0x000fe20008410000 */
[----:B------:R-:W-:Y:S01]  /*2cb0*/  FFMA.FTZ R214, -R188, R188, 1 ;  /* 0x3f800000bcd67423 */ /* 0x000fe200000101bc */
[----:B------:R-:W-:Y:S01]  /*2cc0*/  FMUL.FTZ R197, R197, R22 ;  /* 0x00000016c5c57220 */ /* 0x000fe20000410000 */
[----:B------:R-:W-:Y:S01]  /*2cd0*/  FSEL R22, R227, -INF , P2 ;  /* 0xff800000e3167808 */ /* 0x000fe20001000000 */
[----:B---3--:R-:W-:Y:S01]  /*2ce0*/  FMUL.FTZ R217, R215, UR10 ;  /* 0x0000000ad7d97c20 */ /* 0x008fe20008410000 */
[----:B------:R1:W3:Y:S01]  /*2cf0*/  MUFU.EX2 R211, R213 ;  /* 0x000000d500d37308 */ /* 0x0002e20000000800 */
[----:B-----5:R-:W-:Y:S01]  /*2d00*/  FMUL.FTZ R196, R165, R196 ;  /* 0x000000c4a5c47220 */ /* 0x020fe20000410000 */
[----:B------:R-:W-:-:S03]  /*2d10*/  FFMA.FTZ R215, -R189, R189, 1 ;  /* 0x3f800000bdd77423 */ /* 0x000fc600000101bd */
[----:B------:R-:W-:Y:S01]  /*2d20*/  FMUL.FTZ R196, R199, R196 ;  /* 0x000000c4c7c47220 */ /* 0x000fe20000410000 */
[----:B------:R-:W-:Y:S02]  /*2d30*/  FFMA.FTZ R199, -R202, R202, 1 ;  /* 0x3f800000cac77423 */ /* 0x000fe400000101ca */
[----:B------:R-:W-:Y:S01]  /*2d40*/  MUFU.TANH R218, R218 ;  /* 0x000000da00da7308 */ /* 0x000fe20000002400 */
[----:B-1----:R-:W-:-:S07]  /*2d50*/  FFMA.FTZ R213, -R227, R227, 1 ;  /* 0x3f800000e3d57423 */ /* 0x002fce00000101e3 */
[----:B------:R-:W-:Y:S01]  /*2d60*/  MUFU.TANH R216, R216 ;  /* 0x000000d800d87308 */ /* 0x000fe20000002400 */
[--C-:B----4-:R-:W-:Y:S01]  /*2d70*/  FADD.FTZ R168, R168, -R160.reuse ;  /* 0x800000a0a8a87221 */ /* 0x110fe20000010000 */
[----:B------:R-:W-:Y:S01]  /*2d80*/  FADD.FTZ R222, R170, -R160 ;  /* 0x800000a0aade7221 */ /* 0x000fe20000010000 */
[----:B------:R-:W-:Y:S01]  /*2d90*/  FFMA.FTZ R160, R22, UR5, -R23 ;  /* 0x0000000516a07c23 */ /* 0x000fe20008010817 */
[----:B------:R-:W-:Y:S01]  /*2da0*/  FSEL R22, R188, -INF , P1 ;  /* 0xff800000bc167808 */ /* 0x000fe20000800000 */
[--C-:B------:R-:W-:Y:S01]  /*2db0*/  FADD.FTZ R219, R169, -R161.reuse ;  /* 0x800000a1a9db7221 */ /* 0x100fe20000010000 */
[----:B------:R-:W-:Y:S01]  /*2dc0*/  FADD.FTZ R170, R171, -R161 ;  /* 0x800000a1abaa7221 */ /* 0x000fe20000010000 */
[----:B--2---:R-:W-:Y:S01]  /*2dd0*/  FMUL.FTZ R169, R167, R168 ;  /* 0x000000a8a7a97220 */ /* 0x004fe20000410000 */
[----:B---3--:R-:W-:Y:S01]  /*2de0*/  FMUL.FTZ R222, R211, R222 ;  /* 0x000000ded3de7220 */ /* 0x008fe20000410000 */
[----:B------:R-:W1:Y:S01]  /*2df0*/  MUFU.EX2 R160, R160 ;  /* 0x000000a000a07308 */ /* 0x000e620000000800 */
[----:B------:R-:W-:Y:S01]  /*2e00*/  FFMA.FTZ R161, R22, UR5, -R23 ;  /* 0x0000000516a17c23 */ /* 0x000fe20008010817 */
[----:B------:R-:W-:Y:S01]  /*2e10*/  FMUL.FTZ R202, R226, R169 ;  /* 0x000000a9e2ca7220 */ /* 0x000fe20000410000 */
[----:B------:R-:W2:Y:S01]  /*2e20*/  LDS.64 R22, [R13+0x282a0] ;  /* 0x0282a0000d167984 */ /* 0x000ea20000000a00 */
[----:B------:R-:W-:Y:S01]  /*2e30*/  FSEL R169, R189, -INF , P2 ;  /* 0xff800000bda97808 */ /* 0x000fe20001000000 */
[----:B------:R-:W-:Y:S01]  /*2e40*/  FMUL.FTZ R199, R199, R222 ;  /* 0x000000dec7c77220 */ /* 0x000fe20000410000 */
[----:B------:R-:W-:-:S02]  /*2e50*/  FFMA.FTZ R222, -R203, R203, 1 ;  /* 0x3f800000cbde7423 */ /* 0x000fc400000101cb */
[----:B------:R-:W3:Y:S08]  /*2e60*/  MUFU.EX2 R161, R161 ;  /* 0x000000a100a17308 */ /* 0x000ef00000000800 */
[----:B------:R-:W-:Y:S01]  /*2e70*/  MUFU.TANH R198, R198 ;  /* 0x000000c600c67308 */ /* 0x000fe20000002400 */
[C---:B-1----:R-:W-:Y:S01]  /*2e80*/  FMUL.FTZ R168, R160.reuse, R219 ;  /* 0x000000dba0a87220 */ /* 0x042fe20000410000 */
[----:B------:R-:W-:-:S03]  /*2e90*/  F2FP.BF16.F32.PACK_AB R160, R160, R167 ;  /* 0x000000a7a0a0723e */ /* 0x000fc600000010ff */
[----:B------:R-:W-:Y:S01]  /*2ea0*/  FMUL.FTZ R213, R213, R168 ;  /* 0x000000a8d5d57220 */ /* 0x000fe20000410000 */
[--C-:B------:R-:W-:Y:S01]  /*2eb0*/  FFMA.FTZ R168, R169, UR5, -R20.reuse ;  /* 0x00000005a9a87c23 */ /* 0x100fe20008010814 */
[C---:B------:R-:W-:Y:S01]  /*2ec0*/  FSEL R169, R204.reuse, -INF , P1 ;  /* 0xff800000cca97808 */ /* 0x040fe20000800000 */
[----:B------:R-:W-:Y:S01]  /*2ed0*/  FFMA.FTZ R204, -R204, R204, 1 ;  /* 0x3f800000cccc7423 */ /* 0x000fe200000101cc */
[C---:B---3--:R-:W-:Y:S01]  /*2ee0*/  FMUL.FTZ R171, R161.reuse, R170 ;  /* 0x000000aaa1ab7220 */ /* 0x048fe20000410000 */
[----:B------:R-:W-:Y:S01]  /*2ef0*/  MUFU.TANH R217, R217 ;  /* 0x000000d900d97308 */ /* 0x000fe20000002400 */
[----:B------:R-:W-:Y:S01]  /*2f00*/  F2FP.BF16.F32.PACK_AB R161, R161, R211 ;  /* 0x000000d3a1a1723e */ /* 0x000fe200000010ff */
[----:B------:R-:W-:Y:S01]  /*2f10*/  FFMA.FTZ R169, R169, UR5, -R20 ;  /* 0x00000005a9a97c23 */ /* 0x000fe20008010814 */
[----:B------:R-:W-:Y:S01]  /*2f20*/  FSEL R20, R203, -INF , P2 ;  /* 0xff800000cb147808 */ /* 0x000fe20001000000 */
[----:B------:R-:W-:Y:S01]  /*2f30*/  FMUL.FTZ R214, R214, R171 ;  /* 0x000000abd6d67220 */ /* 0x000fe20000410000 */
[----:B------:R-:W-:-:S03]  /*2f40*/  FFMA.FTZ R203, -R220, R220, 1 ;  /* 0x3f800000dccb7423 */ /* 0x000fc600000101dc */
[----:B------:R-:W1:Y:S01]  /*2f50*/  MUFU.EX2 R168, R168 ;  /* 0x000000a800a87308 */ /* 0x000e620000000800 */
[----:B------:R-:W-:Y:S01]  /*2f60*/  FFMA.FTZ R170, R20, UR5, -R21 ;  /* 0x0000000514aa7c23 */ /* 0x000fe20008010815 */
[----:B------:R-:W-:-:S05]  /*2f70*/  FSEL R20, R220, -INF , P1 ;  /* 0xff800000dc147808 */ /* 0x000fca0000800000 */
[----:B------:R-:W-:Y:S01]  /*2f80*/  FFMA.FTZ R188, R20, UR5, -R21 ;  /* 0x0000000514bc7c23 */ /* 0x000fe20008010815 */
[----:B------:R-:W-:Y:S01]  /*2f90*/  FSEL R21, R221, -INF , P2 ;  /* 0xff800000dd157808 */ /* 0x000fe20001000000 */
[----:B--2---:R-:W-:Y:S01]  /*2fa0*/  FADD.FTZ R171, R172, -R22 ;  /* 0x80000016acab7221 */ /* 0x004fe20000010000 */
[----:B------:R-:W2:Y:S01]  /*2fb0*/  MUFU.EX2 R170, R170 ;  /* 0x000000aa00aa7308 */ /* 0x000ea20000000800 */
[--C-:B------:R-:W-:Y:S01]  /*2fc0*/  FADD.FTZ R173, R173, -R23.reuse ;  /* 0x80000017adad7221 */ /* 0x100fe20000010000 */
[----:B------:R-:W-:Y:S01]  /*2fd0*/  FADD.FTZ R175, R175, -R23 ;  /* 0x80000017afaf7221 */ /* 0x000fe20000010000 */
[----:B------:R-:W-:Y:S01]  /*2fe0*/  FFMA.FTZ R23, R21, UR5, -R18 ;  /* 0x0000000515177c23 */ /* 0x000fe20008010812 */
[----:B------:R-:W-:Y:S01]  /*2ff0*/  FADD.FTZ R174, R174, -R22 ;  /* 0x80000016aeae7221 */ /* 0x000fe20000010000 */
[----:B-1----:R-:W-:Y:S01]  /*3000*/  FMUL.FTZ R20, R168, R171 ;  /* 0x000000aba8147220 */ /* 0x002fe20000410000 */
[----:B------:R-:W-:Y:S02]  /*3010*/  FSEL R171, R210, -INF , P1 ;  /* 0xff800000d2ab7808 */ /* 0x000fe40000800000 */
[----:B------:R-:W1:Y:S01]  /*3020*/  MUFU.EX2 R169, R169 ;  /* 0x000000a900a97308 */ /* 0x000e620000000800 */
[----:B------:R-:W-:-:S02]  /*3030*/  FMUL.FTZ R215, R215, R20 ;  /* 0x00000014d7d77220 */ /* 0x000fc40000410000 */
[----:B------:R-:W-:Y:S01]  /*3040*/  FFMA.FTZ R171, R171, UR5, -R18 ;  /* 0x00000005abab7c23 */ /* 0x000fe20008010812 */
[----:B------:R-:W-:Y:S01]  /*3050*/  FSEL R18, R209, -INF , P2 ;  /* 0xff800000d1127808 */ /* 0x000fe20001000000 */
[----:B------:R-:W3:Y:S03]  /*3060*/  LDS.64 R20, [R13+0x282c0] ;  /* 0x0282c0000d147984 */ /* 0x000ee60000000a00 */
[----:B------:R4:W5:Y:S01]  /*3070*/  MUFU.EX2 R22, R188 ;  /* 0x000000bc00167308 */ /* 0x0009620000000800 */
[----:B------:R-:W-:Y:S01]  /*3080*/  FFMA.FTZ R172, R18, UR5, -R19 ;  /* 0x0000000512ac7c23 */ /* 0x000fe20008010813 */
[----:B------:R-:W-:-:S06]  /*3090*/  FSEL R18, R218, -INF , P1 ;  /* 0xff800000da127808 */ /* 0x000fcc0000800000 */
[----:B------:R-:W-:Y:S01]  /*30a0*/  MUFU.EX2 R171, R171 ;  /* 0x000000ab00ab7308 */ /* 0x000fe20000000800 */
[----:B----4-:R-:W-:Y:S01]  /*30b0*/  FFMA.FTZ R188, R18, UR5, -R19 ;  /* 0x0000000512bc7c23 */ /* 0x010fe20008010813 */
[----:B--2---:R-:W-:Y:S01]  /*30c0*/  FMUL.FTZ R19, R170, R173 ;  /* 0x000000adaa137220 */ /* 0x004fe20000410000 */
[----:B-1----:R-:W-:-:S03]  /*30d0*/  FMUL.FTZ R189, R169, R174 ;  /* 0x000000aea9bd7220 */ /* 0x002fc60000410000 */
[----:B------:R-:W-:Y:S01]  /*30e0*/  FMUL.FTZ R222, R222, R19 ;  /* 0x00000013dede7220 */ /* 0x000fe20000410000 */
[----:B------:R-:W-:Y:S01]  /*30f0*/  FMUL.FTZ R204, R204, R189 ;  /* 0x000000bdcccc7220 */ /* 0x000fe20000410000 */
[----:B------:R-:W-:Y:S01]  /*3100*/  FSEL R189, R212, -INF , P2 ;  /* 0xff800000d4bd7808 */ /* 0x000fe20001000000 */
[----:B------:R1:W2:Y:S01]  /*3110*/  LDS.64 R18, [R13+0x282e0] ;  /* 0x0282e0000d127984 */ /* 0x0002a20000000a00 */
[----:B-----5:R-:W-:Y:S01]  /*3120*/  FMUL.FTZ R220, R22, R175 ;  /* 0x000000af16dc7220 */ /* 0x020fe20000410000 */
[----:B------:R-:W4:Y:S01]  /*3130*/  MUFU.EX2 R154, R232 ;  /* 0x000000e8009a7308 */ /* 0x000f220000000800 */
[----:B------:R-:W-:Y:S01]  /*3140*/  FFMA.FTZ R212, -R212, R212, 1 ;  /* 0x3f800000d4d47423 */ /* 0x000fe200000101d4 */
[----:B------:R-:W-:Y:S01]  /*3150*/  FFMA.FTZ R174, R189, UR5, -R14 ;  /* 0x00000005bdae7c23 */ /* 0x000fe2000801080e */
[C---:B------:R-:W-:Y:S01]  /*3160*/  FSEL R189, R216.reuse, -INF , P1 ;  /* 0xff800000d8bd7808 */ /* 0x040fe20000800000 */
[----:B------:R-:W-:Y:S01]  /*3170*/  FMUL.FTZ R203, R203, R220 ;  /* 0x000000dccbcb7220 */ /* 0x000fe20000410000 */
[----:B------:R-:W-:-:S03]  /*3180*/  FFMA.FTZ R216, -R216, R216, 1 ;  /* 0x3f800000d8d87423 */ /* 0x000fc600000101d8 */
[----:B------:R-:W-:Y:S01]  /*3190*/  FFMA.FTZ R175, R189, UR5, -R14 ;  /* 0x00000005bdaf7c23 */ /* 0x000fe2000801080e */
[C---:B------:R-:W-:Y:S01]  /*31a0*/  FSEL R14, R198.reuse, -INF , P2 ;  /* 0xff800000c60e7808 */ /* 0x040fe20001000000 */
[----:B------:R-:W-:Y:S01]  /*31b0*/  MUFU.EX2 R23, R23 ;  /* 0x0000001700177308 */ /* 0x000fe20000000800 */
[----:B------:R-:W-:-:S03]  /*31c0*/  FFMA.FTZ R198, -R198, R198, 1 ;  /* 0x3f800000c6c67423 */ /* 0x000fc600000101c6 */
[--C-:B-1----:R-:W-:Y:S01]  /*31d0*/  FFMA.FTZ R13, R14, UR5, -R15.reuse ;  /* 0x000000050e0d7c23 */ /* 0x102fe2000801080f */
[C---:B------:R-:W-:Y:S01]  /*31e0*/  FSEL R14, R217.reuse, -INF , P1 ;  /* 0xff800000d90e7808 */ /* 0x040fe20000800000 */
[----:B------:R-:W-:Y:S01]  /*31f0*/  FFMA.FTZ R217, -R217, R217, 1 ;  /* 0x3f800000d9d97423 */ /* 0x000fe200000101d9 */
[----:B----4-:R-:W-:Y:S01]  /*3200*/  FMUL.FTZ R231, R154, R231 ;  /* 0x000000e79ae77220 */ /* 0x010fe20000410000 */
[----:B------:R-:W1:Y:S01]  /*3210*/  MUFU.EX2 R172, R172 ;  /* 0x000000ac00ac7308 */ /* 0x000e620000000800 */
[----:B---3--:R-:W-:Y:S01]  /*3220*/  FADD.FTZ R178, R178, -R20 ;  /* 0x80000014b2b27221 */ /* 0x008fe20000010000 */
[----:B------:R-:W-:Y:S01]  /*3230*/  FFMA.FTZ R14, R14, UR5, -R15 ;  /* 0x000000050e0e7c23 */ /* 0x000fe2000801080f */
[--C-:B------:R-:W-:Y:S01]  /*3240*/  FADD.FTZ R189, R177, -R21.reuse ;  /* 0x80000015b1bd7221 */ /* 0x100fe20000010000 */
[----:B------:R-:W-:Y:S01]  /*3250*/  FMUL.FTZ R186, R186, R231 ;  /* 0x000000e7baba7220 */ /* 0x000fe20000410000 */
[----:B------:R-:W-:Y:S01]  /*3260*/  FMUL.FTZ R177, R171, R178 ;  /* 0x000000b2abb17220 */ /* 0x000fe20000410000 */
[----:B------:R-:W-:Y:S01]  /*3270*/  FADD.FTZ R220, R179, -R21 ;  /* 0x80000015b3dc7221 */ /* 0x000fe20000010000 */
[----:B------:R-:W-:Y:S01]  /*3280*/  FFMA.FTZ R15, -R221, R221, 1 ;  /* 0x3f800000dd0f7423 */ /* 0x000fe200000101dd */
[----:B------:R-:W-:Y:S01]  /*3290*/  MUFU.EX2 R175, R175 ;  /* 0x000000af00af7308 */ /* 0x000fe20000000800 */
[----:B------:R-:W-:Y:S01]  /*32a0*/  F2FP.BF16.F32.PACK_AB R185, R187, R186 ;  /* 0x000000babbb9723e */ /* 0x000fe200000010ff */
[----:B------:R-:W-:Y:S01]  /*32b0*/  FFMA.FTZ R21, -R218, R218, 1 ;  /* 0x3f800000da157423 */ /* 0x000fe200000101da */
[----:B------:R-:W-:-:S02]  /*32c0*/  F2FP.BF16.F32.PACK_AB R187, R191, R190 ;  /* 0x000000bebfbb723e */ /* 0x000fc400000010ff */
[----:B------:R-:W-:Y:S01]  /*32d0*/  F2FP.BF16.F32.PACK_AB R191, R196, R153 ;  /* 0x00000099c4bf723e */ /* 0x000fe200000010ff */
[----:B------:R-:W-:Y:S01]  /*32e0*/  IMAD R153, R3, 0x2000, R12 ;  /* 0x0000200003997824 */ /* 0x000fe200078e020c */
[----:B------:R-:W-:Y:S01]  /*32f0*/  F2FP.BF16.F32.PACK_AB R186, R208, R205 ;  /* 0x000000cdd0ba723e */ /* 0x000fe200000010ff */
[----:B------:R3:W4:Y:S01]  /*3300*/  MUFU.EX2 R173, R188 ;  /* 0x000000bc00ad7308 */ /* 0x0007220000000800 */
[----:B-1----:R-:W-:Y:S01]  /*3310*/  FMUL.FTZ R189, R172, R189 ;  /* 0x000000bdacbd7220 */ /* 0x002fe20000410000 */
[----:B------:R-:W-:Y:S01]  /*3320*/  F2FP.BF16.F32.PACK_AB R190, R197, R152 ;  /* 0x00000098c5be723e */ /* 0x000fe200000010ff */
[--C-:B--2---:R-:W-:Y:S01]  /*3330*/  FADD.FTZ R178, R181, -R19.reuse ;  /* 0x80000013b5b27221 */ /* 0x104fe20000010000 */
[----:B------:R-:W-:Y:S01]  /*3340*/  FADD.FTZ R183, R183, -R19 ;  /* 0x80000013b7b77221 */ /* 0x000fe20000010000 */
[----:B------:R-:W-:Y:S01]  /*3350*/  F2FP.BF16.F32.PACK_AB R152, R155, R17 ;  /* 0x000000119b98723e */ /* 0x000fe200000010ff */
[----:B------:R-:W-:Y:S02]  /*3360*/  IMAD R17, R8, 0x4000, R16 ;  /* 0x0000400008117824 */ /* 0x000fe400078e0210 */
[----:B------:R-:W1:Y:S01]  /*3370*/  MUFU.EX2 R174, R174 ;  /* 0x000000ae00ae7308 */ /* 0x000e620000000800 */
[----:B---3--:R-:W-:Y:S01]  /*3380*/  FADD.FTZ R188, R176, -R20 ;  /* 0x80000014b0bc7221 */ /* 0x008fe20000010000 */
[----:B------:R-:W-:Y:S01]  /*3390*/  FFMA.FTZ R20, -R210, R210, 1 ;  /* 0x3f800000d2147423 */ /* 0x000fe200000101d2 */
[----:B------:R-:W-:Y:S01]  /*33a0*/  FFMA.FTZ R176, -R209, R209, 1 ;  /* 0x3f800000d1b07423 */ /* 0x000fe200000101d1 */
[----:B------:R-:W-:Y:S01]  /*33b0*/  F2FP.BF16.F32.PACK_AB R155, R158, R156 ;  /* 0x0000009c9e9b723e */ /* 0x000fe200000010ff */
[----:B------:R-:W-:Y:S01]  /*33c0*/  FMUL.FTZ R188, R23, R188 ;  /* 0x000000bc17bc7220 */ /* 0x000fe20000410000 */
[----:B------:R-:W-:Y:S01]  /*33d0*/  FMUL.FTZ R20, R20, R177 ;  /* 0x000000b114147220 */ /* 0x000fe20000410000 */
[--C-:B------:R-:W-:Y:S01]  /*33e0*/  FADD.FTZ R177, R180, -R18.reuse ;  /* 0x80000012b4b17221 */ /* 0x100fe20000010000 */
[----:B------:R-:W2:Y:S01]  /*33f0*/  MUFU.EX2 R13, R13 ;  /* 0x0000000d000d7308 */ /* 0x000ea20000000800 */
[----:B------:R-:W-:Y:S01]  /*3400*/  FADD.FTZ R18, R182, -R18 ;  /* 0x80000012b6127221 */ /* 0x000fe20000010000 */
[----:B----4-:R-:W-:Y:S01]  /*3410*/  FMUL.FTZ R220, R173, R220 ;  /* 0x000000dcaddc7220 */ /* 0x010fe20000410000 */
[----:B------:R-:W-:Y:S01]  /*3420*/  FMUL.FTZ R15, R15, R188 ;  /* 0x000000bc0f0f7220 */ /* 0x000fe20000410000 */
[----:B------:R-:W-:Y:S01]  /*3430*/  FMUL.FTZ R176, R176, R189 ;  /* 0x000000bdb0b07220 */ /* 0x000fe20000410000 */
[----:B------:R-:W-:Y:S01]  /*3440*/  FMUL.FTZ R19, R175, R18 ;  /* 0x00000012af137220 */ /* 0x000fe20000410000 */
[----:B------:R-:W-:Y:S01]  /*3450*/  FMUL.FTZ R21, R21, R220 ;  /* 0x000000dc15157220 */ /* 0x000fe20000410000 */
[----:B------:R-:W-:Y:S01]  /*3460*/  F2FP.BF16.F32.PACK_AB R188, R193, R194 ;  /* 0x000000c2c1bc723e */ /* 0x000fe200000010ff */
[----:B------:R-:W3:Y:S01]  /*3470*/  MUFU.EX2 R14, R14 ;  /* 0x0000000e000e7308 */ /* 0x000ee20000000800 */
[----:B-1----:R-:W-:Y:S01]  /*3480*/  FMUL.FTZ R177, R174, R177 ;  /* 0x000000b1aeb17220 */ /* 0x002fe20000410000 */
[----:B------:R-:W-:Y:S01]  /*3490*/  FMUL.FTZ R19, R216, R19 ;  /* 0x00000013d8137220 */ /* 0x000fe20000410000 */
[----:B------:R-:W-:Y:S01]  /*34a0*/  F2FP.BF16.F32.PACK_AB R196, R176, R15 ;  /* 0x0000000fb0c4723e */ /* 0x000fe200000010ff */
[----:B------:R-:W-:-:S02]  /*34b0*/  IMAD R15, R153, 0x2, R16 ;  /* 0x00000002990f7824 */ /* 0x000fc400078e0210 */
[----:B------:R-:W-:Y:S01]  /*34c0*/  FMUL.FTZ R177, R212, R177 ;  /* 0x000000b1d4b17220 */ /* 0x000fe20000410000 */
[----:B------:R-:W-:Y:S02]  /*34d0*/  F2FP.BF16.F32.PACK_AB R189, R195, R192 ;  /* 0x000000c0c3bd723e */ /* 0x000fe400000010ff */
[----:B------:R-:W-:Y:S01]  /*34e0*/  F2FP.BF16.F32.PACK_AB R192, R213, R202 ;  /* 0x000000cad5c0723e */ /* 0x000fe200000010ff */
[----:B--2---:R-:W-:Y:S01]  /*34f0*/  FMUL.FTZ R179, R13, R178 ;  /* 0x000000b20db37220 */ /* 0x004fe20000410000 */
[----:B------:R-:W-:Y:S01]  /*3500*/  F2FP.BF16.F32.PACK_AB R193, R214, R199 ;  /* 0x000000c7d6c1723e */ /* 0x000fe200000010ff */
[----:B------:R-:W-:Y:S01]  /*3510*/  STSM.16.MT88.4 [R15+0x28800], R184 ;  /* 0x028800b80f007844 */ /* 0x000fe20000004200 */
[----:B------:R-:W-:Y:S01]  /*3520*/  F2FP.BF16.F32.PACK_AB R194, R222, R215 ;  /* 0x000000d7dec2723e */ /* 0x000fe200000010ff */
[----:B------:R-:W-:Y:S01]  /*3530*/  FMUL.FTZ R198, R198, R179 ;  /* 0x000000b3c6c67220 */ /* 0x000fe20000410000 */
[----:B------:R-:W-:Y:S01]  /*3540*/  F2FP.BF16.F32.PACK_AB R195, R203, R204 ;  /* 0x000000cccbc3723e */ /* 0x000fe200000010ff */
[----:B------:R-:W-:Y:S01]  /*3550*/  STSM.16.MT88.4 [R15+0x29000], R188 ;  /* 0x029000bc0f007844 */ /* 0x000fe20000004200 */
[----:B------:R-:W-:Y:S01]  /*3560*/  F2FP.BF16.F32.PACK_AB R197, R21, R20 ;  /* 0x0000001415c5723e */ /* 0x000fe200000010ff */
[----:B---3--:R-:W-:Y:S01]  /*3570*/  FMUL.FTZ R18, R14, R183 ;  /* 0x000000b70e127220 */ /* 0x008fe20000410000 */
[----:B------:R-:W-:Y:S01]  /*3580*/  F2FP.BF16.F32.PACK_AB R198, R198, R177 ;  /* 0x000000b1c6c6723e */ /* 0x000fe200000010ff */
[----:B------:R-:W-:Y:S01]  /*3590*/  STSM.16.MT88.4 [R15+0x29800], R192 ;  /* 0x029800c00f007844 */ /* 0x000fe20000004200 */
[----:B------:R-:W-:Y:S01]  /*35a0*/  F2FP.BF16.F32.PACK_AB R153, R200, R154 ;  /* 0x0000009ac899723e */ /* 0x000fe200000010ff */
[----:B------:R-:W-:Y:S01]  /*35b0*/  FMUL.FTZ R18, R217, R18 ;  /* 0x00000012d9127220 */ /* 0x000fe20000410000 */
[----:B------:R-:W-:-:S02]  /*35c0*/  F2FP.BF16.F32.PACK_AB R154, R157, R201 ;  /* 0x000000c99d9a723e */ /* 0x000fc400000010ff */
[----:B------:R-:W-:Y:S02]  /*35d0*/  F2FP.BF16.F32.PACK_AB R172, R172, R23 ;  /* 0x00000017acac723e */ /* 0x000fe400000010ff */
[----:B------:R-:W-:Y:S02]  /*35e0*/  F2FP.BF16.F32.PACK_AB R199, R18, R19 ;  /* 0x0000001312c7723e */ /* 0x000fe400000010ff */
[----:B------:R-:W-:Y:S02]  /*35f0*/  F2FP.BF16.F32.PACK_AB R173, R173, R171 ;  /* 0x000000abadad723e */ /* 0x000fe400000010ff */
[----:B------:R-:W-:Y:S01]  /*3600*/  F2FP.BF16.F32.PACK_AB R174, R13, R174 ;  /* 0x000000ae0dae723e */ /* 0x000fe200000010ff */
[----:B------:R1:W-:Y:S01]  /*3610*/  STSM.16.MT88.4 [R15+0x2a000], R196 ;  /* 0x02a000c40f007844 */ /* 0x0003e20000004200 */
[----:B------:R-:W-:Y:S01]  /*3620*/  WARPGROUP.ARRIVE ;  /* 0x00000000000079c5 */ /* 0x000fe20000000000 */
[----:B------:R-:W-:Y:S02]  /*3630*/  F2FP.BF16.F32.PACK_AB R175, R14, R175 ;  /* 0x000000af0eaf723e */ /* 0x000fe400000010ff */
[----:B------:R-:W-:-:S13]  /*3640*/  R2UR UR5, R17 ;  /* 0x00000000110572ca */ /* 0x000fda00000e0000 */
[----:B------:R-:W-:Y:S01]  /*3650*/  HGMMA.64x128x16.F32.BF16 R24, R152, gdesc[UR4].tnspB, R24, gsb0 ;  /* 0x41e0000498187df0 */ /* 0x000fe20008001818 */
[----:B------:R-:W-:Y:S01]  /*3660*/  UIADD3 UR6, UR4, 0x80, URZ ;  /* 0x0000008004067890 */ /* 0x000fe2000fffe03f */
[----:B------:R-:W-:Y:S01]  /*3670*/  UMOV UR7, 0x40000040 ;  /* 0x4000004000077882 */ /* 0x000fe20000000000 */
[----:B-1----:R-:W-:Y:S01]  /*3680*/  SHF.R.U32.HI R15, RZ, 0x4, R229 ;  /* 0x00000004ff0f7819 */ /* 0x002fe200000116e5 */
[----:B------:R-:W-:-:S03]  /*3690*/  USHF.R.U32.HI UR5, URZ, 0x4, UR5 ;  /* 0x000000043f057899 */ /* 0x000fc60008011605 */
[----:B------:R-:W-:Y:S01]  /*36a0*/  LOP3.LUT R15, R15, 0x3fff, RZ, 0xc0, !PT ;  /* 0x00003fff0f0f7812 */ /* 0x000fe200078ec0ff */
[----:B------:R-:W-:-:S03]  /*36b0*/  ULOP3.LUT UR9, UR5, 0x3fff, URZ, 0xc0, !UPT ;  /* 0x00003fff05097892 */ /* 0x000fc6000f8ec03f */
[----:B------:R-:W-:Y:S01]  /*36c0*/  LOP3.LUT R18, R15, 0x10000, RZ, 0xfc, !PT ;  /* 0x000100000f127812 */ /* 0x000fe200078efcff */
[----:B------:R-:W-:-:S04]  /*36d0*/  UMOV UR5, 0x40000040 ;  /* 0x4000004000057882 */ /* 0x000fc80000000000 */
[----:B------:R-:W-:-:S05]  /*36e0*/  IMAD R18, R3, 0x400, R18 ;  /* 0x0000040003127824 */ /* 0x000fca00078e0212 */
[----:B------:R-:W-:Y:S01]  /*36f0*/  R2UR UR8, R18 ;  /* 0x00000000120872ca */ /* 0x000fe200000e0000 */
[----:B------:R-:W-:Y:S02]  /*3700*/  WARPGROUP.DEPBAR.LE gsb0, 0x0 ;  /* 0x00008000000079c5 */ /* 0x000fe40000010000 */
[----:B------:R-:W-:Y:S02]  /*3710*/  F2FP.BF16.F32.PACK_AB R152, R163, R159 ;  /* 0x0000009fa398723e */ /* 0x000fe400000010ff */
[----:B------:R-:W-:Y:S02]  /*3720*/  F2FP.BF16.F32.PACK_AB R153, R206, R162 ;  /* 0x000000a2ce99723e */ /* 0x000fe400000010ff */
[----:B------:R-:W-:Y:S02]  /*3730*/  F2FP.BF16.F32.PACK_AB R154, R166, R207 ;  /* 0x000000cfa69a723e */ /* 0x000fe400000010ff */
[----:B------:R-:W-:Y:S02]  /*3740*/  F2FP.BF16.F32.PACK_AB R155, R165, R164 ;  /* 0x000000a4a59b723e */ /* 0x000fe400000010ff */
[----:B------:R-:W-:-:S02]  /*3750*/  F2FP.BF16.F32.PACK_AB R162, R170, R168 ;  /* 0x000000a8aaa2723e */ /* 0x000fc400000010ff */
[----:B------:R-:W-:Y:S01]  /*3760*/  WARPGROUP.ARRIVE ;  /* 0x00000000000079c5 */ /* 0x000fe20000000000 */
[----:B------:R-:W-:-:S05]  /*3770*/  F2FP.BF16.F32.PACK_AB R163, R22, R169 ;  /* 0x000000a916a3723e */ /* 0x000fca00000010ff */
[----:B------:R-:W-:Y:S01]  /*3780*/  HGMMA.64x128x16.F32.BF16 R24, R152, gdesc[UR4].tnspB, R24, gsb0 ;  /* 0x41e0000498187df0 */ /* 0x000fe20008001818 */
[----:B------:R-:W-:Y:S01]  /*3790*/  UIADD3 UR6, UR4, 0x100, URZ ;  /* 0x0000010004067890 */ /* 0x000fe2000fffe03f */
[----:B------:R-:W-:Y:S01]  /*37a0*/  UMOV UR7, 0x40000040 ;  /* 0x4000004000077882 */ /* 0x000fe20000000000 */
[----:B------:R-:W-:Y:S02]  /*37b0*/  WARPGROUP.DEPBAR.LE gsb0, 0x0 ;  /* 0x00008000000079c5 */ /* 0x000fe40000010000 */
[----:B------:R-:W-:-:S07]  /*37c0*/  WARPGROUP.ARRIVE ;  /* 0x00000000000079c5 */ /* 0x000fce0000000000 */
[----:B------:R-:W-:Y:S01]  /*37d0*/  HGMMA.64x128x16.F32.BF16 R24, R160, gdesc[UR4].tnspB, R24, gsb0 ;  /* 0x41e00004a0187df0 */ /* 0x000fe20008001818 */
        /* <DEDUP_REMOVED lines=70> */
.L_x_249:
[----:B------:R-:W-:Y:S01]  /*3c40*/  LOP3.LUT R0, R0, 0x2000000, RZ, 0xfc, !PT ;  /* 0x0200000000007812 */ /* 0x000fe200078efcff */
[----:B------:R-:W-:Y:S01]  /*3c50*/  UMOV UR7, 0x40000040 ;  /* 0x4000004000077882 */ /* 0x000fe20000000000 */
[----:B------:R-:W1:Y:S03]  /*3c60*/  S2R R13, SR_TID.X ;  /* 0x00000000000d7919 */ /* 0x000e660000002100 */
[----:B------:R-:W-:-:S05]  /*3c70*/  IMAD R0, R3, 0x400, R0 ;  /* 0x0000040003007824 */ /* 0x000fca00078e0200 */
[----:B------:R-:W-:Y:S01]  /*3c80*/  R2UR UR4, R0 ;  /* 0x00000000000472ca */ /* 0x000fe200000e0000 */
[----:B------:R-:W-:-:S05]  /*3c90*/  VIADD R0, R2, 0x30840 ;  /* 0x0003084002007836 */ /* 0x000fca0000000000 */
[----:B------:R-:W-:-:S04]  /*3ca0*/  PRMT R0, RZ, 0x654, R0 ;  /* 0x00000654ff007816 */ /* 0x000fc80000000000 */
[----:B------:R2:W-:Y:S01]  /*3cb0*/  SYNCS.ARRIVE.TRANS64.RED.A1T0 RZ, [R0+URZ], RZ ;  /* 0x000000ff00ff79a7 */ /* 0x0005e2000810043f */
[----:B------:R-:W-:Y:S02]  /*3cc0*/  WARPGROUP.ARRIVE ;  /* 0x00000000000079c5 */ /* 0x000fe40000000000 */
[----:B------:R-:W-:-:S04]  /*3cd0*/  UMOV UR6, UR4 ;  /* 0x0000000400067c82 */ /* 0x000fc80008000000 */
[----:B------:R-:W-:Y:S01]  /*3ce0*/  HGMMA.64x128x16.F32.BF16 R88, R184, gdesc[UR4].tnspB, R88, gsb0 ;  /* 0x41e00004b8587df0 */ /* 0x000fe20008001858 */
[----:B------:R-:W-:Y:S01]  /*3cf0*/  UIADD3 UR6, UR4, 0x80, URZ ;  /* 0x0000008004067890 */ /* 0x000fe2000fffe03f */
[----:B------:R-:W-:Y:S01]  /*3d00*/  UMOV UR7, 0x40000040 ;  /* 0x4000004000077882 */ /* 0x000fe20000000000 */
[----:B-1----:R-:W-:Y:S01]  /*3d10*/  SHF.R.U32.HI R15, RZ, 0x7, R13 ;  /* 0x00000007ff0f7819 */ /* 0x002fe2000001160d */
[----:B------:R-:W-:-:S04]  /*3d20*/  IMAD.IADD R13, R9, 0x1, R10 ;  /* 0x00000001090d7824 */ /* 0x000fc800078e020a */
[----:B------:R-:W-:Y:S02]  /*3d30*/  VIADD R14, R15, 0x9 ;  /* 0x000000090f0e7836 */ /* 0x000fe40000000000 */
[----:B------:R-:W-:Y:S02]  /*3d40*/  IMAD R13, R13, 0x4, R16 ;  /* 0x000000040d0d7824 */ /* 0x000fe400078e0210 */
        /* <DEDUP_REMOVED lines=34> */
.L_x_250:
        /* <DEDUP_REMOVED lines=11> */
.L_x_240:
[----:B------:R-:W4:Y:S01]  /*4020*/  S2UR UR8, SR_CTAID.Y ;  /* 0x00000000000879c3 */ /* 0x000f220000002600 */
[----:B------:R-:W5:Y:S01]  /*4030*/  S2R R8, SR_TID.X ;  /* 0x0000000000087919 */ /* 0x000f620000002100 */
[----:B------:R-:W-:Y:S01]  /*4040*/  ULDC UR4, c[0x0][0x850] ;  /* 0x0002140000047ab9 */ /* 0x000fe20000000800 */
[----:B------:R-:W-:Y:S01]  /*4050*/  ULDC.64 UR12, c[0x0][0x818] ;  /* 0x00020600000c7ab9 */ /* 0x000fe20000000a00 */
[----:B------:R-:W-:-:S04]  /*4060*/  UISETP.NE.AND UP0, UPT, UR4, 0x1, UPT ;  /* 0x000000010400788c */ /* 0x000fc8000bf05270 */
[----:B------:R-:W1:Y:S07]  /*4070*/  S2UR UR6, SR_CTAID.X ;  /* 0x00000000000679c3 */ /* 0x000e6e0000002500 */
[----:B------:R-:W-:Y:S01]  /*4080*/  @UP0 ULDC UR4, c[0x0][0x854] ;  /* 0x0002150000040ab9 */ /* 0x000fe20000000800 */
[----:B------:R-:W-:Y:S01]  /*4090*/  @UP0 ULDC UR7, c[0x0][0x858] ;  /* 0x0002160000070ab9 */ /* 0x000fe20000000800 */
[----:B------:R-:W3:Y:S01]  /*40a0*/  S2UR UR11, SR_CTAID.Z ;  /* 0x00000000000b79c3 */ /* 0x000ee20000002700 */
[----:B----4-:R-:W-:-:S07]  /*40b0*/  UIMAD.WIDE.U32 UR4, UR8, UR4, URZ ;  /* 0x00000004080472a5 */ /* 0x010fce000f8e003f */
[----:B--2---:R-:W2:Y:S01]  /*40c0*/  LDC.64 R10, c[0x0][0x820] ;  /* 0x00020800ff0a7b82 */ /* 0x004ea20000000a00 */
[----:B------:R-:W-:Y:S02]  /*40d0*/  @UP0 USHF.R.U32.HI UR8, URZ, UR7, UR5 ;  /* 0x000000073f080299 */ /* 0x000fe40008011605 */
[----:B-1----:R-:W-:-:S05]  /*40e0*/  USHF.L.U32 UR6, UR6, 0xe, URZ ;  /* 0x0000000e06067899 */ /* 0x002fca000800063f */
[----:B------:R-:W1:Y:S01]  /*40f0*/  LDC.64 R12, c[0x0][0x848] ;  /* 0x00021200ff0c7b82 */ /* 0x000e620000000a00 */
[----:B------:R-:W-:Y:S01]  /*4100*/  USHF.R.S32.HI UR9, URZ, 0x1f, UR8 ;  /* 0x0000001f3f097899 */ /* 0x000fe20008011408 */
[----:B-----5:R-:W-:Y:S01]  /*4110*/  VIADD R0, R8, 0xffffff80 ;  /* 0xffffff8008007836 */ /* 0x020fe20000000000 */
[----:B------:R-:W-:Y:S02]  /*4120*/  USHF.R.S32.HI UR7, URZ, 0x1f, UR6 ;  /* 0x0000001f3f077899 */ /* 0x000fe40008011406 */
[----:B------:R-:W-:Y:S02]  /*4130*/  UIMAD UR10, UR9, UR12, URZ ;  /* 0x0000000c090a72a4 */ /* 0x000fe4000f8e023f */
[----:B------:R-:W-:Y:S01]  /*4140*/  UIMAD.WIDE.U32 UR4, UR8, UR12, UR6 ;  /* 0x0000000c080472a5 */ /* 0x000fe2000f8e0006 */
[----:B------:R-:W-:Y:S01]  /*4150*/  SHF.R.S32.HI R3, RZ, 0x1f, R0 ;  /* 0x0000001fff037819 */ /* 0x000fe20000011400 */
[----:B------:R-:W-:-:S03]  /*4160*/  UIMAD UR10, UR8, UR13, UR10 ;  /* 0x0000000d080a72a4 */ /* 0x000fc6000f8e020a */
[----:B------:R-:W-:Y:S01]  /*4170*/  ULDC.64 UR12, c[0x0][0x840] ;  /* 0x00021000000c7ab9 */ /* 0x000fe20000000a00 */
[----:B------:R-:W-:Y:S01]  /*4180*/  LEA.HI R3, R3, R0, RZ, 0x7 ;  /* 0x0000000003037211 */ /* 0x000fe200078f38ff */
[----:B------:R-:W-:Y:S01]  /*4190*/  UIMAD UR9, UR9, UR12, URZ ;  /* 0x0000000c090972a4 */ /* 0x000fe2000f8e023f */
[----:B---3--:R-:W-:Y:S01]  /*41a0*/  IMAD.U32 R2, RZ, RZ, UR4 ;  /* 0x00000004ff027e24 */ /* 0x008fe2000f8e00ff */
[----:B------:R-:W-:Y:S01]  /*41b0*/  UIMAD.WIDE.U32 UR6, UR8, UR12, UR6 ;  /* 0x0000000c080672a5 */ /* 0x000fe2000f8e0006 */
[----:B------:R-:W-:Y:S01]  /*41c0*/  SHF.R.S32.HI R0, RZ, 0x7, R3 ;  /* 0x00000007ff007819 */ /* 0x000fe20000011403 */
[----:B------:R-:W-:Y:S01]  /*41d0*/  UIMAD UR8, UR8, UR13, UR9 ;  /* 0x0000000d080872a4 */ /* 0x000fe2000f8e0209 */
[----:B------:R-:W-:Y:S01]  /*41e0*/  IMAD.U32 R3, RZ, RZ, UR5 ;  /* 0x00000005ff037e24 */ /* 0x000fe2000f8e00ff */
[----:B------:R-:W-:Y:S02]  /*41f0*/  UIADD3 UR9, UR5, UR10, URZ ;  /* 0x0000000a05097290 */ /* 0x000fe4000fffe03f */
[----:B------:R-:W-:Y:S01]  /*4200*/  USHF.R.S32.HI UR10, URZ, 0x1f, UR11 ;  /* 0x0000001f3f0a7899 */ /* 0x000fe2000801140b */
[----:B------:R-:W-:Y:S01]  /*4210*/  IMAD R9, R0, 0x2000, R9 ;  /* 0x0000200000097824 */ /* 0x000fe200078e0209 */
[----:B------:R-:W-:-:S02]  /*4220*/  UIADD3 UR8, UR7, UR8, URZ ;  /* 0x0000000807087290 */ /* 0x000fc4000fffe03f */
[----:B------:R-:W-:Y:S01]  /*4230*/  IMAD.U32 R5, RZ, RZ, UR7 ;  /* 0x00000007ff057e24 */ /* 0x000fe2000f8e00ff */
[----:B------:R-:W-:Y:S01]  /*4240*/  ULDC UR4, c[0x0][0x740] ;  /* 0x0001d00000047ab9 */ /* 0x000fe20000000800 */
[----:B------:R-:W-:Y:S02]  /*4250*/  IMAD.U32 R3, RZ, RZ, UR9 ;  /* 0x00000009ff037e24 */ /* 0x000fe4000f8e00ff */
[----:B------:R-:W-:Y:S01]  /*4260*/  FMUL.FTZ R88, R88, UR4 ;  /* 0x0000000458587c20 */ /* 0x000fe20008410000 */
[----:B--2---:R-:W-:Y:S02]  /*4270*/  IMAD R0, R10, UR10, RZ ;  /* 0x0000000a0a007c24 */ /* 0x004fe4000f8e02ff */
[----:B------:R-:W-:Y:S01]  /*4280*/  FMUL.FTZ R89, R89, UR4 ;  /* 0x0000000459597c20 */ /* 0x000fe20008410000 */
[----:B------:R-:W-:Y:S02]  /*4290*/  IMAD.U32 R4, RZ, RZ, UR6 ;  /* 0x00000006ff047e24 */ /* 0x000fe4000f8e00ff */
[----:B------:R-:W-:Y:S01]  /*42a0*/  FMUL.FTZ R90, R90, UR4 ;  /* 0x000000045a5a7c20 */ /* 0x000fe20008410000 */
[----:B------:R-:W-:-:S02]  /*42b0*/  IMAD.U32 R5, RZ, RZ, UR8 ;  /* 0x00000008ff057e24 */ /* 0x000fc4000f8e00ff */
[----:B------:R-:W-:Y:S01]  /*42c0*/  FMUL.FTZ R91, R91, UR4 ;  /* 0x000000045b5b7c20 */ /* 0x000fe20008410000 */
[----:B-1----:R-:W-:Y:S02]  /*42d0*/  IMAD R6, R12, UR10, RZ ;  /* 0x0000000a0c067c24 */ /* 0x002fe4000f8e02ff */
[----:B------:R-:W-:Y:S01]  /*42e0*/  FMUL.FTZ R92, R92, UR4 ;  /* 0x000000045c5c7c20 */ /* 0x000fe20008410000 */
[----:B------:R-:W-:Y:S02]  /*42f0*/  IMAD R7, R11, UR11, R0 ;  /* 0x0000000b0b077c24 */ /* 0x000fe4000f8e0200 */
[----:B------:R-:W-:Y:S01]  /*4300*/  FMUL.FTZ R93, R93, UR4 ;  /* 0x000000045d5d7c20 */ /* 0x000fe20008410000 */
[----:B------:R-:W-:-:S04]  /*4310*/  IMAD.WIDE.U32 R2, R10, UR11, R2 ;  /* 0x0000000b0a027c25 */ /* 0x000fc8000f8e0002 */
[----:B------:R-:W-:Y:S01]  /*4320*/  FMUL.FTZ R94, R94, UR4 ;  /* 0x000000045e5e7c20 */ /* 0x000fe20008410000 */
[----:B------:R-:W-:Y:S01]  /*4330*/  FMUL.FTZ R95, R95, UR4 ;  /* 0x000000045f5f7c20 */ /* 0x000fe20008410000 */
[----:B------:R-:W-:Y:S01]  /*4340*/  FMUL.FTZ R96, R96, UR4 ;  /* 0x0000000460607c20 */ /* 0x000fe20008410000 */
[----:B------:R-:W-:Y:S02]  /*4350*/  IMAD R11, R13, UR11, R6 ;  /* 0x0000000b0d0b7c24 */ /* 0x000fe4000f8e0206 */
[----:B------:R-:W-:Y:S01]  /*4360*/  FMUL.FTZ R97, R97, UR4 ;  /* 0x0000000461617c20 */ /* 0x000fe20008410000 */
[----:B------:R-:W-:-:S04]  /*4370*/  IMAD.WIDE.U32 R4, R12, UR11, R4 ;  /* 0x0000000b0c047c25 */ /* 0x000fc8000f8e0004 */
        /* <DEDUP_REMOVED lines=54> */
[----:B------:R-:W-:Y:S05]  /*46e0*/  WARPSYNC.ALL ;  /* 0x0000000000007948 */ /* 0x000fea0003800000 */
[----:B------:R-:W-:-:S02]  /*46f0*/  IMAD R9, R9, 0x4, R16 ;  /* 0x0000000409097824 */ /* 0x000fc400078e0210 */
[----:B------:R-:W-:Y:S02]  /*4700*/  IMAD.IADD R6, R3, 0x1, R7 ;  /* 0x0000000103067824 */ /* 0x000fe400078e0207 */
[----:B------:R-:W-:Y:S01]  /*4710*/  IMAD.IADD R0, R5, 0x1, R11 ;  /* 0x0000000105007824 */ /* 0x000fe200078e020b */
[----:B------:R-:W-:Y:S01]  /*4720*/  BAR.SYNC.DEFER_BLOCKING 0x1, 0x100 ;  /* 0x0044000000007b1d */ /* 0x000fe20000010000 */
[----:B------:R-:W-:-:S07]  /*4730*/  ISETP.NE.AND P1, PT, R8, 0x80, PT ;  /* 0x000000800800780c */ /* 0x000fce0003f25270 */
[----:B------:R-:W1:Y:S01]  /*4740*/  LDC.64 R10, c[0x0][0x800] ;  /* 0x00020000ff0a7b82 */ /* 0x000e620000000a00 */
[----:B------:R-:W-:Y:S07]  /*4750*/  BSSY B0, `(.L_x_252) ;  /* 0x000002c000007945 */ /* 0x000fee0003800000 */
[----:B------:R-:W2:Y:S01]  /*4760*/  LDC.64 R12, c[0x0][0x828] ;  /* 0x00020a00ff0c7b82 */ /* 0x000ea20000000a00 */
[----:B------:R3:W-:Y:S04]  /*4770*/  STS.128 [R9], R24 ;  /* 0x0000001809007388 */ /* 0x0007e80000000c00 */
[----:B------:R3:W-:Y:S01]  /*4780*/  STS.128 [R9+0x800], R28 ;  /* 0x0008001c09007388 */ /* 0x0007e20000000c00 */
[----:B-1----:R-:W-:-:S03]  /*4790*/  LEA R10, P0, R2, R10, 0x2 ;  /* 0x0000000a020a7211 */ /* 0x002fc600078010ff */
[----:B------:R3:W-:Y:S01]  /*47a0*/  STS.128 [R9+0x1000], R32 ;  /* 0x0010002009007388 */ /* 0x0007e20000000c00 */
[----:B------:R-:W-:-:S03]  /*47b0*/  LEA.HI.X R6, R2, R11, R6, 0x2, P0 ;  /* 0x0000000b02067211 */ /* 0x000fc600000f1406 */
[----:B------:R3:W-:Y:S01]  /*47c0*/  STS.128 [R9+0x1800], R36 ;  /* 0x0018002409007388 */ /* 0x0007e20000000c00 */
[----:B--2---:R-:W-:-:S03]  /*47d0*/  LEA R12, P2, R4, R12, 0x2 ;  /* 0x0000000c040c7211 */ /* 0x004fc600078410ff */
[----:B------:R3:W-:Y:S01]  /*47e0*/  STS.128 [R9+0x2000], R40 ;  /* 0x0020002809007388 */ /* 0x0007e20000000c00 */
[----:B------:R-:W-:-:S03]  /*47f0*/  LEA.HI.X R0, R4, R13, R0, 0x2, P2 ;  /* 0x0000000d04007211 */ /* 0x000fc600010f1400 */
[----:B------:R3:W-:Y:S04]  /*4800*/  STS.128 [R9+0x2800], R44 ;  /* 0x0028002c09007388 */ /* 0x0007e80000000c00 */
        /* <DEDUP_REMOVED lines=15> */
[----:B-1----:R-:W1:Y:S02]  /*4900*/  FENCE.VIEW.ASYNC.S ;  /* 0x00000000000073c6 */ /* 0x002e640000000000 */
[----:B-1----:R-:W-:Y:S06]  /*4910*/  BAR.SYNC.DEFER_BLOCKING 0x1, 0x100 ;  /* 0x0044000000007b1d */ /* 0x002fec0000010000 */
[----:B------:R-:W-:Y:S05]  /*4920*/  @P1 BRA `(.L_x_253) ;  /* 0x0000000000381947 */ /* 0x000fea0003800000 */
[----:B------:R-:W-:Y:S01]  /*4930*/  R2UR UR4, R12 ;  /* 0x000000000c0472ca */ /* 0x000fe200000e0000 */
[----:B------:R-:W-:Y:S01]  /*4940*/  UMOV UR7, 0x1000 ;  /* 0x0000100000077882 */ /* 0x000fe20000000000 */
[----:B------:R-:W-:Y:S01]  /*4950*/  R2UR UR5, R0 ;  /* 0x00000000000572ca */ /* 0x000fe200000e0000 */
[----:B------:R-:W-:Y:S01]  /*4960*/  UMOV UR8, 0x0 ;  /* 0x0000000000087882 */ /* 0x000fe20000000000 */
[----:B------:R-:W-:Y:S01]  /*4970*/  R2UR UR6, R16 ;  /* 0x00000000100672ca */ /* 0x000fe200000e0000 */
[----:B------:R-:W-:Y:S01]  /*4980*/  UMOV UR9, 0x14f00000 ;  /* 0x14f0000000097882 */ /* 0x000fe20000000000 */
[----:B------:R-:W-:-:S13]  /*4990*/  PLOP3.LUT P0, PT, PT, PT, PT, 0x80, 0x0 ;  /* 0x000000000000781c */ /* 0x000fda0003f0f070 */
.L_x_254:
[----:B------:R-:W-:Y:S01]  /*49a0*/  @P0 ELECT P2, URZ, PT ;  /* 0x00000000003f082f */ /* 0x000fe20003840000 */
[----:B------:R1:W-:-:S12]  /*49b0*/  UBLKRED.G.S.ADD.F32.RN [UR4], [UR6], UR7, desc[UR8] ;  /* 0x00000804060073bb */ /* 0x0003d800080a1407 */
[----:B------:R-:W-:Y:S02]  /*49c0*/  @P2 PLOP3.LUT P0, PT, P2, PT, PT, 0x8, 0x0 ;  /* 0x000000000000281c */ /* 0x000fe4000170e170 */
[----:B------:R-:W-:-:S11]  /*49d0*/  PLOP3.LUT P2, PT, PT, PT, PT, 0x8, 0x0 ;  /* 0x000000000000781c */ /* 0x000fd60003f4e170 */
[----:B-1----:R-:W-:Y:S05]  /*49e0*/  @P0 BRA.U.ANY `(.L_x_254) ;  /* 0xfffffffd00ec0947 */ /* 0x002fea000393ffff */
[----:B------:R0:W-:Y:S01]  /*49f0*/  UTMACMDFLUSH ;  /* 0x00000000000079b7 */ /* 0x0001e20000000000 */
[----:B------:R-:W-:-:S04]  /*4a00*/  DEPBAR.LE SB0, 0x0 ;  /* 0x000080000000791a */ /* 0x000fc80000000000 */
.L_x_253:
[----:B------:R-:W-:Y:S05]  /*4a10*/  BSYNC B0 ;  /* 0x0000000000007941 */ /* 0x000fea0003800000 */
.L_x_252:
[----:B------:R-:W-:Y:S06]  /*4a20*/  BAR.SYNC.DEFER_BLOCKING 0x1, 0x100 ;  /* 0x0044000000007b1d */ /* 0x000fec0000010000 */
[----:B------:R4:W-:Y:S04]  /*4a30*/  STS.128 [R9], R88 ;  /* 0x0000005809007388 */ /* 0x0009e80000000c00 */
        /* <DEDUP_REMOVED lines=30> */
.L_x_255:
[----:B------:R-:W-:Y:S01]  /*4c20*/  @P0 ELECT P1, URZ, PT ;  /* 0x00000000003f082f */ /* 0x000fe20003820000 */
[----:B------:R1:W-:-:S12]  /*4c30*/  UBLKRED.G.S.ADD.F32.RN [UR4], [UR6], UR7, desc[UR8] ;  /* 0x00000804060073bb */ /* 0x0003d800080a1407 */
[----:B------:R-:W-:Y:S02]  /*4c40*/  @P1 PLOP3.LUT P0, PT, P1, PT, PT, 0x8, 0x0 ;  /* 0x000000000000181c */ /* 0x000fe40000f0e170 */
[----:B------:R-:W-:-:S11]  /*4c50*/  PLOP3.LUT P1, PT, PT, PT, PT, 0x8, 0x0 ;  /* 0x000000000000781c */ /* 0x000fd60003f2e170 */
[----:B-1----:R-:W-:Y:S05]  /*4c60*/  @P0 BRA.U.ANY `(.L_x_255) ;  /* 0xfffffffd00ec0947 */ /* 0x002fea000393ffff */
[----:B------:R0:W-:Y:S01]  /*4c70*/  UTMACMDFLUSH ;  /* 0x00000000000079b7 */ /* 0x0001e20000000000 */
[----:B------:R-:W-:-:S04]  /*4c80*/  DEPBAR.LE SB0, 0x0 ;  /* 0x000080000000791a */ /* 0x000fc80000000000 */
[----:B------:R-:W-:Y:S05]  /*4c90*/  BRA `(.L_x_232) ;  /* 0x00000028001c7947 */ /* 0x000fea0003800000 */
.L_x_230:
        /* <DEDUP_REMOVED lines=51> */
.L_x_270:
        /* <DEDUP_REMOVED lines=21> */
.L_x_259:
[----:B------:R-:W-:Y:S05]  /*5120*/  BSYNC B0 ;  /* 0x0000000000007941 */ /* 0x000fea0003800000 */
.L_x_258:
        /* <DEDUP_REMOVED lines=13> */
.L_x_261:
[----:B------:R-:W-:Y:S05]  /*5200*/  BSYNC B0 ;  /* 0x0000000000007941 */ /* 0x000fea0003800000 */
.L_x_260:
[----:B------:R-:W-:Y:S06]  /*5210*/  BAR.ARV 0xa, 0xa0 ;  /* 0x0282800000007b1d */ /* 0x000fec0000002000 */
[----:B------:R-:W-:Y:S04]  /*5220*/  BSSY B0, `(.L_x_262) ;  /* 0x0000003000007945 */ /* 0x000fe80003800000 */
[----:B------:R-:W-:Y:S05]  /*5230*/  @!P0 BRA `(.L_x_263) ;  /* 0x0000000000048947 */ /* 0x000fea0003800000 */
[----:B------:R-:W-:-:S04]  /*5240*/  DEPBAR.LE SB0, 0x0 ;  /* 0x000080000000791a */ /* 0x000fc80000000000 */
.L_x_263:
[----:B------:R-:W-:Y:S05]  /*5250*/  BSYNC B0 ;  /* 0x0000000000007941 */ /* 0x000fea0003800000 */
.L_x_262:
        /* <DEDUP_REMOVED lines=13> */
.L_x_265:
[----:B------:R-:W-:Y:S05]  /*5330*/  BSYNC B0 ;  /* 0x0000000000007941 */ /* 0x000fea0003800000 */
.L_x_264:
        /* <DEDUP_REMOVED lines=13> */
.L_x_267:
[----:B------:R-:W-:Y:S05]  /*5410*/  BSYNC B0 ;  /* 0x0000000000007941 */ /* 0x000fea0003800000 */
.L_x_266:
[----:B------:R-:W-:Y:S01]  /*5420*/  VIADD R0, R0, 0xfffffffe ;  /* 0xfffffffe00007836 */ /* 0x000fe20000000000 */
[----:B------:R-:W-:Y:S06]  /*5430*/  BAR.ARV 0xa, 0xa0 ;  /* 0x0282800000007b1d */ /* 0x000fec0000002000 */
[----:B------:R-:W-:Y:S01]  /*5440*/  BSSY B0, `(.L_x_268) ;  /* 0x0000004000007945 */ /* 0x000fe20003800000 */
[----:B------:R-:W-:-:S03]  /*5450*/  ISETP.NE.AND P1, PT, R0, RZ, PT ;  /* 0x000000ff0000720c */ /* 0x000fc60003f25270 */
[----:B------:R-:W-:Y:S10]  /*5460*/  @!P0 BRA `(.L_x_269) ;  /* 0x0000000000048947 */ /* 0x000ff40003800000 */
[----:B------:R-:W-:-:S04]  /*5470*/  DEPBAR.LE SB0, 0x0 ;  /* 0x000080000000791a */ /* 0x000fc80000000000 */
.L_x_269:
[----:B------:R-:W-:Y:S05]  /*5480*/  BSYNC B0 ;  /* 0x0000000000007941 */ /* 0x000fea0003800000 */
.L_x_268:
[----:B------:R-:W-:Y:S06]  /*5490*/  BAR.ARV 0xb, 0xa0 ;  /* 0x02c2800000007b1d */ /* 0x000fec0000002000 */
[----:B------:R-:W-:Y:S02]  /*54a0*/  UIADD3 UR5, UR5, 0x2, URZ ;  /* 0x0000000205057890 */ /* 0x000fe4000fffe03f */
[----:B------:R-:W-:Y:S01]  /*54b0*/  UIADD3 UR4, UR4, 0x1, URZ ;  /* 0x0000000104047890 */ /* 0x000fe2000fffe03f */
[----:B------:R-:W-:Y:S11]  /*54c0*/  @P1 BRA `(.L_x_270) ;  /* 0xfffffff800c01947 */ /* 0x000ff6000383ffff */
[----:B------:R-:W-:-:S12]  /*54d0*/  USHF.L.U32 UR5, UR5, 0xd, URZ ;  /* 0x0000000d05057899 */ /* 0x000fd8000800063f */
.L_x_257:
        /* <DEDUP_REMOVED lines=19> */
.L_x_272:
[----:B------:R-:W-:Y:S05]  /*5610*/  BSYNC B0 ;  /* 0x0000000000007941 */ /* 0x000fea0003800000 */
.L_x_271:
        /* <DEDUP_REMOVED lines=19> */
.L_x_274:
[----:B------:R-:W-:Y:S05]  /*5750*/  BSYNC B0 ;  /* 0x0000000000007941 */ /* 0x000fea0003800000 */
.L_x_273:
[----:B------:R-:W-:Y:S06]  /*5760*/  BAR.ARV 0xa, 0xa0 ;  /* 0x0282800000007b1d */ /* 0x000fec0000002000 */
[----:B------:R-:W-:Y:S04]  /*5770*/  BSSY B0, `(.L_x_275) ;  /* 0x0000003000007945 */ /* 0x000fe80003800000 */
[----:B------:R-:W-:Y:S05]  /*5780*/  @!P0 BRA `(.L_x_276) ;  /* 0x0000000000048947 */ /* 0x000fea0003800000 */
[----:B------:R-:W-:-:S04]  /*5790*/  DEPBAR.LE SB0, 0x0 ;  /* 0x000080000000791a */ /* 0x000fc80000000000 */
.L_x_276:
[----:B------:R-:W-:Y:S05]  /*57a0*/  BSYNC B0 ;  /* 0x0000000000007941 */ /* 0x000fea0003800000 */
.L_x_275:
[----:B------:R-:W-:Y:S06]  /*57b0*/  BAR.ARV 0xb, 0xa0 ;  /* 0x02c2800000007b1d */ /* 0x000fec0000002000 */
[----:B------:R-:W-:Y:S05]  /*57c0*/  BRA `(.L_x_232) ;  /* 0x0000001c00507947 */ /* 0x000fea0003800000 */
.L_x_256:
        /* <DEDUP_REMOVED lines=55> */
.L_x_307:
[----:B------:R-:W-:Y:S02]  /*5b40*/  IMAD.IADD R10, R7, 0x1, R3 ;  /* 0x00000001070a7824 */ /* 0x000fe400078e0203 */
[----:B-1----:R-:W-:Y:S02]  /*5b50*/  IMAD.SHL.U32 R0, R2, 0x80, RZ ;  /* 0x0000008002007824 */ /* 0x002fe400078e00ff */
[----:B------:R-:W-:Y:S01]  /*5b60*/  IMAD.MOV.U32 R9, RZ, RZ, 0x1 ;  /* 0x00000001ff097424 */ /* 0x000fe200078e00ff */
[----:B------:R-:W-:Y:S06]  /*5b70*/  @P0 BRA `(.L_x_280) ;  /* 0x0000000000180947 */ /* 0x000fec0003800000 */
[----:B------:R-:W1:Y:S01]  /*5b80*/  S2R R4, SR_TID.X ;  /* 0x0000000000047919 */ /* 0x000e620000002100 */
[----:B------:R-:W-:-:S04]  /*5b90*/  IMAD.MOV.U32 R2, RZ, RZ, 0x4100 ;  /* 0x00004100ff027424 */ /* 0x000fc800078e00ff */
[----:B------:R2:W-:Y:S01]  /*5ba0*/  SYNCS.ARRIVE.TRANS64 RZ, [R11+URZ+0x30810], R2 ;  /* 0x030810020bff79a7 */ /* 0x0005e2000800003f */
[----:B-1----:R-:W-:-:S13]  /*5bb0*/  LOP3.LUT P1, RZ, R4, 0x1f, RZ, 0xc0, !PT ;  /* 0x0000001f04ff7812 */ /* 0x002fda000782c0ff */
[----:B--2---:R-:W-:Y:S05]  /*5bc0*/  @!P1 BRA `(.L_x_280) ;  /* 0x0000000000049947 */ /* 0x004fea0003800000 */
[----:B------:R-:W-:Y:S01]  /*5bd0*/  BPT.TRAP 0x1 ;  /* 0x000000040000795c */ /* 0x000fe20000300000 */
.L_x_280:
[----:B------:R-:W1:Y:S01]  /*5be0*/  LDC.64 R2, c[0x0][0x198] ;  /* 0x00006600ff027b82 */ /* 0x000e620000000a00 */
[----:B------:R-:W-:Y:S01]  /*5bf0*/  R2UR UR11, R0 ;  /* 0x00000000000b72ca */ /* 0x000fe200000e0000 */
[----:B------:R-:W-:Y:S01]  /*5c00*/  UMOV UR19, URZ ;  /* 0x0000003f00137c82 */ /* 0x000fe20008000000 */
[----:B------:R-:W-:Y:S01]  /*5c10*/  R2UR UR8, R11 ;  /* 0x000000000b0872ca */ /* 0x000fe200000e0000 */
[----:B------:R-:W-:Y:S01]  /*5c20*/  UMOV UR22, 0x0 ;  /* 0x0000000000167882 */ /* 0x000fe20000000000 */
[----:B------:R-:W-:Y:S01]  /*5c30*/  UMOV UR23, 0x14f00000 ;  /* 0x14f0000000177882 */ /* 0x000fe20000000000 */
[----:B------:R-:W-:Y:S01]  /*5c40*/  UMOV UR18, URZ ;  /* 0x0000003f00127c82 */ /* 0x000fe20008000000 */
[----:B------:R-:W-:Y:S01]  /*5c50*/  UMOV UR26, 0x40 ;  /* 0x00000040001a7882 */ /* 0x000fe20000000000 */
[----:B------:R-:W2:Y:S01]  /*5c60*/  LDC R12, c[0x0][0x280] ;  /* 0x0000a000ff0c7b82 */ /* 0x000ea20000000800 */
[----:B------:R-:W-:Y:S01]  /*5c70*/  UMOV UR28, UR20 ;  /* 0x00000014001c7c82 */ /* 0x000fe20008000000 */
[----:B------:R-:W-:Y:S01]  /*5c80*/  UMOV UR29, UR21 ;  /* 0x00000015001d7c82 */ /* 0x000fe20008000000 */
[----:B------:R-:W-:Y:S01]  /*5c90*/  UMOV UR27, UR19 ;  /* 0x00000013001b7c82 */ /* 0x000fe20008000000 */
[----:B------:R-:W-:Y:S01]  /*5ca0*/  UMOV UR10, 0x10 ;  /* 0x00000010000a7882 */ /* 0x000fe20000000000 */
[----:B------:R-:W-:Y:S01]  /*5cb0*/  IMAD.MOV.U32 R4, RZ, RZ, 0x10000 ;  /* 0x00010000ff047424 */ /* 0x000fe200078e00ff */
[----:B------:R-:W-:Y:S01]  /*5cc0*/  UMOV UR30, 0x0 ;  /* 0x00000000001e7882 */ /* 0x000fe20000000000 */
[----:B------:R-:W-:Y:S01]  /*5cd0*/  UMOV UR31, 0x10000000 ;  /* 0x10000000001f7882 */ /* 0x000fe20000000000 */
[----:B------:R-:W-:Y:S01]  /*5ce0*/  UIADD3 UR16, UR8, 0x18000, URZ ;  /* 0x0001800008107890 */ /* 0x000fe2000fffe03f */
[----:B------:R-:W-:Y:S01]  /*5cf0*/  IMAD.MOV.U32 R20, RZ, RZ, RZ ;  /* 0x000000ffff147224 */ /* 0x000fe200078e00ff */
[----:B------:R-:W-:Y:S01]  /*5d00*/  UIADD3 UR17, UR8, 0x30810, URZ ;  /* 0x0003081008117890 */ /* 0x000fe2000fffe03f */
[----:B------:R-:W-:Y:S01]  /*5d10*/  IMAD.MOV.U32 R5, RZ, RZ, RZ ;  /* 0x000000ffff057224 */ /* 0x000fe200078e00ff */
[----:B------:R-:W-:-:S02]  /*5d20*/  UIADD3 UR24, UR8, 0x1a000, URZ ;  /* 0x0001a00008187890 */ /* 0x000fc4000fffe03f */
[----:B------:R-:W-:Y:S01]  /*5d30*/  UIADD3 UR32, UR8, 0x28000, URZ ;  /* 0x0002800008207890 */ /* 0x000fe2000fffe03f */
[----:B-1----:R-:W-:Y:S02]  /*5d40*/  IMAD.MOV.U32 R8, RZ, RZ, R2 ;  /* 0x000000ffff087224 */ /* 0x002fe400078e0002 */
[----:B------:R-:W-:Y:S01]  /*5d50*/  UMOV UR25, UR17 ;  /* 0x0000001100197c82 */ /* 0x000fe20008000000 */
[----:B------:R-:W-:Y:S01]  /*5d60*/  UMOV UR33, UR17 ;  /* 0x0000001100217c82 */ /* 0x000fe20008000000 */
[----:B------:R-:W-:Y:S01]  /*5d70*/  UIADD3 UR9, UR8, 0x30800, URZ ;  /* 0x0003080008097890 */ /* 0x000fe2000fffe03f */
[----:B------:R-:W-:Y:S01]  /*5d80*/  IADD3 R0, P1, R8, 0x2f0, RZ ;  /* 0x000002f008007810 */ /* 0x000fe20007f3e0ff */
[----:B------:R-:W-:Y:S01]  /*5d90*/  UIADD3 UR40, UR8, 0x4000, URZ ;  /* 0x0000400008287890 */ /* 0x000fe2000fffe03f */
[----:B------:R-:W-:Y:S02]  /*5da0*/  UMOV UR13, UR21 ;  /* 0x00000015000d7c82 */ /* 0x000fe40008000000 */
[----:B------:R-:W-:Y:S01]  /*5db0*/  R2UR UR6, R0 ;  /* 0x00000000000672ca */ /* 0x000fe200000e0000 */
[----:B------:R-:W-:Y:S01]  /*5dc0*/  UMOV UR42, 0x40 ;  /* 0x00000040002a7882 */ /* 0x000fe20000000000 */
        /* <DEDUP_REMOVED lines=11> */
[----:B------:R-:W-:-:S03]  /*5e80*/  UMOV UR34, UR18 ;  /* 0x0000001200227c82 */ /* 0x000fc60008000000 */
[----:B------:R-:W-:Y:S01]  /*5e90*/  R2UR UR7, R2 ;  /* 0x00000000020772ca */ /* 0x000fe200000e0000 */
[----:B------:R-:W-:-:S05]  /*5ea0*/  IMAD.X R2, RZ, RZ, R0, P2 ;  /* 0x000000ffff027224 */ /* 0x000fca00010e0600 */
[----:B------:R-:W-:Y:S02]  /*5eb0*/  R2UR UR39, R2 ;  /* 0x00000000022772ca */ /* 0x000fe400000e0000 */
[----:B------:R-:W-:-:S04]  /*5ec0*/  IADD3 R2, P1, R8, 0xf0, RZ ;  /* 0x000000f008027810 */ /* 0x000fc80007f3e0ff */
[----:B------:R-:W-:Y:S01]  /*5ed0*/  R2UR UR14, R2 ;  /* 0x00000000020e72ca */ /* 0x000fe200000e0000 */
[----:B------:R-:W-:Y:S01]  /*5ee0*/  IMAD.X R3, RZ, RZ, R0, P1 ;  /* 0x000000ffff037224 */ /* 0x000fe200008e0600 */
[----:B--2---:R-:W-:-:S04]  /*5ef0*/  ISETP.GE.AND P1, PT, R12, 0x41, PT ;  /* 0x000000410c00780c */ /* 0x004fc80003f26270 */
        /* <DEDUP_REMOVED lines=33> */
.L_x_291:
[----:B------:R-:W-:-:S04]  /*6110*/  SHF.L.U32 R21, R9, 0x1f, RZ ;  /* 0x0000001f09157819 */ /* 0x000fc800000006ff */
[----:B-1----:R-:W1:Y:S02]  /*6120*/  SYNCS.PHASECHK.TRANS64.TRYWAIT P1, [R11+URZ+0x30840], R21 ;  /* 0x030840150b0075a7 */ /* 0x002e64000802017f */
[----:B-12---:R-:W-:Y:S05]  /*6130*/  @!P1 BRA `(.L_x_283) ;  /* 0x0000001400689947 */ /* 0x006fea0003800000 */
.L_x_308:
[----:B------:R-:W-:Y:S05]  /*6140*/  @P0 BRA `(.L_x_284) ;  /* 0x0000000000140947 */ /* 0x000fea0003800000 */
[----:B------:R-:W-:Y:S01]  /*6150*/  ISETP.NE.AND P1, PT, R14, RZ, PT ;  /* 0x000000ff0e00720c */ /* 0x000fe20003f25270 */
[----:B------:R-:W-:-:S04]  /*6160*/  IMAD.MOV.U32 R0, RZ, RZ, 0x4100 ;  /* 0x00004100ff007424 */ /* 0x000fc800078e00ff */
[----:B------:R2:W-:Y:S08]  /*6170*/  SYNCS.ARRIVE.TRANS64 RZ, [R11+URZ+0x30830], R0 ;  /* 0x030830000bff79a7 */ /* 0x0005f0000800003f */
[----:B------:R-:W-:Y:S05]  /*6180*/  @!P1 BRA `(.L_x_284) ;  /* 0x0000000000049947 */ /* 0x000fea0003800000 */
[----:B------:R-:W-:Y:S01]  /*6190*/  BPT.TRAP 0x1 ;  /* 0x000000040000795c */ /* 0x000fe20000300000 */
.L_x_284:
        /* <DEDUP_REMOVED lines=36> */
.L_x_309:
[----:B------:R-:W-:Y:S05]  /*63e0*/  @P0 BRA `(.L_x_286) ;  /* 0x0000000000140947 */ /* 0x000fea0003800000 */
[----:B------:R-:W-:Y:S01]  /*63f0*/  ISETP.NE.AND P1, PT, R14, RZ, PT ;  /* 0x000000ff0e00720c */ /* 0x000fe20003f25270 */
[----:B------:R-:W-:-:S04]  /*6400*/  IMAD.MOV.U32 R2, RZ, RZ, 0x4100 ;  /* 0x00004100ff027424 */ /* 0x000fc800078e00ff */
[----:B------:R3:W-:Y:S08]  /*6410*/  SYNCS.ARRIVE.TRANS64 RZ, [R11+URZ+0x30818], R2 ;  /* 0x030818020bff79a7 */ /* 0x0007f0000800003f */
[----:B------:R-:W-:Y:S05]  /*6420*/  @!P1 BRA `(.L_x_286) ;  /* 0x0000000000049947 */ /* 0x000fea0003800000 */
[----:B------:R-:W-:Y:S01]  /*6430*/  BPT.TRAP 0x1 ;  /* 0x000000040000795c */ /* 0x000fe20000300000 */
.L_x_286:
        /* <DEDUP_REMOVED lines=27> */
.L_x_310:
        /* <DEDUP_REMOVED lines=9> */
.L_x_288:
        /* <DEDUP_REMOVED lines=31> */
.L_x_312:
[----:B------:R-:W-:Y:S05]  /*6870*/  @P0 BRA `(.L_x_290) ;  /* 0x0000000000140947 */ /* 0x000fea0003800000 */
[----:B------:R-:W-:Y:S01]  /*6880*/  ISETP.NE.AND P1, PT, R14, RZ, PT ;  /* 0x000000ff0e00720c */ /* 0x000fe20003f25270 */
[----:B-1----:R-:W-:-:S04]  /*6890*/  IMAD.MOV.U32 R4, RZ, RZ, 0x4100 ;  /* 0x00004100ff047424 */ /* 0x002fc800078e00ff */
[----:B------:R2:W-:Y:S08]  /*68a0*/  SYNCS.ARRIVE.TRANS64 RZ, [R11+URZ+0x30810], R4 ;  /* 0x030810040bff79a7 */ /* 0x0005f0000800003f */
[----:B------:R-:W-:Y:S05]  /*68b0*/  @!P1 BRA `(.L_x_290) ;  /* 0x0000000000049947 */ /* 0x000fea0003800000 */
[----:B------:R-:W-:Y:S01]  /*68c0*/  BPT.TRAP 0x1 ;  /* 0x000000040000795c */ /* 0x000fe20000300000 */
.L_x_290:
        /* <DEDUP_REMOVED lines=29> */
.L_x_282:
[----:B------:R-:W-:-:S13]  /*6aa0*/  ISETP.NE.AND P1, PT, R19, RZ, PT ;  /* 0x000000ff1300720c */ /* 0x000fda0003f25270 */
[----:B------:R-:W-:Y:S05]  /*6ab0*/  @!P1 BRA `(.L_x_281) ;  /* 0x0000000400289947 */ /* 0x000fea0003800000 */
[----:B------:R-:W-:-:S04]  /*6ac0*/  SHF.L.U32 R12, R9, 0x1f, RZ ;  /* 0x0000001f090c7819 */ /* 0x000fc800000006ff */
[----:B------:R-:W3:Y:S02]  /*6ad0*/  SYNCS.PHASECHK.TRANS64.TRYWAIT P1, [R11+URZ+0x30840], R12 ;  /* 0x0308400c0b0075a7 */ /* 0x000ee4000802017f */
[----:B---3--:R-:W-:Y:S05]  /*6ae0*/  @!P1 BRA `(.L_x_292) ;  /* 0x0000000c00509947 */ /* 0x008fea0003800000 */
.L_x_313:
[----:B------:R-:W-:Y:S05]  /*6af0*/  @P0 BRA `(.L_x_293) ;  /* 0x0000000000140947 */ /* 0x000fea0003800000 */
[----:B------:R-:W-:Y:S01]  /*6b00*/  ISETP.NE.AND P1, PT, R14, RZ, PT ;  /* 0x000000ff0e00720c */ /* 0x000fe20003f25270 */
[----:B-12---:R-:W-:-:S04]  /*6b10*/  IMAD.MOV.U32 R4, RZ, RZ, 0x4100 ;  /* 0x00004100ff047424 */ /* 0x006fc800078e00ff */
[----:B------:R4:W-:Y:S08]  /*6b20*/  SYNCS.ARRIVE.TRANS64 RZ, [R11+URZ+0x30830], R4 ;  /* 0x030830040bff79a7 */ /* 0x0009f0000800003f */
[----:B------:R-:W-:Y:S05]  /*6b30*/  @!P1 BRA `(.L_x_293) ;  /* 0x0000000000049947 */ /* 0x000fea0003800000 */
[----:B------:R-:W-:Y:S01]  /*6b40*/  BPT.TRAP 0x1 ;  /* 0x000000040000795c */ /* 0x000fe20000300000 */
.L_x_293:
        /* <DEDUP_REMOVED lines=33> */
.L_x_314:
[----:B------:R-:W-:Y:S05]  /*6d60*/  @P0 BRA `(.L_x_295) ;  /* 0x0000000000140947 */ /* 0x000fea0003800000 */
[----:B------:R-:W-:Y:S01]  /*6d70*/  ISETP.NE.AND P0, PT, R14, RZ, PT ;  /* 0x000000ff0e00720c */ /* 0x000fe20003f05270 */
[----:B------:R-:W-:-:S04]  /*6d80*/  IMAD.MOV.U32 R4, RZ, RZ, 0x4100 ;  /* 0x00004100ff047424 */ /* 0x000fc800078e00ff */
[----:B------:R2:W-:Y:S08]  /*6d90*/  SYNCS.ARRIVE.TRANS64 RZ, [R11+URZ+0x30818], R4 ;  /* 0x030818040bff79a7 */ /* 0x0005f0000800003f */
[----:B------:R-:W-:Y:S05]  /*6da0*/  @!P0 BRA `(.L_x_295) ;  /* 0x0000000000048947 */ /* 0x000fea0003800000 */
[----:B------:R-:W-:Y:S01]  /*6db0*/  BPT.TRAP 0x1 ;  /* 0x000000040000795c */ /* 0x000fe20000300000 */
.L_x_295:
        /* <DEDUP_REMOVED lines=26> */
.L_x_281:
[----:B-12---:R-:W-:Y:S01]  /*6f60*/  IMAD R4, R20, 0x8, R11 ;  /* 0x0000000814047824 */ /* 0x006fe200078e020b */
[----:B------:R-:W-:Y:S01]  /*6f70*/  SHF.L.U32 R3, R9, 0x1f, RZ ;  /* 0x0000001f09037819 */ /* 0x000fe200000006ff */
[----:B------:R-:W1:Y:S03]  /*6f80*/  S2R R2, SR_TID.X ;  /* 0x0000000000027919 */ /* 0x000e660000002100 */
[----:B------:R-:W2:Y:S01]  /*6f90*/  SYNCS.PHASECHK.TRANS64.TRYWAIT P0, [R4+URZ+0x30840], R3 ;  /* 0x03084003040075a7 */ /* 0x000ea2000800017f */
[----:B-1----:R-:W-:-:S04]  /*6fa0*/  LOP3.LUT R2, R2, 0x7f, RZ, 0xc0, !PT ;  /* 0x0000007f02027812 */ /* 0x002fc800078ec0ff */
[----:B------:R-:W-:Y:S01]  /*6fb0*/  ISETP.NE.AND P1, PT, R2, RZ, PT ;  /* 0x000000ff0200720c */ /* 0x000fe20003f25270 */
[----:B--2---:R-:W-:-:S12]  /*6fc0*/  @!P0 BRA `(.L_x_296) ;  /* 0x0000000800408947 */ /* 0x004fd80003800000 */
.L_x_315:
[----:B------:R-:W-:Y:S05]  /*6fd0*/  @P1 BRA `(.L_x_297) ;  /* 0x0000000000181947 */ /* 0x000fea0003800000 */
[----:B------:R-:W2:Y:S01]  /*6fe0*/  S2R R2, SR_TID.X ;  /* 0x0000000000027919 */ /* 0x000ea20000002100 */
[----:B-1----:R-:W-:-:S04]  /*6ff0*/  IMAD.MOV.U32 R3, RZ, RZ, 0x4100 ;  /* 0x00004100ff037424 */ /* 0x002fc800078e00ff */
[----:B------:R4:W-:Y:S01]  /*7000*/  SYNCS.ARRIVE.TRANS64 RZ, [R4+URZ+0x30830], R3 ;  /* 0x0308300304ff79a7 */ /* 0x0009e2000800003f */
[----:B--2---:R-:W-:-:S13]  /*7010*/  LOP3.LUT P0, RZ, R2, 0x1f, RZ, 0xc0, !PT ;  /* 0x0000001f02ff7812 */ /* 0x004fda000780c0ff */
[----:B----4-:R-:W-:Y:S05]  /*7020*/  @!P0 BRA `(.L_x_297) ;  /* 0x0000000000048947 */ /* 0x010fea0003800000 */
[----:B------:R-:W-:Y:S01]  /*7030*/  BPT.TRAP 0x1 ;  /* 0x000000040000795c */ /* 0x000fe20000300000 */
.L_x_297:
        /* <DEDUP_REMOVED lines=40> */
.L_x_278:
[----:B------:R-:W-:Y:S05]  /*72c0*/  BSYNC B0 ;  /* 0x0000000000007941 */ /* 0x000fea0003800000 */
.L_x_277:
[----:B------:R-:W-:-:S03]  /*72d0*/  UMOV UR6, 0xffffffff ;  /* 0xffffffff00067882 */ /* 0x000fc60000000000 */
[----:B------:R-:W-:Y:S05]  /*72e0*/  BRA.DIV UR6, `(.L_x_298) ;  /* 0x00000006068c7947 */ /* 0x000fea000b800000 */
[----:B------:R-:W-:-:S13]  /*72f0*/  ELECT P0, URZ, PT ;  /* 0x00000000003f782f */ /* 0x000fda0003800000 */
.L_x_318:
[----:B------:R-:W-:Y:S05]  /*7300*/  @!P0 BRA `(.L_x_232) ;  /* 0x0000000000808947 */ /* 0x000fea0003800000 */
[----:B------:R-:W-:-:S04]  /*7310*/  LOP3.LUT R17, R17, 0x2, RZ, 0xfc, !PT ;  /* 0x0000000211117812 */ /* 0x000fc800078efcff */
[----:B------:R-:W-:-:S13]  /*7320*/  ISETP.NE.AND P0, PT, R17, 0x3, PT ;  /* 0x000000031100780c */ /* 0x000fda0003f05270 */
[----:B------:R-:W-:Y:S05]  /*7330*/  @!P0 BRA `(.L_x_299) ;  /* 0x0000000000048947 */ /* 0x000fea0003800000 */
[----:B------:R-:W-:Y:S01]  /*7340*/  BPT.TRAP 0x1 ;  /* 0x000000040000795c */ /* 0x000fe20000300000 */
.L_x_299:
        /* <DEDUP_REMOVED lines=15> */
.L_x_319:
[----:B------:R-:W2:Y:S02]  /*7440*/  SYNCS.PHASECHK.TRANS64.TRYWAIT P1, [R3+URZ], R2 ;  /* 0x00000002030075a7 */ /* 0x000ea4000802017f */
[----:B--2---:R-:W-:Y:S05]  /*7450*/  @!P1 BRA `(.L_x_301) ;  /* 0x0000000400689947 */ /* 0x004fea0003800000 */
.L_x_320:
[----:B------:R-:W-:Y:S05]  /*7460*/  @!P0 BRA `(.L_x_302) ;  /* 0x0000000000048947 */ /* 0x000fea0003800000 */
[----:B------:R-:W-:Y:S01]  /*7470*/  BPT.TRAP 0x1 ;  /* 0x000000040000795c */ /* 0x000fe20000300000 */
.L_x_302:
[----:B--2---:R-:W-:-:S04]  /*7480*/  VIADD R3, R7, 0x30840 ;  /* 0x0003084007037836 */ /* 0x004fc80000000000 */
[----:B------:R-:W-:-:S04]  /*7490*/  IMAD R0, R0, 0x8, R3 ;  /* 0x0000000800007824 */ /* 0x000fc800078e0203 */
[----:B------:R-:W2:Y:S02]  /*74a0*/  SYNCS.PHASECHK.TRANS64.TRYWAIT P0, [R0+URZ], R5 ;  /* 0x00000005000075a7 */ /* 0x000ea4000800017f */
[----:B--2---:R-:W-:Y:S05]  /*74b0*/  @!P0 BRA `(.L_x_303) ;  /* 0x0000000400648947 */ /* 0x004fea0003800000 */
.L_x_321:
[----:B------:R-:W-:-:S07]  /*74c0*/  IMAD R3, R4, 0x8, R3 ;  /* 0x0000000804037824 */ /* 0x000fce00078e0203 */
.L_x_304:
[----:B---3--:R3:W4:Y:S02]  /*74d0*/  SYNCS.PHASECHK.TRANS64.TRYWAIT P0, [R3+URZ], R2 ;  /* 0x00000002030075a7 */ /* 0x008724000800017f */
[----:B----4-:R-:W-:Y:S05]  /*74e0*/  @!P0 NANOSLEEP.SYNCS 0x989680 ;  /* 0x009896800000895d */ /* 0x010fea0003900000 */
[----:B------:R-:W4:Y:S02]  /*74f0*/  @!P0 SYNCS.PHASECHK.TRANS64 P0, [R3+URZ], R2 ;  /* 0x00000002030085a7 */ /* 0x000f24000800007f */
[----:B----4-:R-:W-:Y:S05]  /*7500*/  @!P0 BRA `(.L_x_304) ;  /* 0xfffffffc00f08947 */ /* 0x010fea000383ffff */
.L_x_232:
[----:B------:R-:W-:Y:S05]  /*7510*/  BSYNC B6 ;  /* 0x0000000000067941 */ /* 0x000fea0003800000 */
.L_x_229:
[----:B------:R-:W-:Y:S05]  /*7520*/  EXIT ;  /* 0x000000000000794d */ /* 0x000fea0003800000 */
.L_x_237:
[----:B------:R-:W-:Y:S02]  /*7530*/  IMAD.MOV.U32 R12, RZ, RZ, RZ ;  /* 0x000000ffff0c7224 */ /* 0x000fe400078e00ff */
[----:B------:R-:W-:Y:S02]  /*7540*/  IMAD.MOV.U32 R11, RZ, RZ, 0x1f ;  /* 0x0000001fff0b7424 */ /* 0x000fe400078e00ff */
[----:B------:R-:W-:-:S07]  /*7550*/  IMAD.MOV.U32 R15, RZ, RZ, -0x1 ;  /* 0xffffffffff0f7424 */ /* 0x000fce00078e00ff */
[----:B------:R-:W-:Y:S05]  /*7560*/  WARPSYNC.COLLECTIVE R15, `(.L_x_305) ;  /* 0x000000000f087348 */ /* 0x000fea0003c00000 */
[----:B------:R1:W2:Y:S02]  /*7570*/  SHFL.IDX P6, R14, R13, R12, R11 ;  /* 0x0000000c0d0e7389 */ /* 0x0002a400000c000b */
[----:B-12---:R-:W-:Y:S01]  /*7580*/  ENDCOLLECTIVE ;  /* 0x000000000000791b */ /* 0x006fe20003800000 */
.L_x_305:
[----:B------:R-:W-:Y:S05]  /*7590*/  BRA `(.L_x_306) ;  /* 0xffffff9400647947 */ /* 0x000fea000383ffff */
.L_x_239:
[----:B--2---:R2:W3:Y:S02]  /*75a0*/  SYNCS.PHASECHK.TRANS64.TRYWAIT P0, [R16+URZ+0x30800], R11 ;  /* 0x0308000b100075a7 */ /* 0x0044e4000800017f */
[----:B---3--:R-:W-:Y:S05]  /*75b0*/  @!P0 NANOSLEEP.SYNCS 0x989680 ;  /* 0x009896800000895d */ /* 0x008fea0003900000 */
[----:B------:R-:W3:Y:S02]  /*75c0*/  @!P0 SYNCS.PHASECHK.TRANS64 P0, [R16+URZ+0x30800], R11 ;  /* 0x0308000b100085a7 */ /* 0x000ee4000800007f */
[----:B---3--:R-:W-:Y:S05]  /*75d0*/  @!P0 BRA `(.L_x_239) ;  /* 0xfffffffc00f08947 */ /* 0x008fea000383ffff */
[----:B------:R-:W-:Y:S05]  /*75e0*/  BRA `(.L_x_238) ;  /* 0xffffff9400bc7947 */ /* 0x000fea000383ffff */
.L_x_244:
[----:B---3--:R3:W4:Y:S02]  /*75f0*/  SYNCS.PHASECHK.TRANS64.TRYWAIT P1, [R2+URZ+0x30810], R153 ;  /* 0x03081099020075a7 */ /* 0x008724000802017f */
[----:B----4-:R-:W-:Y:S05]  /*7600*/  @!P1 NANOSLEEP.SYNCS 0x989680 ;  /* 0x009896800000995d */ /* 0x010fea0003900000 */
[----:B------:R-:W4:Y:S02]  /*7610*/  @!P1 SYNCS.PHASECHK.TRANS64 P1, [R2+URZ+0x30810], R153 ;  /* 0x03081099020095a7 */ /* 0x000f24000802007f */
[----:B----4-:R-:W-:Y:S05]  /*7620*/  @!P1 BRA `(.L_x_244) ;  /* 0xfffffffc00f09947 */ /* 0x010fea000383ffff */
[----:B------:R-:W-:Y:S05]  /*7630*/  BRA `(.L_x_243) ;  /* 0xffffffa000507947 */ /* 0x000fea000383ffff */
.L_x_248:
[----:B------:R1:W1:Y:S02]  /*7640*/  SYNCS.PHASECHK.TRANS64.TRYWAIT P1, [R2+URZ+0x30830], R153 ;  /* 0x03083099020075a7 */ /* 0x000264000802017f */
[----:B-1----:R-:W-:Y:S05]  /*7650*/  @!P1 NANOSLEEP.SYNCS 0x989680 ;  /* 0x009896800000995d */ /* 0x002fea0003900000 */
[----:B------:R-:W1:Y:S02]  /*7660*/  @!P1 SYNCS.PHASECHK.TRANS64 P1, [R2+URZ+0x30830], R153 ;  /* 0x03083099020095a7 */ /* 0x000e64000802007f */
[----:B-1----:R-:W-:Y:S05]  /*7670*/  @!P1 BRA `(.L_x_248) ;  /* 0xfffffffc00f09947 */ /* 0x002fea000383ffff */
[----:B------:R-:W-:Y:S05]  /*7680*/  BRA `(.L_x_247) ;  /* 0xffffffa400a87947 */ /* 0x000fea000383ffff */
.L_x_279:
[----:B-1----:R1:W2:Y:S02]  /*7690*/  SYNCS.PHASECHK.TRANS64.TRYWAIT P1, [R11+URZ+0x30820], R0 ;  /* 0x030820000b0075a7 */ /* 0x0022a4000802017f */
[----:B--2---:R-:W-:Y:S05]  /*76a0*/  @!P1 NANOSLEEP.SYNCS 0x989680 ;  /* 0x009896800000995d */ /* 0x004fea0003900000 */
[----:B------:R-:W2:Y:S02]  /*76b0*/  @!P1 SYNCS.PHASECHK.TRANS64 P1, [R11+URZ+0x30820], R0 ;  /* 0x030820000b0095a7 */ /* 0x000ea4000802007f */
[----:B--2---:R-:W-:Y:S05]  /*76c0*/  @!P1 BRA `(.L_x_279) ;  /* 0xfffffffc00f09947 */ /* 0x004fea000383ffff */
[----:B------:R-:W-:Y:S05]  /*76d0*/  BRA `(.L_x_307) ;  /* 0xffffffe400187947 */ /* 0x000fea000383ffff */
.L_x_283:
[----:B-1----:R1:W2:Y:S02]  /*76e0*/  SYNCS.PHASECHK.TRANS64.TRYWAIT P1, [R11+URZ+0x30840], R21 ;  /* 0x030840150b0075a7 */ /* 0x0022a4000802017f */
[----:B--2---:R-:W-:Y:S05]  /*76f0*/  @!P1 NANOSLEEP.SYNCS 0x989680 ;  /* 0x009896800000995d */ /* 0x004fea0003900000 */
[----:B------:R-:W2:Y:S02]  /*7700*/  @!P1 SYNCS.PHASECHK.TRANS64 P1, [R11+URZ+0x30840], R21 ;  /* 0x030840150b0095a7 */ /* 0x000ea4000802007f */
[----:B--2---:R-:W-:Y:S05]  /*7710*/  @!P1 BRA `(.L_x_283) ;  /* 0xfffffffc00f09947 */ /* 0x004fea000383ffff */
[----:B------:R-:W-:Y:S05]  /*7720*/  BRA `(.L_x_308) ;  /* 0xffffffe800847947 */ /* 0x000fea000383ffff */
.L_x_285:
[----:B--2---:R2:W3:Y:S02]  /*7730*/  SYNCS.PHASECHK.TRANS64.TRYWAIT P1, [R11+URZ+0x30828], R21 ;  /* 0x030828150b0075a7 */ /* 0x0044e4000802017f */
[----:B---3--:R-:W-:Y:S05]  /*7740*/  @!P1 NANOSLEEP.SYNCS 0x989680 ;  /* 0x009896800000995d */ /* 0x008fea0003900000 */
[----:B------:R-:W3:Y:S02]  /*7750*/  @!P1 SYNCS.PHASECHK.TRANS64 P1, [R11+URZ+0x30828], R21 ;  /* 0x030828150b0095a7 */ /* 0x000ee4000802007f */
[----:B---3--:R-:W-:Y:S05]  /*7760*/  @!P1 BRA `(.L_x_285) ;  /* 0xfffffffc00f09947 */ /* 0x008fea000383ffff */
[----:B------:R-:W-:Y:S05]  /*7770*/  BRA `(.L_x_309) ;  /* 0xffffffec00187947 */ /* 0x000fea000383ffff */
.L_x_287:
[----:B---3--:R3:W4:Y:S02]  /*7780*/  SYNCS.PHASECHK.TRANS64.TRYWAIT P1, [R11+URZ+0x30848], R21 ;  /* 0x030848150b0075a7 */ /* 0x008724000802017f */
[----:B----4-:R-:W-:Y:S05]  /*7790*/  @!P1 NANOSLEEP.SYNCS 0x989680 ;  /* 0x009896800000995d */ /* 0x010fea0003900000 */
[----:B------:R-:W4:Y:S02]  /*77a0*/  @!P1 SYNCS.PHASECHK.TRANS64 P1, [R11+URZ+0x30848], R21 ;  /* 0x030848150b0095a7 */ /* 0x000f24000802007f */
[----:B----4-:R-:W-:Y:S05]  /*77b0*/  @!P1 BRA `(.L_x_287) ;  /* 0xfffffffc00f09947 */ /* 0x010fea000383ffff */
[----:B------:R-:W-:Y:S05]  /*77c0*/  BRA `(.L_x_310) ;  /* 0xffffffec00887947 */ /* 0x000fea000383ffff */
.L_x_289:
[----:B------:R-:W-:-:S07]  /*77d0*/  SHF.L.U32 R4, R9, 0x1f, RZ ;  /* 0x0000001f09047819 */ /* 0x000fce00000006ff */
.L_x_311:
[----:B-1----:R1:W2:Y:S02]  /*77e0*/  SYNCS.PHASECHK.TRANS64.TRYWAIT P1, [R11+URZ+0x30820], R4 ;  /* 0x030820040b0075a7 */ /* 0x0022a4000802017f */
[----:B--2---:R-:W-:Y:S05]  /*77f0*/  @!P1 NANOSLEEP.SYNCS 0x989680 ;  /* 0x009896800000995d */ /* 0x004fea0003900000 */
[----:B------:R-:W2:Y:S02]  /*7800*/  @!P1 SYNCS.PHASECHK.TRANS64 P1, [R11+URZ+0x30820], R4 ;  /* 0x030820040b0095a7 */ /* 0x000ea4000802007f */
[----:B--2---:R-:W-:Y:S05]  /*7810*/  @!P1 BRA `(.L_x_311) ;  /* 0xfffffffc00f09947 */ /* 0x004fea000383ffff */
[----:B------:R-:W-:Y:S05]  /*7820*/  BRA `(.L_x_312) ;  /* 0xfffffff000107947 */ /* 0x000fea000383ffff */
.L_x_292:
[----:B---3--:R3:W4:Y:S02]  /*7830*/  SYNCS.PHASECHK.TRANS64.TRYWAIT P1, [R11+URZ+0x30840], R12 ;  /* 0x0308400c0b0075a7 */ /* 0x008724000802017f */
[----:B----4-:R-:W-:Y:S05]  /*7840*/  @!P1 NANOSLEEP.SYNCS 0x989680 ;  /* 0x009896800000995d */ /* 0x010fea0003900000 */
[----:B------:R-:W4:Y:S02]  /*7850*/  @!P1 SYNCS.PHASECHK.TRANS64 P1, [R11+URZ+0x30840], R12 ;  /* 0x0308400c0b0095a7 */ /* 0x000f24000802007f */
[----:B----4-:R-:W-:Y:S05]  /*7860*/  @!P1 BRA `(.L_x_292) ;  /* 0xfffffffc00f09947 */ /* 0x010fea000383ffff */
[----:B------:R-:W-:Y:S05]  /*7870*/  BRA `(.L_x_313) ;  /* 0xfffffff0009c7947 */ /* 0x000fea000383ffff */
.L_x_294:
[----:B-1----:R1:W2:Y:S02]  /*7880*/  SYNCS.PHASECHK.TRANS64.TRYWAIT P1, [R11+URZ+0x30828], R12 ;  /* 0x0308280c0b0075a7 */ /* 0x0022a4000802017f */
[----:B--2---:R-:W-:Y:S05]  /*7890*/  @!P1 NANOSLEEP.SYNCS 0x989680 ;  /* 0x009896800000995d */ /* 0x004fea0003900000 */
[----:B------:R-:W2:Y:S02]  /*78a0*/  @!P1 SYNCS.PHASECHK.TRANS64 P1, [R11+URZ+0x30828], R12 ;  /* 0x0308280c0b0095a7 */ /* 0x000ea4000802007f */
[----:B--2---:R-:W-:Y:S05]  /*78b0*/  @!P1 BRA `(.L_x_294) ;  /* 0xfffffffc00f09947 */ /* 0x004fea000383ffff */
[----:B------:R-:W-:Y:S05]  /*78c0*/  BRA `(.L_x_314) ;  /* 0xfffffff400247947 */ /* 0x000fea000383ffff */
.L_x_296:
[----:B-1----:R1:W2:Y:S02]  /*78d0*/  SYNCS.PHASECHK.TRANS64.TRYWAIT P0, [R4+URZ+0x30840], R3 ;  /* 0x03084003040075a7 */ /* 0x0022a4000800017f */
[----:B--2---:R-:W-:Y:S05]  /*78e0*/  @!P0 NANOSLEEP.SYNCS 0x989680 ;  /* 0x009896800000895d */ /* 0x004fea0003900000 */
[----:B------:R-:W2:Y:S02]  /*78f0*/  @!P0 SYNCS.PHASECHK.TRANS64 P0, [R4+URZ+0x30840], R3 ;  /* 0x03084003040085a7 */ /* 0x000ea4000800007f */
[----:B--2---:R-:W-:Y:S05]  /*7900*/  @!P0 BRA `(.L_x_296) ;  /* 0xfffffffc00f08947 */ /* 0x004fea000383ffff */
[----:B------:R-:W-:Y:S05]  /*7910*/  BRA `(.L_x_315) ;  /* 0xfffffff400ac7947 */ /* 0x000fea000383ffff */
.L_x_298:
[----:B------:R-:W-:Y:S01]  /*7920*/  BSSY B0, `(.L_x_316) ;  /* 0x0000006000007945 */ /* 0x000fe20003800000 */
[----:B------:R-:W-:-:S07]  /*7930*/  IMAD.MOV.U32 R15, RZ, RZ, -0x1 ;  /* 0xffffffffff0f7424 */ /* 0x000fce00078e00ff */
[----:B------:R-:W-:Y:S05]  /*7940*/  WARPSYNC.COLLECTIVE R15, `(.L_x_317) ;  /* 0x000000000f0c7348 */ /* 0x000fea0003c00000 */
[----:B------:R-:W-:Y:S02]  /*7950*/  ELECT P6, UR62, PT ;  /* 0x00000000003e782f */ /* 0x000fe400038c0000 */
[----:B------:R-:W-:Y:S01]  /*7960*/  MOV R14, UR62 ;  /* 0x0000003e000e7c02 */ /* 0x000fe20008000f00 */
[----:B------:R-:W-:Y:S10]  /*7970*/  ENDCOLLECTIVE ;  /* 0x000000000000791b */ /* 0x000ff40003800000 */
.L_x_317:
[----:B------:R-:W-:Y:S05]  /*7980*/  BSYNC B0 ;  /* 0x0000000000007941 */ /* 0x000fea0003800000 */
.L_x_316:
[----:B------:R-:W-:Y:S01]  /*7990*/  PLOP3.LUT P0, PT, P6, PT, PT, 0x80, 0x0 ;  /* 0x000000000000781c */ /* 0x000fe2000370f070 */
[----:B------:R-:W-:-:S12]  /*79a0*/  BRA `(.L_x_318) ;  /* 0xfffffff800547947 */ /* 0x000fd8000383ffff */
.L_x_300:
[----:B-1----:R1:W2:Y:S02]  /*79b0*/  SYNCS.PHASECHK.TRANS64.TRYWAIT P1, [R6+URZ], R5 ;  /* 0x00000005060075a7 */ /* 0x0022a4000802017f */
[----:B--2---:R-:W-:Y:S05]  /*79c0*/  @!P1 NANOSLEEP.SYNCS 0x989680 ;  /* 0x009896800000995d */ /* 0x004fea0003900000 */
[----:B------:R-:W2:Y:S02]  /*79d0*/  @!P1 SYNCS.PHASECHK.TRANS64 P1, [R6+URZ], R5 ;  /* 0x00000005060095a7 */ /* 0x000ea4000802007f */
[----:B--2---:R-:W-:Y:S05]  /*79e0*/  @!P1 BRA `(.L_x_300) ;  /* 0xfffffffc00f09947 */ /* 0x004fea000383ffff */
[----:B------:R-:W-:Y:S05]  /*79f0*/  BRA `(.L_x_319) ;  /* 0xfffffff800907947 */ /* 0x000fea000383ffff */
.L_x_301:
[----:B--2---:R2:W3:Y:S02]  /*7a00*/  SYNCS.PHASECHK.TRANS64.TRYWAIT P1, [R3+URZ], R2 ;  /* 0x00000002030075a7 */ /* 0x0044e4000802017f */
[----:B---3--:R-:W-:Y:S05]  /*7a10*/  @!P1 NANOSLEEP.SYNCS 0x989680 ;  /* 0x009896800000995d */ /* 0x008fea0003900000 */
[----:B------:R-:W3:Y:S02]  /*7a20*/  @!P1 SYNCS.PHASECHK.TRANS64 P1, [R3+URZ], R2 ;  /* 0x00000002030095a7 */ /* 0x000ee4000802007f */
[----:B---3--:R-:W-:Y:S05]  /*7a30*/  @!P1 BRA `(.L_x_301) ;  /* 0xfffffffc00f09947 */ /* 0x008fea000383ffff */
[----:B------:R-:W-:Y:S05]  /*7a40*/  BRA `(.L_x_320) ;  /* 0xfffffff800847947 */ /* 0x000fea000383ffff */
.L_x_303:
[----:B--2---:R2:W3:Y:S02]  /*7a50*/  SYNCS.PHASECHK.TRANS64.TRYWAIT P0, [R0+URZ], R5 ;  /* 0x00000005000075a7 */ /* 0x0044e4000800017f */
[----:B---3--:R-:W-:Y:S05]  /*7a60*/  @!P0 NANOSLEEP.SYNCS 0x989680 ;  /* 0x009896800000895d */ /* 0x008fea0003900000 */
[----:B------:R-:W3:Y:S02]  /*7a70*/  @!P0 SYNCS.PHASECHK.TRANS64 P0, [R0+URZ], R5 ;  /* 0x00000005000085a7 */ /* 0x000ee4000800007f */
[----:B---3--:R-:W-:Y:S05]  /*7a80*/  @!P0 BRA `(.L_x_303) ;  /* 0xfffffffc00f08947 */ /* 0x008fea000383ffff */
[----:B------:R-:W-:Y:S05]  /*7a90*/  BRA `(.L_x_321) ;  /* 0xfffffff800887947 */ /* 0x000fea000383ffff */
.L_x_322:
        /* <DEDUP_REMOVED lines=14> */
.L_x_3655:


//--------------------- .text._ZN7cutlass13device_kernelIN5flash11enable_sm90INS1_16FlashAttnBwdSm90INS1_25CollectiveMainloopBwdSm90ILi2ELi2ELi2EN4cute5tupleIJNS5_1CILi1EEES8_S8_EEENS6_IJNS7_ILi64EEENS7_ILi128EEESB_EEENS_10bfloat16_tEfNS_4arch4Sm90ELb0ELb0ELb1ELb0ELb1ELb1ELb0ELb0ELi2ELi1ELi2ELi1ELb0EEENS1_24CollectiveEpilogueBwdGQAISC_fSF_Li256ELb0ELb1EEENS1_19SingleTileSchedulerILb0ELb0ELb0ELi128EEEEEEEEEvNT_6ParamsE --------------------------
	.section	.text._ZN7cutlass13device_kernelIN5flash11enable_sm90INS1_16FlashAttnBwdSm90INS1_25CollectiveMainloopBwdSm90ILi2ELi2ELi2EN4cute5tupleIJNS5_1CILi1EEES8_S8_EEENS6_IJNS7_ILi64EEENS7_ILi128EEESB_EEENS_10bfloat16_tEfNS_4arch4Sm90ELb0ELb0ELb1ELb0ELb1ELb1ELb0ELb0ELi2ELi1ELi2ELi1ELb0EEENS1_24CollectiveEpilogueBwdGQAISC_fSF_Li256ELb0ELb1EEENS1_19SingleTileSchedulerILb0ELb0ELb0ELi128EEEEEEEEEvNT_6ParamsE,"ax",@progbits
	.align	128
.text._ZN7cutlass13device_kernelIN5flash11enable_sm90INS1_16FlashAttnBwdSm90INS1_25CollectiveMainloopBwdSm90ILi2ELi2ELi2EN4cute5tupleIJNS5_1CILi1EEES8_S8_EEENS6_IJNS7_ILi64EEENS7_ILi128EEESB_EEENS_10bfloat16_tEfNS_4arch4Sm90ELb0ELb0ELb1ELb0ELb1ELb1ELb0ELb0ELi2ELi1ELi2ELi1ELb0EEENS1_24CollectiveEpilogueBwdGQAISC_fSF_Li256ELb0ELb1EEENS1_19SingleTileSchedulerILb0ELb0ELb0ELi128EEEEEEEEEvNT_6ParamsE:
        .type           _ZN7cutlass13device_kernelIN5flash11enable_sm90INS1_16FlashAttnBwdSm90INS1_25CollectiveMainloopBwdSm90ILi2ELi2ELi2EN4cute5tupleIJNS5_1CILi1EEES8_S8_EEENS6_IJNS7_ILi64EEENS7_ILi128EEESB_EEENS_10bfloat16_tEfNS_4arch4Sm90ELb0ELb0ELb1ELb0ELb1ELb1ELb0ELb0ELi2ELi1ELi2ELi1ELb0EEENS1_24CollectiveEpilogueBwdGQAISC_fSF_Li256ELb0ELb1EEENS1_19SingleTileSchedulerILb0ELb0ELb0ELi128EEEEEEEEEvNT_6ParamsE,@function
        .size           _ZN7cutlass13device_kernelIN5flash11enable_sm90INS1_16FlashAttnBwdSm90INS1_25CollectiveMainloopBwdSm90ILi2ELi2ELi2EN4cute5tupleIJNS5_1CILi1EEES8_S8_EEENS6_IJNS7_ILi64EEENS7_ILi128EEESB_EEENS_10bfloat16_tEfNS_4arch4Sm90ELb0ELb0ELb1ELb0ELb1ELb1ELb0ELb0ELi2ELi1ELi2ELi1ELb0EEENS1_24CollectiveEpilogueBwdGQAISC_fSF_Li256ELb0ELb1EEENS1_19SingleTileSchedulerILb0ELb0ELb0ELi128EEEEEEEEEvNT_6ParamsE,(.L_x_3656 - _ZN7cutlass13device_kernelIN5flash11enable_sm90INS1_16FlashAttnBwdSm90INS1_25CollectiveMainloopBwdSm90ILi2ELi2ELi2EN4cute5tupleIJNS5_1CILi1EEES8_S8_EEENS6_IJNS7_ILi64EEENS7_ILi128EEESB_EEENS_10bfloat16_tEfNS_4arch4Sm90ELb0ELb0ELb1ELb0ELb1ELb1ELb0ELb0ELi2ELi1ELi2ELi1ELb0EEENS1_24CollectiveEpilogueBwdGQAISC_fSF_Li256ELb0ELb1EEENS1_19SingleTileSchedulerILb0ELb0ELb0ELi128EEEEEEEEEvNT_6ParamsE)
        .other          _ZN7cutlass13device_kernelIN5flash11enable_sm90INS1_16FlashAttnBwdSm90INS1_25CollectiveMainloopBwdSm90ILi2ELi2ELi2EN4cute5tupleIJNS5_1CILi1EEES8_S8_EEENS6_IJNS7_ILi64EEENS7_ILi128EEESB_EEENS_10bfloat16_tEfNS_4arch4Sm90ELb0ELb0ELb1ELb0ELb1ELb1ELb0ELb0ELi2ELi1ELi2ELi1ELb0EEENS1_24CollectiveEpilogueBwdGQAISC_fSF_Li256ELb0ELb1EEENS1_19SingleTileSchedulerILb0ELb0ELb0ELi128EEEEEEEEEvNT_6ParamsE,@"STO_CUDA_ENTRY STV_DEFAULT"
_ZN7cutlass13device_kernelIN5flash11enable_sm90INS1_16FlashAttnBwdSm90INS1_25CollectiveMainloopBwdSm90ILi2ELi2ELi2EN4cute5tupleIJNS5_1CILi1EEES8_S8_EEENS6_IJNS7_ILi64EEENS7_ILi128EEESB_EEENS_10bfloat16_tEfNS_4arch4Sm90ELb0ELb0ELb1ELb0ELb1ELb1ELb0ELb0ELi2ELi1ELi2ELi1ELb0EEENS1_24CollectiveEpilogueBwdGQAISC_fSF_Li256ELb0ELb1EEENS1_19SingleTileSchedulerILb0ELb0ELb0ELi128EEEEEEEEEvNT_6ParamsE:
        /* <DEDUP_REMOVED lines=22> */
.L_x_324:
[----:B------:R-:W-:Y:S05]  /*0160*/  BSYNC B0 ;  /* 0x0000000000007941 */ /* 0x000fea0003800000 */
.L_x_323:
        /* <DEDUP_REMOVED lines=34> */
.L_x_325:
        /* <DEDUP_REMOVED lines=22> */
.L_x_326:
[----:B---3--:R-:W-:Y:S01]  /*04f0*/  ISETP.NE.AND P0, PT, R2, RZ, PT ;  /* 0x000000ff0200720c */ /* 0x008fe20003f05270 */
[----:B------:R-:W-:Y:S01]  /*0500*/  IMAD.MOV.U32 R17, RZ, RZ, 0x1 ;  /* 0x00000001ff117424 */ /* 0x000fe200078e00ff */
[----:B------:R-:W-:Y:S01]  /*0510*/  NOP ;  /* 0x0000000000007918 */ /* 0x000fe20000000000 */
[----:B------:R-:W-:Y:S01]  /*0520*/  ULDC.64 UR38, c[0x0][0x208] ;  /* 0x0000820000267ab9 */ /* 0x000fe20000000a00 */
[----:B------:R-:W-:Y:S02]  /*0530*/  BSSY B6, `(.L_x_327) ;  /* 0x00007c4000067945 */ /* 0x000fe40003800000 */
[----:B------:R-:W-:Y:S01]  /*0540*/  SEL R17, R17, 0x2, !P0 ;  /* 0x0000000211117807 */ /* 0x000fe20004000000 */
[----:B-12-4-:R-:W-:Y:S06]  /*0550*/  BAR.SYNC.DEFER_BLOCKING 0x0 ;  /* 0x0000000000007b1d */ /* 0x016fec0000010000 */
[----:B------:R-:W-:Y:S05]  /*0560*/  @!P0 BRA `(.L_x_328) ;  /* 0x0000004800e08947 */ /* 0x000fea0003800000 */
.L_x_329:
        /* <DEDUP_REMOVED lines=33> */
.L_x_332:
        /* <DEDUP_REMOVED lines=15> */
.L_x_331:
        /* <DEDUP_REMOVED lines=22> */
.L_x_334:
        /* <DEDUP_REMOVED lines=15> */
.L_x_333:
        /* <DEDUP_REMOVED lines=8> */
.L_x_432:
        /* <DEDUP_REMOVED lines=27> */
.L_x_336:
        /* <DEDUP_REMOVED lines=159> */
.L_x_349:
[----:B------:R-:W-:-:S13]  /*16e0*/  ISETP.NE.AND P0, PT, R7, 0x3, PT ;  /* 0x000000030700780c */ /* 0x000fda0003f05270 */
[----:B---3--:R-:W-:Y:S05]  /*16f0*/  @!P0 BRA `(.L_x_339) ;  /* 0x0000000000048947 */ /* 0x008fea0003800000 */
[----:B------:R-:W-:Y:S01]  /*1700*/  BPT.TRAP 0x1 ;  /* 0x000000040000795c */ /* 0x000fe20000300000 */
.L_x_339:
[----:B------:R-:W-:Y:S01]  /*1710*/  IMAD R2, R3, 0x8, R16 ;  /* 0x0000000803027824 */ /* 0x000fe200078e0210 */
[----:B------:R-:W-:-:S04]  /*1720*/  SHF.L.U32 R153, R4, 0x1f, RZ ;  /* 0x0000001f04997819 */ /* 0x000fc800000006ff */
[----:B------:R2:W3:Y:S01]  /*1730*/  SYNCS.PHASECHK.TRANS64.TRYWAIT P1, [R2+URZ+0x30810], R153 ;  /* 0x03081099020075a7 */ /* 0x0004e2000802017f */
[----:B------:R-:W-:Y:S05]  /*1740*/  @!P0 BRA `(.L_x_340) ;  /* 0x0000000000048947 */ /* 0x000fea0003800000 */
[----:B------:R-:W-:Y:S01]  /*1750*/  BPT.TRAP 0x1 ;  /* 0x000000040000795c */ /* 0x000fe20000300000 */
.L_x_340:
[----:B---3--:R-:W-:Y:S05]  /*1760*/  @P1 BRA `(.L_x_341) ;  /* 0x0000000000081947 */ /* 0x008fea0003800000 */
[----:B------:R-:W3:Y:S02]  /*1770*/  SYNCS.PHASECHK.TRANS64.TRYWAIT P1, [R2+URZ+0x30810], R153 ;  /* 0x03081099020075a7 */ /* 0x000ee4000802017f */
[----:B---3--:R-:W-:Y:S05]  /*1780*/  @!P1 BRA `(.L_x_342) ;  /* 0x0000006800b09947 */ /* 0x008fea0003800000 */
.L_x_341:
        /* <DEDUP_REMOVED lines=81> */
.L_x_343:
[----:B------:R1:W1:Y:S01]  /*1ca0*/  SYNCS.PHASECHK.TRANS64.TRYWAIT P1, [R2+URZ+0x30830], R153 ;  /* 0x03083099020075a7 */ /* 0x000262000802017f */
[----:B------:R-:W-:Y:S05]  /*1cb0*/  @!P0 BRA `(.L_x_344) ;  /* 0x0000000000048947 */ /* 0x000fea0003800000 */
[----:B------:R-:W-:Y:S01]  /*1cc0*/  BPT.TRAP 0x1 ;  /* 0x000000040000795c */ /* 0x000fe20000300000 */
.L_x_344:
[----:B------:R-:W-:-:S05]  /*1cd0*/  VIADD R17, R16, 0x20000 ;  /* 0x0002000010117836 */ /* 0x000fca0000000000 */
[----:B------:R-:W-:-:S04]  /*1ce0*/  SHF.R.U32.HI R17, RZ, 0x4, R17 ;  /* 0x00000004ff117819 */ /* 0x000fc80000011611 */
[----:B------:R-:W-:-:S04]  /*1cf0*/  LOP3.LUT R17, R17, 0x3fff, RZ, 0xc0, !PT ;  /* 0x00003fff11117812 */ /* 0x000fc800078ec0ff */
[----:B------:R-:W-:Y:S01]  /*1d00*/  LOP3.LUT R152, R17, 0x10000, RZ, 0xfc, !PT ;  /* 0x0001000011987812 */ /* 0x000fe200078efcff */
[----:B-1----:R-:W-:Y:S06]  /*1d10*/  @P1 BRA `(.L_x_345) ;  /* 0x0000000000081947 */ /* 0x002fec0003800000 */
[----:B------:R-:W1:Y:S02]  /*1d20*/  SYNCS.PHASECHK.TRANS64.TRYWAIT P1, [R2+URZ+0x30830], R153 ;  /* 0x03083099020075a7 */ /* 0x000e64000802017f */
[----:B-1----:R-:W-:Y:S05]  /*1d30*/  @!P1 BRA `(.L_x_346) ;  /* 0x0000006400589947 */ /* 0x002fea0003800000 */
.L_x_345:
        /* <DEDUP_REMOVED lines=148> */
[----:B------:R-:W-:Y:S01]  /*2680*/  FFMA.FTZ R222, R203, UR5, -R220 ;  /* 0x00000005cbde7c23 */ /* 0x000fe200080108dc */
        /* <DEDUP_REMOVED lines=348> */
.L_x_347:
        /* <DEDUP_REMOVED lines=51> */
.L_x_348:
        /* <DEDUP_REMOVED lines=11> */
.L_x_338:
[----:B------:R-:W4:Y:S01]  /*4030*/  LDC R0, c[0x0][0x850] ;  /* 0x00021400ff007b82 */ /* 0x000f220000000800 */
[----:B------:R-:W5:Y:S01]  /*4040*/  S2R R7, SR_CTAID.Y ;  /* 0x0000000000077919 */ /* 0x000f620000002600 */
[----:B------:R-:W-:Y:S01]  /*4050*/  ULDC.64 UR4, c[0x0][0x818] ;  /* 0x0002060000047ab9 */ /* 0x000fe20000000a00 */
[----:B------:R-:W-:Y:S01]  /*4060*/  ULDC.64 UR6, c[0x0][0x840] ;  /* 0x0002100000067ab9 */ /* 0x000fe20000000a00 */
[----:B------:R-:W1:Y:S01]  /*4070*/  S2R R18, SR_TID.X ;  /* 0x0000000000127919 */ /* 0x000e620000002100 */
[----:B--2---:R-:W2:Y:S01]  /*4080*/  S2R R11, SR_CTAID.X ;  /* 0x00000000000b7919 */ /* 0x004ea20000002500 */
[----:B------:R-:W2:Y:S01]  /*4090*/  S2R R10, SR_CTAID.Z ;  /* 0x00000000000a7919 */ /* 0x000ea20000002700 */
[----:B----4-:R-:W-:Y:S01]  /*40a0*/  ISETP.NE.AND P0, PT, R0, 0x1, PT ;  /* 0x000000010000780c */ /* 0x010fe20003f05270 */
[----:B-----5:R-:W-:-:S12]  /*40b0*/  IMAD.MOV.U32 R6, RZ, RZ, R7 ;  /* 0x000000ffff067224 */ /* 0x020fd800078e0007 */
[----:B---3--:R-:W3:Y:S01]  /*40c0*/  @P0 LDC R2, c[0x0][0x854] ;  /* 0x00021500ff020b82 */ /* 0x008ee20000000800 */
[----:B-1----:R-:W-:Y:S02]  /*40d0*/  VIADD R12, R18, 0xffffff80 ;  /* 0xffffff80120c7836 */ /* 0x002fe40000000000 */
[----:B--2---:R-:W-:-:S05]  /*40e0*/  IMAD.SHL.U32 R4, R11, 0x4000, RZ ;  /* 0x000040000b047824 */ /* 0x004fca00078e00ff */
[----:B------:R-:W1:Y:S01]  /*40f0*/  @P0 LDC R3, c[0x0][0x858] ;  /* 0x00021600ff030b82 */ /* 0x000e620000000800 */
[----:B------:R-:W-:Y:S01]  /*4100*/  SHF.R.S32.HI R5, RZ, 0x1f, R4 ;  /* 0x0000001fff057819 */ /* 0x000fe20000011404 */
[----:B---3--:R-:W-:-:S05]  /*4110*/  @P0 IMAD.HI.U32 R2, R7, R2, RZ ;  /* 0x0000000207020227 */ /* 0x008fca00078e00ff */
[----:B-1----:R-:W-:Y:S02]  /*4120*/  @P0 SHF.R.U32.HI R6, RZ, R3, R2 ;  /* 0x00000003ff060219 */ /* 0x002fe40000011602 */
[----:B------:R-:W-:Y:S02]  /*4130*/  SHF.R.S32.HI R3, RZ, 0x1f, R12 ;  /* 0x0000001fff037819 */ /* 0x000fe4000001140c */
[----:B------:R-:W-:Y:S02]  /*4140*/  SHF.R.S32.HI R8, RZ, 0x1f, R6 ;  /* 0x0000001fff087819 */ /* 0x000fe40000011406 */
[----:B------:R-:W-:Y:S01]  /*4150*/  LEA.HI R12, R3, R12, RZ, 0x7 ;  /* 0x0000000c030c7211 */ /* 0x000fe200078f38ff */
[----:B------:R-:W-:-:S03]  /*4160*/  IMAD.WIDE.U32 R2, R6, UR4, R4 ;  /* 0x0000000406027c25 */ /* 0x000fc6000f8e0004 */
[----:B------:R-:W-:Y:S01]  /*4170*/  SHF.R.S32.HI R14, RZ, 0x7, R12 ;  /* 0x00000007ff0e7819 */ /* 0x000fe2000001140c */
[C---:B------:R-:W-:Y:S01]  /*4180*/  IMAD R13, R8.reuse, UR4, RZ ;  /* 0x00000004080d7c24 */ /* 0x040fe2000f8e02ff */
[----:B------:R-:W-:Y:S01]  /*4190*/  SHF.R.S32.HI R12, RZ, 0x1f, R10 ;  /* 0x0000001fff0c7819 */ /* 0x000fe2000001140a */
[----:B------:R-:W-:Y:S02]  /*41a0*/  IMAD R15, R8, UR6, RZ ;  /* 0x00000006080f7c24 */ /* 0x000fe4000f8e02ff */
[C---:B------:R-:W-:Y:S01]  /*41b0*/  IMAD R13, R6.reuse, UR5, R13 ;  /* 0x00000005060d7c24 */ /* 0x040fe2000f8e020d */
[----:B------:R-:W-:Y:S01]  /*41c0*/  ULDC.64 UR4, c[0x0][0x820] ;  /* 0x0002080000047ab9 */ /* 0x000fe20000000a00 */
[----:B------:R-:W-:-:S04]  /*41d0*/  IMAD.WIDE.U32 R4, R6, UR6, R4 ;  /* 0x0000000606047c25 */ /* 0x000fc8000f8e0004 */
[----:B------:R-:W-:Y:S01]  /*41e0*/  IMAD R15, R6, UR7, R15 ;  /* 0x00000007060f7c24 */ /* 0x000fe2000f8e020f */
[----:B------:R-:W-:Y:S01]  /*41f0*/  ULDC.64 UR6, c[0x0][0x848] ;  /* 0x0002120000067ab9 */ /* 0x000fe20000000a00 */
[----:B------:R-:W-:Y:S02]  /*4200*/  IMAD.IADD R3, R3, 0x1, R13 ;  /* 0x0000000103037824 */ /* 0x000fe400078e020d */
[----:B------:R-:W-:Y:S02]  /*4210*/  IMAD.IADD R5, R5, 0x1, R15 ;  /* 0x0000000105057824 */ /* 0x000fe400078e020f */
[C---:B------:R-:W-:Y:S02]  /*4220*/  IMAD R13, R12.reuse, UR4, RZ ;  /* 0x000000040c0d7c24 */ /* 0x040fe4000f8e02ff */
[----:B------:R-:W-:Y:S02]  /*4230*/  IMAD R15, R12, UR6, RZ ;  /* 0x000000060c0f7c24 */ /* 0x000fe4000f8e02ff */
[----:B------:R-:W-:Y:S01]  /*4240*/  IMAD.WIDE.U32 R2, R10, UR4, R2 ;  /* 0x000000040a027c25 */ /* 0x000fe2000f8e0002 */
[----:B------:R-:W-:-:S03]  /*4250*/  ULDC UR4, c[0x0][0x740] ;  /* 0x0001d00000047ab9 */ /* 0x000fc60000000800 */
[----:B------:R-:W-:Y:S01]  /*4260*/  FMUL.FTZ R88, R88, UR4 ;  /* 0x0000000458587c20 */ /* 0x000fe20008410000 */
[----:B------:R-:W-:Y:S02]  /*4270*/  IMAD R9, R14, 0x2000, R9 ;  /* 0x000020000e097824 */ /* 0x000fe400078e0209 */
[----:B------:R-:W-:Y:S01]  /*4280*/  FMUL.FTZ R89, R89, UR4 ;  /* 0x0000000459597c20 */ /* 0x000fe20008410000 */
[----:B------:R-:W-:Y:S02]  /*4290*/  IMAD R13, R10, UR5, R13 ;  /* 0x000000050a0d7c24 */ /* 0x000fe4000f8e020d */
[----:B------:R-:W-:Y:S01]  /*42a0*/  FMUL.FTZ R90, R90, UR4 ;  /* 0x000000045a5a7c20 */ /* 0x000fe20008410000 */
[C---:B------:R-:W-:Y:S02]  /*42b0*/  IMAD R17, R10.reuse, UR7, R15 ;  /* 0x000000070a117c24 */ /* 0x040fe4000f8e020f */
        /* <DEDUP_REMOVED lines=67> */
[----:B------:R-:W-:-:S05]  /*46f0*/  ISETP.NE.AND P1, PT, R18, 0x80, PT ;  /* 0x000000801200780c */ /* 0x000fca0003f25270 */
[----:B------:R-:W-:Y:S02]  /*4700*/  ULDC UR4, c[0x0][0x870] ;  /* 0x00021c0000047ab9 */ /* 0x000fe40000000800 */
[----:B------:R-:W1:Y:S01]  /*4710*/  LDC.64 R18, c[0x0][0x800] ;  /* 0x00020000ff127b82 */ /* 0x000e620000000a00 */
[----:B------:R-:W-:Y:S01]  /*4720*/  IMAD R11, R11, UR4, RZ ;  /* 0x000000040b0b7c24 */ /* 0x000fe2000f8e02ff */
[----:B------:R-:W-:Y:S01]  /*4730*/  ULDC UR4, c[0x0][0x80c] ;  /* 0x0002030000047ab9 */ /* 0x000fe20000000800 */
[----:B------:R-:W-:Y:S01]  /*4740*/  BSSY B0, `(.L_x_350) ;  /* 0x0000027000007945 */ /* 0x000fe20003800000 */
[----:B------:R-:W-:Y:S02]  /*4750*/  IMAD R9, R10, UR4, RZ ;  /* 0x000000040a097c24 */ /* 0x000fe4000f8e02ff */
[----:B------:R-:W-:Y:S01]  /*4760*/  IMAD R11, R11, UR4, RZ ;  /* 0x000000040b0b7c24 */ /* 0x000fe2000f8e02ff */
[----:B------:R-:W-:Y:S01]  /*4770*/  ULDC.64 UR4, c[0x0][0x868] ;  /* 0x00021a0000047ab9 */ /* 0x000fe20000000a00 */
[----:B------:R-:W2:Y:S01]  /*4780*/  LDC.64 R20, c[0x0][0x828] ;  /* 0x00020a00ff147b82 */ /* 0x000ea20000000a00 */
[----:B------:R-:W-:-:S02]  /*4790*/  SHF.R.S32.HI R13, RZ, 0x1f, R9 ;  /* 0x0000001fff0d7819 */ /* 0x000fc40000011409 */
[--C-:B------:R-:W-:Y:S01]  /*47a0*/  IADD3 R9, P0, P2, R11, R9, R6.reuse ;  /* 0x000000090b097210 */ /* 0x100fe20007a1e006 */
[----:B------:R-:W-:Y:S01]  /*47b0*/  IMAD.MOV R6, RZ, RZ, -R6 ;  /* 0x000000ffff067224 */ /* 0x000fe200078e0a06 */
[----:B------:R-:W-:-:S03]  /*47c0*/  SHF.R.S32.HI R11, RZ, 0x1f, R11 ;  /* 0x0000001fff0b7819 */ /* 0x000fc6000001140b */
[----:B------:R-:W-:Y:S01]  /*47d0*/  IMAD R7, R0, R6, R7 ;  /* 0x0000000600077224 */ /* 0x000fe200078e0207 */
[----:B------:R3:W-:Y:S01]  /*47e0*/  STS.128 [R12], R24 ;  /* 0x000000180c007388 */ /* 0x0007e20000000c00 */
[----:B------:R-:W-:Y:S01]  /*47f0*/  IADD3.X R8, R11, R13, R8, P0, P2 ;  /* 0x0000000d0b087210 */ /* 0x000fe200007e4408 */
[C---:B------:R-:W-:Y:S02]  /*4800*/  IMAD.SHL.U32 R11, R9.reuse, 0x4, RZ ;  /* 0x00000004090b7824 */ /* 0x040fe400078e00ff */
[----:B------:R3:W-:Y:S01]  /*4810*/  STS.128 [R12+0x800], R28 ;  /* 0x0008001c0c007388 */ /* 0x0007e20000000c00 */
[----:B------:R-:W-:Y:S02]  /*4820*/  SHF.L.U64.HI R10, R9, 0x2, R8 ;  /* 0x00000002090a7819 */ /* 0x000fe40000010208 */
[----:B------:R-:W-:Y:S01]  /*4830*/  IADD3 R8, P3, R11, UR4, RZ ;  /* 0x000000040b087c10 */ /* 0x000fe2000ff7e0ff */
[----:B------:R3:W-:Y:S01]  /*4840*/  STS.128 [R12+0x1000], R32 ;  /* 0x001000200c007388 */ /* 0x0007e20000000c00 */
[----:B-1----:R-:W-:-:S02]  /*4850*/  LEA R18, P2, R2, R18, 0x2 ;  /* 0x0000001202127211 */ /* 0x002fc400078410ff */
[----:B------:R-:W-:Y:S01]  /*4860*/  IADD3.X R9, R10, UR5, RZ, P3, !PT ;  /* 0x000000050a097c10 */ /* 0x000fe20009ffe4ff */
[----:B------:R3:W-:Y:S01]  /*4870*/  STS.128 [R12+0x1800], R36 ;  /* 0x001800240c007388 */ /* 0x0007e20000000c00 */
[----:B--2---:R-:W-:-:S03]  /*4880*/  LEA R20, P0, R4, R20, 0x2 ;  /* 0x0000001404147211 */ /* 0x004fc600078010ff */
        /* <DEDUP_REMOVED lines=12> */
[----:B------:R-:W-:Y:S05]  /*4950*/  @P1 BRA `(.L_x_351) ;  /* 0x0000000000141947 */ /* 0x000fea0003800000 */
.L_x_352:
[----:B------:R-:W2:Y:S04]  /*4960*/  LDG.E.STRONG.GPU R0, desc[UR38][R8.64] ;  /* 0x0000002608007981 */ /* 0x000ea8000c1ef900 */
[----:B--2---:R-:W-:Y:S01]  /*4970*/  CCTL.IVALL ;  /* 0x00000000ff00798f */ /* 0x004fe20002000000 */
[----:B------:R-:W-:Y:S05]  /*4980*/  YIELD ;  /* 0x0000000000007946 */ /* 0x000fea0003800000 */
[----:B------:R-:W-:-:S13]  /*4990*/  ISETP.NE.AND P3, PT, R0, R7, PT ;  /* 0x000000070000720c */ /* 0x000fda0003f65270 */
[----:B------:R-:W-:Y:S05]  /*49a0*/  @P3 BRA `(.L_x_352) ;  /* 0xfffffffc00ec3947 */ /* 0x000fea000383ffff */
.L_x_351:
[----:B------:R-:W-:Y:S05]  /*49b0*/  BSYNC B0 ;  /* 0x0000000000007941 */ /* 0x000fea0003800000 */
.L_x_350:
[----:B------:R-:W-:Y:S01]  /*49c0*/  UMOV UR4, 0xffffffff ;  /* 0xffffffff00047882 */ /* 0x000fe20000000000 */
[----:B------:R-:W-:Y:S02]  /*49d0*/  LEA.HI.X R19, R2, R19, R15, 0x2, P2 ;  /* 0x0000001302137211 */ /* 0x000fe400010f140f */
[----:B------:R-:W-:Y:S01]  /*49e0*/  LEA.HI.X R14, R4, R21, R14, 0x2, P0 ;  /* 0x00000015040e7211 */ /* 0x000fe200000f140e */
[----:B------:R-:W-:Y:S06]  /*49f0*/  BRA.DIV UR4, `(.L_x_353) ;  /* 0x0000003a043c7947 */ /* 0x000fec000b800000 */
[----:B------:R-:W-:Y:S01]  /*4a00*/  NOP ;  /* 0x0000000000007918 */ /* 0x000fe20000000000 */
.L_x_435:
[----:B------:R-:W-:Y:S01]  /*4a10*/  @!PT LDS RZ, [RZ] ;  /* 0x00000000fffff984 */ /* 0x000fe20000000800 */
[----:B------:R-:W-:Y:S01]  /*4a20*/  @!PT LDS RZ, [RZ] ;  /* 0x00000000fffff984 */ /* 0x000fe20000000800 */
[----:B------:R-:W-:Y:S01]  /*4a30*/  @!PT LDS RZ, [RZ] ;  /* 0x00000000fffff984 */ /* 0x000fe20000000800 */
[----:B------:R-:W-:Y:S01]  /*4a40*/  @!PT LDS RZ, [RZ] ;  /* 0x00000000fffff984 */ /* 0x000fe20000000800 */
[----:B------:R1:W-:Y:S06]  /*4a50*/  MEMBAR.ALL.CTA ;  /* 0x0000000000007992 */ /* 0x0003ec0000008000 */
[----:B-1----:R-:W1:Y:S01]  /*4a60*/  FENCE.VIEW.ASYNC.S ;  /* 0x00000000000073c6 */ /* 0x002e620000000000 */
[----:B------:R-:W-:Y:S05]  /*4a70*/  WARPSYNC.ALL ;  /* 0x0000000000007948 */ /* 0x000fea0003800000 */
[----:B------:R-:W-:Y:S01]  /*4a80*/  BSSY B0, `(.L_x_354) ;  /* 0x0000011000007945 */ /* 0x000fe20003800000 */
        /* <DEDUP_REMOVED lines=9> */
.L_x_356:
[----:B------:R-:W-:Y:S01]  /*4b20*/  @P0 ELECT P2, URZ, PT ;  /* 0x00000000003f082f */ /* 0x000fe20003840000 */
[----:B------:R1:W-:-:S12]  /*4b30*/  UBLKRED.G.S.ADD.F32.RN [UR4], [UR6], UR7, desc[UR8] ;  /* 0x00000804060073bb */ /* 0x0003d800080a1407 */
[----:B------:R-:W-:Y:S02]  /*4b40*/  @P2 PLOP3.LUT P0, PT, P2, PT, PT, 0x8, 0x0 ;  /* 0x000000000000281c */ /* 0x000fe4000170e170 */
[----:B------:R-:W-:-:S11]  /*4b50*/  PLOP3.LUT P2, PT, PT, PT, PT, 0x8, 0x0 ;  /* 0x000000000000781c */ /* 0x000fd60003f4e170 */
[----:B-1----:R-:W-:Y:S05]  /*4b60*/  @P0 BRA.U.ANY `(.L_x_356) ;  /* 0xfffffffd00ec0947 */ /* 0x002fea000393ffff */
[----:B------:R0:W-:Y:S01]  /*4b70*/  UTMACMDFLUSH ;  /* 0x00000000000079b7 */ /* 0x0001e20000000000 */
[----:B------:R-:W-:-:S04]  /*4b80*/  DEPBAR.LE SB0, 0x0 ;  /* 0x000080000000791a */ /* 0x000fc80000000000 */
.L_x_355:
[----:B------:R-:W-:Y:S05]  /*4b90*/  BSYNC B0 ;  /* 0x0000000000007941 */ /* 0x000fea0003800000 */
.L_x_354:
        /* <DEDUP_REMOVED lines=12> */
[----:B------:R-:W-:-:S05]  /*4c60*/  IMAD.MOV.U32 R3, RZ, RZ, 0x1 ;  /* 0x00000001ff037424 */ /* 0x000fca00078e00ff */
[----:B------:R1:W-:Y:S02]  /*4c70*/  REDG.E.ADD.S32.STRONG.GPU desc[UR38][R8.64], R3 ;  /* 0x000000030800798e */ /* 0x0003e4000c10e3a6 */
.L_x_358:
[----:B------:R-:W-:Y:S05]  /*4c80*/  BSYNC B0 ;  /* 0x0000000000007941 */ /* 0x000fea0003800000 */
.L_x_357:
[----:B------:R-:W-:Y:S06]  /*4c90*/  BAR.SYNC.DEFER_BLOCKING 0x1, 0x100 ;  /* 0x0044000000007b1d */ /* 0x000fec0000010000 */
[----:B------:R-:W-:Y:S01]  /*4ca0*/  ULDC.64 UR4, c[0x0][0x860] ;  /* 0x0002180000047ab9 */ /* 0x000fe20000000a00 */
[----:B------:R-:W-:Y:S01]  /*4cb0*/  BSSY B0, `(.L_x_359) ;  /* 0x0000019000007945 */ /* 0x000fe20003800000 */
[----:B------:R-:W-:-:S04]  /*4cc0*/  IADD3 R2, P0, R11, UR4, RZ ;  /* 0x000000040b027c10 */ /* 0x000fc8000ff1e0ff */
[----:B-1----:R-:W-:Y:S01]  /*4cd0*/  IADD3.X R3, R10, UR5, RZ, P0, !PT ;  /* 0x000000050a037c10 */ /* 0x002fe200087fe4ff */
        /* <DEDUP_REMOVED lines=17> */
.L_x_361:
[----:B------:R-:W2:Y:S04]  /*4df0*/  LDG.E.STRONG.GPU R0, desc[UR38][R2.64] ;  /* 0x0000002602007981 */ /* 0x000ea8000c1ef900 */
[----:B--2---:R-:W-:Y:S01]  /*4e00*/  CCTL.IVALL ;  /* 0x00000000ff00798f */ /* 0x004fe20002000000 */
[----:B------:R-:W-:Y:S05]  /*4e10*/  YIELD ;  /* 0x0000000000007946 */ /* 0x000fea0003800000 */
[----:B------:R-:W-:-:S13]  /*4e20*/  ISETP.NE.AND P0, PT, R0, R7, PT ;  /* 0x000000070000720c */ /* 0x000fda0003f05270 */
[----:B------:R-:W-:Y:S05]  /*4e30*/  @P0 BRA `(.L_x_361) ;  /* 0xfffffffc00ec0947 */ /* 0x000fea000383ffff */
.L_x_360:
[----:B------:R-:W-:Y:S05]  /*4e40*/  BSYNC B0 ;  /* 0x0000000000007941 */ /* 0x000fea0003800000 */
.L_x_359:
[----:B------:R-:W-:-:S03]  /*4e50*/  UMOV UR4, 0xffffffff ;  /* 0xffffffff00047882 */ /* 0x000fc60000000000 */
[----:B------:R-:W-:Y:S05]  /*4e60*/  BRA.DIV UR4, `(.L_x_362) ;  /* 0x00000036043c7947 */ /* 0x000fea000b800000 */
[----:B------:R-:W-:Y:S01]  /*4e70*/  NOP ;  /* 0x0000000000007918 */ /* 0x000fe20000000000 */
.L_x_438:
[----:B------:R-:W-:Y:S01]  /*4e80*/  @!PT LDS RZ, [RZ] ;  /* 0x00000000fffff984 */ /* 0x000fe20000000800 */
[----:B------:R-:W-:Y:S01]  /*4e90*/  @!PT LDS RZ, [RZ] ;  /* 0x00000000fffff984 */ /* 0x000fe20000000800 */
[----:B------:R-:W-:Y:S01]  /*4ea0*/  @!PT LDS RZ, [RZ] ;  /* 0x00000000fffff984 */ /* 0x000fe20000000800 */
[----:B------:R-:W-:Y:S01]  /*4eb0*/  @!PT LDS RZ, [RZ] ;  /* 0x00000000fffff984 */ /* 0x000fe20000000800 */
[----:B------:R2:W-:Y:S06]  /*4ec0*/  MEMBAR.ALL.CTA ;  /* 0x0000000000007992 */ /* 0x0005ec0000008000 */
[----:B--2---:R-:W2:Y:S01]  /*4ed0*/  FENCE.VIEW.ASYNC.S ;  /* 0x00000000000073c6 */ /* 0x004ea20000000000 */
[----:B------:R-:W-:Y:S05]  /*4ee0*/  WARPSYNC.ALL ;  /* 0x0000000000007948 */ /* 0x000fea0003800000 */
[----:B------:R-:W-:Y:S01]  /*4ef0*/  BSSY B0, `(.L_x_363) ;  /* 0x0000011000007945 */ /* 0x000fe20003800000 */
[----:B--2---:R-:W-:Y:S06]  /*4f00*/  BAR.SYNC.DEFER_BLOCKING 0x1, 0x100 ;  /* 0x0044000000007b1d */ /* 0x004fec0000010000 */
        /* <DEDUP_REMOVED lines=8> */
.L_x_365:
[----:B------:R-:W-:Y:S01]  /*4f90*/  @P0 ELECT P2, URZ, PT ;  /* 0x00000000003f082f */ /* 0x000fe20003840000 */
[----:B------:R2:W-:-:S12]  /*4fa0*/  UBLKRED.G.S.ADD.F32.RN [UR4], [UR6], UR7, desc[UR8] ;  /* 0x00000804060073bb */ /* 0x0005d800080a1407 */
[----:B------:R-:W-:Y:S02]  /*4fb0*/  @P2 PLOP3.LUT P0, PT, P2, PT, PT, 0x8, 0x0 ;  /* 0x000000000000281c */ /* 0x000fe4000170e170 */
[----:B------:R-:W-:-:S11]  /*4fc0*/  PLOP3.LUT P2, PT, PT, PT, PT, 0x8, 0x0 ;  /* 0x000000000000781c */ /* 0x000fd60003f4e170 */
[----:B--2---:R-:W-:Y:S05]  /*4fd0*/  @P0 BRA.U.ANY `(.L_x_365) ;  /* 0xfffffffd00ec0947 */ /* 0x004fea000393ffff */
[----:B------:R0:W-:Y:S01]  /*4fe0*/  UTMACMDFLUSH ;  /* 0x00000000000079b7 */ /* 0x0001e20000000000 */
[----:B------:R-:W-:-:S04]  /*4ff0*/  DEPBAR.LE SB0, 0x0 ;  /* 0x000080000000791a */ /* 0x000fc80000000000 */
.L_x_364:
[----:B------:R-:W-:Y:S05]  /*5000*/  BSYNC B0 ;  /* 0x0000000000007941 */ /* 0x000fea0003800000 */
.L_x_363:
[----:B------:R-:W-:Y:S01]  /*5010*/  NOP ;  /* 0x0000000000007918 */ /* 0x000fe20000000000 */
[----:B------:R-:W-:Y:S05]  /*5020*/  @P1 BRA `(.L_x_330) ;  /* 0x0000003000501947 */ /* 0x000fea0003800000 */
[----:B------:R-:W-:Y:S01]  /*5030*/  IMAD.MOV.U32 R5, RZ, RZ, 0x1 ;  /* 0x00000001ff057424 */ /* 0x000fe200078e00ff */
        /* <DEDUP_REMOVED lines=8> */
[----:B012345:R-:W-:Y:S04]  /*50c0*/  CCTL.IVALL ;  /* 0x00000000ff00798f */ /* 0x03ffe80002000000 */
[----:B------:R2:W-:Y:S01]  /*50d0*/  REDG.E.ADD.S32.STRONG.GPU desc[UR38][R2.64], R5 ;  /* 0x000000050200798e */ /* 0x0005e2000c10e3a6 */
[----:B------:R-:W-:Y:S05]  /*50e0*/  BRA `(.L_x_330) ;  /* 0x0000003000207947 */ /* 0x000fea0003800000 */
.L_x_328:
        /* <DEDUP_REMOVED lines=20> */
[----:B------:R-:W-:Y:S02]  /*5230*/  UIMAD UR6, UR8, UR10, URZ ;  /* 0x0000000a080672a4 */ /* 0x000fe4000f8e023f */
[----:B------:R-:W-:Y:S01]  /*5240*/  USHF.R.S32.HI UR10, URZ, 0x1f, UR7 ;  /* 0x0000001f3f0a7899 */ /* 0x000fe20008011407 */
[----:B--2---:R-:W-:Y:S01]  /*5250*/  ISETP.GE.AND P1, PT, R4, 0x1, PT ;  /* 0x000000010400780c */ /* 0x004fe20003f26270 */
[----:B------:R-:W-:Y:S02]  /*5260*/  UIMAD UR6, UR9, UR11, UR6 ;  /* 0x0000000b090672a4 */ /* 0x000fe4000f8e0206 */
[----:B------:R-:W-:-:S02]  /*5270*/  UIMAD UR11, UR7, UR13, URZ ;  /* 0x0000000d070b72a4 */ /* 0x000fc4000f8e023f */
[----:B------:R-:W-:Y:S02]  /*5280*/  UIADD3 UR5, UR5, UR6, URZ ;  /* 0x0000000605057290 */ /* 0x000fe4000fffe03f */
[----:B------:R-:W-:Y:S02]  /*5290*/  UIMAD UR6, UR10, UR14, URZ ;  /* 0x0000000e0a0672a4 */ /* 0x000fe4000f8e023f */
[----:B------:R-:W-:Y:S02]  /*52a0*/  UIADD3 UR10, UP0, UR11, UR9, URZ ;  /* 0x000000090b0a7290 */ /* 0x000fe4000ff1e03f */
        /* <DEDUP_REMOVED lines=13> */
[----:B------:R-:W-:-:S04]  /*5380*/  LEA.HI R3, R3, R0, RZ, 0x6 ;  /* 0x0000000003037211 */ /* 0x000fc800078f30ff */
        /* <DEDUP_REMOVED lines=17> */
.L_x_392:
        /* <DEDUP_REMOVED lines=17> */
.L_x_370:
[----:B------:R-:W2:Y:S04]  /*55b0*/  LDG.E.STRONG.GPU R6, desc[UR38][R2.64] ;  /* 0x0000002602067981 */ /* 0x000ea8000c1ef900 */
[----:B--2---:R-:W-:Y:S01]  /*55c0*/  CCTL.IVALL ;  /* 0x00000000ff00798f */ /* 0x004fe20002000000 */
[----:B------:R-:W-:Y:S05]  /*55d0*/  YIELD ;  /* 0x0000000000007946 */ /* 0x000fea0003800000 */
[----:B------:R-:W-:-:S13]  /*55e0*/  ISETP.NE.AND P3, PT, R6, UR26, PT ;  /* 0x0000001a06007c0c */ /* 0x000fda000bf65270 */
[----:B------:R-:W-:Y:S05]  /*55f0*/  @P3 BRA `(.L_x_370) ;  /* 0xfffffffc00ec3947 */ /* 0x000fea000383ffff */
.L_x_369:
[----:B------:R-:W-:Y:S05]  /*5600*/  BSYNC B0 ;  /* 0x0000000000007941 */ /* 0x000fea0003800000 */
.L_x_368:
[----:B------:R-:W-:-:S03]  /*5610*/  UMOV UR23, 0xffffffff ;  /* 0xffffffff00177882 */ /* 0x000fc60000000000 */
[----:B------:R-:W-:Y:S05]  /*5620*/  BRA.DIV UR23, `(.L_x_371) ;  /* 0x0000002e17687947 */ /* 0x000fea000b800000 */
[----:B------:R-:W-:Y:S01]  /*5630*/  NOP ;  /* 0x0000000000007918 */ /* 0x000fe20000000000 */
.L_x_441:
        /* <DEDUP_REMOVED lines=19> */
.L_x_373:
[----:B------:R-:W-:Y:S05]  /*5770*/  BSYNC B0 ;  /* 0x0000000000007941 */ /* 0x000fea0003800000 */
.L_x_372:
        /* <DEDUP_REMOVED lines=13> */
.L_x_375:
[----:B------:R-:W-:Y:S05]  /*5850*/  BSYNC B0 ;  /* 0x0000000000007941 */ /* 0x000fea0003800000 */
.L_x_374:
[----:B------:R-:W-:Y:S06]  /*5860*/  BAR.ARV 0xa, 0xa0 ;  /* 0x0282800000007b1d */ /* 0x000fec0000002000 */
[----:B------:R-:W-:Y:S04]  /*5870*/  BSSY B0, `(.L_x_376) ;  /* 0x0000003000007945 */ /* 0x000fe80003800000 */
[----:B------:R-:W-:Y:S05]  /*5880*/  @!P0 BRA `(.L_x_377) ;  /* 0x0000000000048947 */ /* 0x000fea0003800000 */
[----:B------:R-:W-:-:S04]  /*5890*/  DEPBAR.LE SB0, 0x0 ;  /* 0x000080000000791a */ /* 0x000fc80000000000 */
.L_x_377:
[----:B------:R-:W-:Y:S05]  /*58a0*/  BSYNC B0 ;  /* 0x0000000000007941 */ /* 0x000fea0003800000 */
.L_x_376:
        /* <DEDUP_REMOVED lines=19> */
.L_x_379:
[----:B------:R-:W-:Y:S05]  /*59e0*/  BSYNC B0 ;  /* 0x0000000000007941 */ /* 0x000fea0003800000 */
.L_x_378:
        /* <DEDUP_REMOVED lines=9> */
.L_x_382:
[----:B------:R-:W2:Y:S04]  /*5a80*/  LDG.E.STRONG.GPU R6, desc[UR38][R2.64] ;  /* 0x0000002602067981 */ /* 0x000ea8000c1ef900 */
[----:B--2---:R-:W-:Y:S01]  /*5a90*/  CCTL.IVALL ;  /* 0x00000000ff00798f */ /* 0x004fe20002000000 */
[----:B------:R-:W-:Y:S05]  /*5aa0*/  YIELD ;  /* 0x0000000000007946 */ /* 0x000fea0003800000 */
[----:B------:R-:W-:-:S13]  /*5ab0*/  ISETP.NE.AND P3, PT, R6, UR26, PT ;  /* 0x0000001a06007c0c */ /* 0x000fda000bf65270 */
[----:B------:R-:W-:Y:S05]  /*5ac0*/  @P3 BRA `(.L_x_382) ;  /* 0xfffffffc00ec3947 */ /* 0x000fea000383ffff */
.L_x_381:
[----:B------:R-:W-:Y:S05]  /*5ad0*/  BSYNC B0 ;  /* 0x0000000000007941 */ /* 0x000fea0003800000 */
.L_x_380:
[----:B------:R-:W-:-:S03]  /*5ae0*/  UMOV UR8, 0xffffffff ;  /* 0xffffffff00087882 */ /* 0x000fc60000000000 */
[----:B------:R-:W-:Y:S05]  /*5af0*/  BRA.DIV UR8, `(.L_x_383) ;  /* 0x0000002a08507947 */ /* 0x000fea000b800000 */
[----:B------:R-:W-:Y:S01]  /*5b00*/  NOP ;  /* 0x0000000000007918 */ /* 0x000fe20000000000 */
.L_x_444:
        /* <DEDUP_REMOVED lines=13> */
.L_x_385:
[----:B------:R-:W-:Y:S05]  /*5be0*/  BSYNC B0 ;  /* 0x0000000000007941 */ /* 0x000fea0003800000 */
.L_x_384:
        /* <DEDUP_REMOVED lines=13> */
.L_x_387:
[----:B------:R-:W-:Y:S05]  /*5cc0*/  BSYNC B0 ;  /* 0x0000000000007941 */ /* 0x000fea0003800000 */
.L_x_386:
[----:B------:R-:W-:Y:S06]  /*5cd0*/  BAR.ARV 0xa, 0xa0 ;  /* 0x0282800000007b1d */ /* 0x000fec0000002000 */
[----:B------:R-:W-:Y:S04]  /*5ce0*/  BSSY B0, `(.L_x_388) ;  /* 0x0000003000007945 */ /* 0x000fe80003800000 */
[----:B------:R-:W-:Y:S05]  /*5cf0*/  @!P0 BRA `(.L_x_389) ;  /* 0x0000000000048947 */ /* 0x000fea0003800000 */
[----:B------:R-:W-:-:S04]  /*5d00*/  DEPBAR.LE SB0, 0x0 ;  /* 0x000080000000791a */ /* 0x000fc80000000000 */
.L_x_389:
[----:B------:R-:W-:Y:S05]  /*5d10*/  BSYNC B0 ;  /* 0x0000000000007941 */ /* 0x000fea0003800000 */
.L_x_388:
        /* <DEDUP_REMOVED lines=19> */
.L_x_391:
[----:B------:R-:W-:Y:S05]  /*5e50*/  BSYNC B0 ;  /* 0x0000000000007941 */ /* 0x000fea0003800000 */
.L_x_390:
[----:B------:R-:W-:Y:S02]  /*5e60*/  UIADD3 UR4, UR4, 0x2, URZ ;  /* 0x0000000204047890 */ /* 0x000fe4000fffe03f */
[----:B------:R-:W-:Y:S01]  /*5e70*/  UIADD3 UR5, UR5, 0x1, URZ ;  /* 0x0000000105057890 */ /* 0x000fe2000fffe03f */
[----:B------:R-:W-:Y:S11]  /*5e80*/  @P2 BRA `(.L_x_392) ;  /* 0xfffffff400842947 */ /* 0x000ff6000383ffff */
.L_x_367:
        /* <DEDUP_REMOVED lines=13> */
.L_x_395:
[----:B------:R-:W2:Y:S04]  /*5f60*/  LDG.E.STRONG.GPU R0, desc[UR38][R2.64] ;  /* 0x0000002602007981 */ /* 0x000ea8000c1ef900 */
[----:B--2---:R-:W-:Y:S01]  /*5f70*/  CCTL.IVALL ;  /* 0x00000000ff00798f */ /* 0x004fe20002000000 */
[----:B------:R-:W-:Y:S05]  /*5f80*/  YIELD ;  /* 0x0000000000007946 */ /* 0x000fea0003800000 */
[----:B------:R-:W-:-:S13]  /*5f90*/  ISETP.NE.AND P2, PT, R0, UR26, PT ;  /* 0x0000001a00007c0c */ /* 0x000fda000bf45270 */
[----:B------:R-:W-:Y:S05]  /*5fa0*/  @P2 BRA `(.L_x_395) ;  /* 0xfffffffc00ec2947 */ /* 0x000fea000383ffff */
.L_x_394:
[----:B------:R-:W-:Y:S05]  /*5fb0*/  BSYNC B0 ;  /* 0x0000000000007941 */ /* 0x000fea0003800000 */
.L_x_393:
[----:B------:R-:W-:-:S03]  /*5fc0*/  UMOV UR5, 0xffffffff ;  /* 0xffffffff00057882 */ /* 0x000fc60000000000 */
[----:B------:R-:W-:Y:S05]  /*5fd0*/  BRA.DIV UR5, `(.L_x_396) ;  /* 0x0000002605347947 */ /* 0x000fea000b800000 */
[----:B------:R-:W-:Y:S01]  /*5fe0*/  NOP ;  /* 0x0000000000007918 */ /* 0x000fe20000000000 */
.L_x_447:
        /* <DEDUP_REMOVED lines=22> */
.L_x_398:
[----:B------:R-:W-:Y:S05]  /*6150*/  BSYNC B0 ;  /* 0x0000000000007941 */ /* 0x000fea0003800000 */
.L_x_397:
        /* <DEDUP_REMOVED lines=20> */
.L_x_400:
[----:B------:R-:W-:Y:S05]  /*62a0*/  BSYNC B0 ;  /* 0x0000000000007941 */ /* 0x000fea0003800000 */
.L_x_399:
[----:B------:R-:W-:Y:S06]  /*62b0*/  BAR.ARV 0xa, 0xa0 ;  /* 0x0282800000007b1d */ /* 0x000fec0000002000 */
[----:B------:R-:W-:Y:S04]  /*62c0*/  BSSY B0, `(.L_x_401) ;  /* 0x0000003000007945 */ /* 0x000fe80003800000 */
[----:B------:R-:W-:Y:S05]  /*62d0*/  @!P0 BRA `(.L_x_402) ;  /* 0x0000000000048947 */ /* 0x000fea0003800000 */
[----:B------:R-:W-:-:S04]  /*62e0*/  DEPBAR.LE SB0, 0x0 ;  /* 0x000080000000791a */ /* 0x000fc80000000000 */
.L_x_402:
[----:B------:R-:W-:Y:S05]  /*62f0*/  BSYNC B0 ;  /* 0x0000000000007941 */ /* 0x000fea0003800000 */
.L_x_401:
        /* <DEDUP_REMOVED lines=19> */
.L_x_366:
        /* <DEDUP_REMOVED lines=55> */
.L_x_448:
        /* <DEDUP_REMOVED lines=10> */
.L_x_406:
        /* <DEDUP_REMOVED lines=83> */
.L_x_417:
[----:B------:R-:W-:-:S04]  /*6d70*/  SHF.L.U32 R21, R9, 0x1f, RZ ;  /* 0x0000001f09157819 */ /* 0x000fc800000006ff */
[----:B-1----:R-:W1:Y:S02]  /*6d80*/  SYNCS.PHASECHK.TRANS64.TRYWAIT P1, [R11+URZ+0x30840], R21 ;  /* 0x030840150b0075a7 */ /* 0x002e64000802017f */
[----:B-12---:R-:W-:Y:S05]  /*6d90*/  @!P1 BRA `(.L_x_409) ;  /* 0x0000001400f49947 */ /* 0x006fea0003800000 */
.L_x_449:
[----:B------:R-:W-:Y:S05]  /*6da0*/  @P0 BRA `(.L_x_410) ;  /* 0x0000000000140947 */ /* 0x000fea0003800000 */
[----:B------:R-:W-:Y:S01]  /*6db0*/  ISETP.NE.AND P1, PT, R14, RZ, PT ;  /* 0x000000ff0e00720c */ /* 0x000fe20003f25270 */
[----:B------:R-:W-:-:S04]  /*6dc0*/  IMAD.MOV.U32 R0, RZ, RZ, 0x4100 ;  /* 0x00004100ff007424 */ /* 0x000fc800078e00ff */
[----:B------:R2:W-:Y:S08]  /*6dd0*/  SYNCS.ARRIVE.TRANS64 RZ, [R11+URZ+0x30830], R0 ;  /* 0x030830000bff79a7 */ /* 0x0005f0000800003f */
[----:B------:R-:W-:Y:S05]  /*6de0*/  @!P1 BRA `(.L_x_410) ;  /* 0x0000000000049947 */ /* 0x000fea0003800000 */
[----:B------:R-:W-:Y:S01]  /*6df0*/  BPT.TRAP 0x1 ;  /* 0x000000040000795c */ /* 0x000fe20000300000 */
.L_x_410:
        /* <DEDUP_REMOVED lines=36> */
.L_x_450:
[----:B------:R-:W-:Y:S05]  /*7040*/  @P0 BRA `(.L_x_412) ;  /* 0x0000000000140947 */ /* 0x000fea0003800000 */
[----:B------:R-:W-:Y:S01]  /*7050*/  ISETP.NE.AND P1, PT, R14, RZ, PT ;  /* 0x000000ff0e00720c */ /* 0x000fe20003f25270 */
[----:B------:R-:W-:-:S04]  /*7060*/  IMAD.MOV.U32 R2, RZ, RZ, 0x4100 ;  /* 0x00004100ff027424 */ /* 0x000fc800078e00ff */
[----:B------:R3:W-:Y:S08]  /*7070*/  SYNCS.ARRIVE.TRANS64 RZ, [R11+URZ+0x30818], R2 ;  /* 0x030818020bff79a7 */ /* 0x0007f0000800003f */
[----:B------:R-:W-:Y:S05]  /*7080*/  @!P1 BRA `(.L_x_412) ;  /* 0x0000000000049947 */ /* 0x000fea0003800000 */
[----:B------:R-:W-:Y:S01]  /*7090*/  BPT.TRAP 0x1 ;  /* 0x000000040000795c */ /* 0x000fe20000300000 */
.L_x_412:
        /* <DEDUP_REMOVED lines=27> */
.L_x_451:
        /* <DEDUP_REMOVED lines=9> */
.L_x_414:
        /* <DEDUP_REMOVED lines=31> */
.L_x_453:
[----:B------:R-:W-:Y:S05]  /*74d0*/  @P0 BRA `(.L_x_416) ;  /* 0x0000000000140947 */ /* 0x000fea0003800000 */
[----:B------:R-:W-:Y:S01]  /*74e0*/  ISETP.NE.AND P1, PT, R14, RZ, PT ;  /* 0x000000ff0e00720c */ /* 0x000fe20003f25270 */
[----:B-1----:R-:W-:-:S04]  /*74f0*/  IMAD.MOV.U32 R4, RZ, RZ, 0x4100 ;  /* 0x00004100ff047424 */ /* 0x002fc800078e00ff */
[----:B------:R2:W-:Y:S08]  /*7500*/  SYNCS.ARRIVE.TRANS64 RZ, [R11+URZ+0x30810], R4 ;  /* 0x030810040bff79a7 */ /* 0x0005f0000800003f */
[----:B------:R-:W-:Y:S05]  /*7510*/  @!P1 BRA `(.L_x_416) ;  /* 0x0000000000049947 */ /* 0x000fea0003800000 */
[----:B------:R-:W-:Y:S01]  /*7520*/  BPT.TRAP 0x1 ;  /* 0x000000040000795c */ /* 0x000fe20000300000 */
.L_x_416:
        /* <DEDUP_REMOVED lines=29> */
.L_x_408:
[----:B------:R-:W-:-:S13]  /*7700*/  ISETP.NE.AND P1, PT, R19, RZ, PT ;  /* 0x000000ff1300720c */ /* 0x000fda0003f25270 */
[----:B------:R-:W-:Y:S05]  /*7710*/  @!P1 BRA `(.L_x_407) ;  /* 0x0000000400289947 */ /* 0x000fea0003800000 */
[----:B------:R-:W-:-:S04]  /*7720*/  SHF.L.U32 R12, R9, 0x1f, RZ ;  /* 0x0000001f090c7819 */ /* 0x000fc800000006ff */
[----:B------:R-:W3:Y:S02]  /*7730*/  SYNCS.PHASECHK.TRANS64.TRYWAIT P1, [R11+URZ+0x30840], R12 ;  /* 0x0308400c0b0075a7 */ /* 0x000ee4000802017f */
[----:B---3--:R-:W-:Y:S05]  /*7740*/  @!P1 BRA `(.L_x_418) ;  /* 0x0000000c00dc9947 */ /* 0x008fea0003800000 */
.L_x_454:
[----:B------:R-:W-:Y:S05]  /*7750*/  @P0 BRA `(.L_x_419) ;  /* 0x0000000000140947 */ /* 0x000fea0003800000 */
[----:B------:R-:W-:Y:S01]  /*7760*/  ISETP.NE.AND P1, PT, R14, RZ, PT ;  /* 0x000000ff0e00720c */ /* 0x000fe20003f25270 */
[----:B-12---:R-:W-:-:S04]  /*7770*/  IMAD.MOV.U32 R4, RZ, RZ, 0x4100 ;  /* 0x00004100ff047424 */ /* 0x006fc800078e00ff */
[----:B------:R4:W-:Y:S08]  /*7780*/  SYNCS.ARRIVE.TRANS64 RZ, [R11+URZ+0x30830], R4 ;  /* 0x030830040bff79a7 */ /* 0x0009f0000800003f */
[----:B------:R-:W-:Y:S05]  /*7790*/  @!P1 BRA `(.L_x_419) ;  /* 0x0000000000049947 */ /* 0x000fea0003800000 */
[----:B------:R-:W-:Y:S01]  /*77a0*/  BPT.TRAP 0x1 ;  /* 0x000000040000795c */ /* 0x000fe20000300000 */
.L_x_419:
        /* <DEDUP_REMOVED lines=33> */
.L_x_455:
[----:B------:R-:W-:Y:S05]  /*79c0*/  @P0 BRA `(.L_x_421) ;  /* 0x0000000000140947 */ /* 0x000fea0003800000 */
[----:B------:R-:W-:Y:S01]  /*79d0*/  ISETP.NE.AND P0, PT, R14, RZ, PT ;  /* 0x000000ff0e00720c */ /* 0x000fe20003f05270 */
[----:B------:R-:W-:-:S04]  /*79e0*/  IMAD.MOV.U32 R4, RZ, RZ, 0x4100 ;  /* 0x00004100ff047424 */ /* 0x000fc800078e00ff */
[----:B------:R2:W-:Y:S08]  /*79f0*/  SYNCS.ARRIVE.TRANS64 RZ, [R11+URZ+0x30818], R4 ;  /* 0x030818040bff79a7 */ /* 0x0005f0000800003f */
[----:B------:R-:W-:Y:S05]  /*7a00*/  @!P0 BRA `(.L_x_421) ;  /* 0x0000000000048947 */ /* 0x000fea0003800000 */
[----:B------:R-:W-:Y:S01]  /*7a10*/  BPT.TRAP 0x1 ;  /* 0x000000040000795c */ /* 0x000fe20000300000 */
.L_x_421:
        /* <DEDUP_REMOVED lines=26> */
.L_x_407:
[----:B-12---:R-:W-:Y:S01]  /*7bc0*/  IMAD R4, R20, 0x8, R11 ;  /* 0x0000000814047824 */ /* 0x006fe200078e020b */
[----:B------:R-:W-:Y:S01]  /*7bd0*/  SHF.L.U32 R3, R9, 0x1f, RZ ;  /* 0x0000001f09037819 */ /* 0x000fe200000006ff */
[----:B------:R-:W1:Y:S03]  /*7be0*/  S2R R2, SR_TID.X ;  /* 0x0000000000027919 */ /* 0x000e660000002100 */
[----:B------:R-:W2:Y:S01]  /*7bf0*/  SYNCS.PHASECHK.TRANS64.TRYWAIT P0, [R4+URZ+0x30840], R3 ;  /* 0x03084003040075a7 */ /* 0x000ea2000800017f */
[----:B-1----:R-:W-:-:S04]  /*7c00*/  LOP3.LUT R2, R2, 0x7f, RZ, 0xc0, !PT ;  /* 0x0000007f02027812 */ /* 0x002fc800078ec0ff */
[----:B------:R-:W-:Y:S01]  /*7c10*/  ISETP.NE.AND P1, PT, R2, RZ, PT ;  /* 0x000000ff0200720c */ /* 0x000fe20003f25270 */
[----:B--2---:R-:W-:-:S12]  /*7c20*/  @!P0 BRA `(.L_x_422) ;  /* 0x0000000800cc8947 */ /* 0x004fd80003800000 */
.L_x_456:
[----:B------:R-:W-:Y:S05]  /*7c30*/  @P1 BRA `(.L_x_423) ;  /* 0x0000000000181947 */ /* 0x000fea0003800000 */
[----:B------:R-:W2:Y:S01]  /*7c40*/  S2R R2, SR_TID.X ;  /* 0x0000000000027919 */ /* 0x000ea20000002100 */
[----:B-1----:R-:W-:-:S04]  /*7c50*/  IMAD.MOV.U32 R3, RZ, RZ, 0x4100 ;  /* 0x00004100ff037424 */ /* 0x002fc800078e00ff */
[----:B------:R4:W-:Y:S01]  /*7c60*/  SYNCS.ARRIVE.TRANS64 RZ, [R4+URZ+0x30830], R3 ;  /* 0x0308300304ff79a7 */ /* 0x0009e2000800003f */
[----:B--2---:R-:W-:-:S13]  /*7c70*/  LOP3.LUT P0, RZ, R2, 0x1f, RZ, 0xc0, !PT ;  /* 0x0000001f02ff7812 */ /* 0x004fda000780c0ff */
[----:B----4-:R-:W-:Y:S05]  /*7c80*/  @!P0 BRA `(.L_x_423) ;  /* 0x0000000000048947 */ /* 0x010fea0003800000 */
[----:B------:R-:W-:Y:S01]  /*7c90*/  BPT.TRAP 0x1 ;  /* 0x000000040000795c */ /* 0x000fe20000300000 */
.L_x_423:
        /* <DEDUP_REMOVED lines=40> */
.L_x_404:
[----:B------:R-:W-:Y:S05]  /*7f20*/  BSYNC B0 ;  /* 0x0000000000007941 */ /* 0x000fea0003800000 */
.L_x_403:
[----:B------:R-:W-:-:S03]  /*7f30*/  UMOV UR6, 0xffffffff ;  /* 0xffffffff00067882 */ /* 0x000fc60000000000 */
[----:B------:R-:W-:Y:S05]  /*7f40*/  BRA.DIV UR6, `(.L_x_424) ;  /* 0x0000000a06187947 */ /* 0x000fea000b800000 */
[----:B------:R-:W-:-:S13]  /*7f50*/  ELECT P0, URZ, PT ;  /* 0x00000000003f782f */ /* 0x000fda0003800000 */
.L_x_459:
[----:B------:R-:W-:Y:S05]  /*7f60*/  @!P0 BRA `(.L_x_330) ;  /* 0x0000000000808947 */ /* 0x000fea0003800000 */
[----:B------:R-:W-:-:S04]  /*7f70*/  LOP3.LUT R17, R17, 0x2, RZ, 0xfc, !PT ;  /* 0x0000000211117812 */ /* 0x000fc800078efcff */
[----:B------:R-:W-:-:S13]  /*7f80*/  ISETP.NE.AND P0, PT, R17, 0x3, PT ;  /* 0x000000031100780c */ /* 0x000fda0003f05270 */
[----:B------:R-:W-:Y:S05]  /*7f90*/  @!P0 BRA `(.L_x_425) ;  /* 0x0000000000048947 */ /* 0x000fea0003800000 */
[----:B------:R-:W-:Y:S01]  /*7fa0*/  BPT.TRAP 0x1 ;  /* 0x000000040000795c */ /* 0x000fe20000300000 */
.L_x_425:
        /* <DEDUP_REMOVED lines=15> */
.L_x_460:
[----:B------:R-:W2:Y:S02]  /*80a0*/  SYNCS.PHASECHK.TRANS64.TRYWAIT P1, [R3+URZ], R2 ;  /* 0x00000002030075a7 */ /* 0x000ea4000802017f */
[----:B--2---:R-:W-:Y:S05]  /*80b0*/  @!P1 BRA `(.L_x_427) ;  /* 0x0000000400f49947 */ /* 0x004fea0003800000 */
.L_x_461:
[----:B------:R-:W-:Y:S05]  /*80c0*/  @!P0 BRA `(.L_x_428) ;  /* 0x0000000000048947 */ /* 0x000fea0003800000 */
[----:B------:R-:W-:Y:S01]  /*80d0*/  BPT.TRAP 0x1 ;  /* 0x000000040000795c */ /* 0x000fe20000300000 */
.L_x_428:
[----:B--2---:R-:W-:-:S04]  /*80e0*/  VIADD R3, R7, 0x30840 ;  /* 0x0003084007037836 */ /* 0x004fc80000000000 */
[----:B------:R-:W-:-:S04]  /*80f0*/  IMAD R0, R0, 0x8, R3 ;  /* 0x0000000800007824 */ /* 0x000fc800078e0203 */
[----:B------:R-:W2:Y:S02]  /*8100*/  SYNCS.PHASECHK.TRANS64.TRYWAIT P0, [R0+URZ], R5 ;  /* 0x00000005000075a7 */ /* 0x000ea4000800017f */
[----:B--2---:R-:W-:Y:S05]  /*8110*/  @!P0 BRA `(.L_x_429) ;  /* 0x0000000400f08947 */ /* 0x004fea0003800000 */
.L_x_462:
[----:B------:R-:W-:-:S07]  /*8120*/  IMAD R3, R4, 0x8, R3 ;  /* 0x0000000804037824 */ /* 0x000fce00078e0203 */
.L_x_430:
[----:B---3--:R3:W4:Y:S02]  /*8130*/  SYNCS.PHASECHK.TRANS64.TRYWAIT P0, [R3+URZ], R2 ;  /* 0x00000002030075a7 */ /* 0x008724000800017f */
[----:B----4-:R-:W-:Y:S05]  /*8140*/  @!P0 NANOSLEEP.SYNCS 0x989680 ;  /* 0x009896800000895d */ /* 0x010fea0003900000 */
[----:B------:R-:W4:Y:S02]  /*8150*/  @!P0 SYNCS.PHASECHK.TRANS64 P0, [R3+URZ], R2 ;  /* 0x00000002030085a7 */ /* 0x000f24000800007f */
[----:B----4-:R-:W-:Y:S05]  /*8160*/  @!P0 BRA `(.L_x_430) ;  /* 0xfffffffc00f08947 */ /* 0x010fea000383ffff */
.L_x_330:
[----:B------:R-:W-:Y:S05]  /*8170*/  BSYNC B6 ;  /* 0x0000000000067941 */ /* 0x000fea0003800000 */
.L_x_327:
[----:B------:R-:W-:Y:S05]  /*8180*/  EXIT ;  /* 0x000000000000794d */ /* 0x000fea0003800000 */
.L_x_335:
[----:B------:R-:W-:Y:S02]  /*8190*/  IMAD.MOV.U32 R12, RZ, RZ, RZ ;  /* 0x000000ffff0c7224 */ /* 0x000fe400078e00ff */
[----:B------:R-:W-:Y:S02]  /*81a0*/  IMAD.MOV.U32 R11, RZ, RZ, 0x1f ;  /* 0x0000001fff0b7424 */ /* 0x000fe400078e00ff */
[----:B------:R-:W-:-:S07]  /*81b0*/  IMAD.MOV.U32 R15, RZ, RZ, -0x1 ;  /* 0xffffffffff0f7424 */ /* 0x000fce00078e00ff */
[----:B------:R-:W-:Y:S05]  /*81c0*/  WARPSYNC.COLLECTIVE R15, `(.L_x_431) ;  /* 0x000000000f087348 */ /* 0x000fea0003c00000 */
[----:B------:R1:W2:Y:S02]  /*81d0*/  SHFL.IDX P6, R14, R13, R12, R11 ;  /* 0x0000000c0d0e7389 */ /* 0x0002a400000c000b */
[----:B-12---:R-:W-:Y:S01]  /*81e0*/  ENDCOLLECTIVE ;  /* 0x000000000000791b */ /* 0x006fe20003800000 */
.L_x_431:
[----:B------:R-:W-:Y:S05]  /*81f0*/  BRA `(.L_x_432) ;  /* 0xffffff8800507947 */ /* 0x000fea000383ffff */
.L_x_337:
[----:B--2---:R2:W3:Y:S02]  /*8200*/  SYNCS.PHASECHK.TRANS64.TRYWAIT P0, [R16+URZ+0x30800], R11 ;  /* 0x0308000b100075a7 */ /* 0x0044e4000800017f */
[----:B---3--:R-:W-:Y:S05]  /*8210*/  @!P0 NANOSLEEP.SYNCS 0x989680 ;  /* 0x009896800000895d */ /* 0x008fea0003900000 */
[----:B------:R-:W3:Y:S02]  /*8220*/  @!P0 SYNCS.PHASECHK.TRANS64 P0, [R16+URZ+0x30800], R11 ;  /* 0x0308000b100085a7 */ /* 0x000ee4000800007f */
[----:B---3--:R-:W-:Y:S05]  /*8230*/  @!P0 BRA `(.L_x_337) ;  /* 0xfffffffc00f08947 */ /* 0x008fea000383ffff */
[----:B------:R-:W-:Y:S05]  /*8240*/  BRA `(.L_x_336) ;  /* 0xffffff8800a87947 */ /* 0x000fea000383ffff */
.L_x_342:
[----:B---3--:R3:W4:Y:S02]  /*8250*/  SYNCS.PHASECHK.TRANS64.TRYWAIT P1, [R2+URZ+0x30810], R153 ;  /* 0x03081099020075a7 */ /* 0x008724000802017f */
[----:B----4-:R-:W-:Y:S05]  /*8260*/  @!P1 NANOSLEEP.SYNCS 0x989680 ;  /* 0x009896800000995d */ /* 0x010fea0003900000 */
[----:B------:R-:W4:Y:S02]  /*8270*/  @!P1 SYNCS.PHASECHK.TRANS64 P1, [R2+URZ+0x30810], R153 ;  /* 0x03081099020095a7 */ /* 0x000f24000802007f */
[----:B----4-:R-:W-:Y:S05]  /*8280*/  @!P1 BRA `(.L_x_342) ;  /* 0xfffffffc00f09947 */ /* 0x010fea000383ffff */
[----:B------:R-:W-:Y:S05]  /*8290*/  BRA `(.L_x_341) ;  /* 0xffffff94003c7947 */ /* 0x000fea000383ffff */
.L_x_346:
[----:B------:R1:W1:Y:S02]  /*82a0*/  SYNCS.PHASECHK.TRANS64.TRYWAIT P1, [R2+URZ+0x30830], R153 ;  /* 0x03083099020075a7 */ /* 0x000264000802017f */
[----:B-1----:R-:W-:Y:S05]  /*82b0*/  @!P1 NANOSLEEP.SYNCS 0x989680 ;  /* 0x009896800000995d */ /* 0x002fea0003900000 */
[----:B------:R-:W1:Y:S02]  /*82c0*/  @!P1 SYNCS.PHASECHK.TRANS64 P1, [R2+URZ+0x30830], R153 ;  /* 0x03083099020095a7 */ /* 0x000e64000802007f */
[----:B-1----:R-:W-:Y:S05]  /*82d0*/  @!P1 BRA `(.L_x_346) ;  /* 0xfffffffc00f09947 */ /* 0x002fea000383ffff */
[----:B------:R-:W-:Y:S05]  /*82e0*/  BRA `(.L_x_345) ;  /* 0xffffff9800947947 */ /* 0x000fea000383ffff */
.L_x_353:
[----:B------:R-:W-:Y:S01]  /*82f0*/  BSSY B0, `(.L_x_433) ;  /* 0x0000005000007945 */ /* 0x000fe20003800000 */
[----:B------:R-:W-:-:S07]  /*8300*/  IMAD.MOV.U32 R15, RZ, RZ, -0x1 ;  /* 0xffffffffff0f7424 */ /* 0x000fce00078e00ff */
[----:B---3--:R-:W-:Y:S05]  /*8310*/  WARPSYNC.COLLECTIVE R15, `(.L_x_434) ;  /* 0x000000000f087348 */ /* 0x008fea0003c00000 */
[----:B------:R-:W-:Y:S01]  /*8320*/  NOP ;  /* 0x0000000000007918 */ /* 0x000fe20000000000 */
[----:B---3--:R-:W-:Y:S01]  /*8330*/  ENDCOLLECTIVE ;  /* 0x000000000000791b */ /* 0x008fe20003800000 */
.L_x_434:
[----:B------:R-:W-:Y:S05]  /*8340*/  BSYNC B0 ;  /* 0x0000000000007941 */ /* 0x000fea0003800000 */
.L_x_433:
[----:B------:R-:W-:Y:S05]  /*8350*/  BRA `(.L_x_435) ;  /* 0xffffffc400ac7947 */ /* 0x000fea000383ffff */
.L_x_362:
[----:B------:R-:W-:Y:S01]  /*8360*/  BSSY B0, `(.L_x_436) ;  /* 0x0000005000007945 */ /* 0x000fe20003800000 */
[----:B------:R-:W-:-:S07]  /*8370*/  IMAD.MOV.U32 R15, RZ, RZ, -0x1 ;  /* 0xffffffffff0f7424 */ /* 0x000fce00078e00ff */
[----:B-1-3--:R-:W-:Y:S05]  /*8380*/  WARPSYNC.COLLECTIVE R15, `(.L_x_437) ;  /* 0x000000000f087348 */ /* 0x00afea0003c00000 */
[----:B------:R-:W-:Y:S01]  /*8390*/  NOP ;  /* 0x0000000000007918 */ /* 0x000fe20000000000 */
[----:B-1-3--:R-:W-:Y:S01]  /*83a0*/  ENDCOLLECTIVE ;  /* 0x000000000000791b */ /* 0x00afe20003800000 */
.L_x_437:
[----:B------:R-:W-:Y:S05]  /*83b0*/  BSYNC B0 ;  /* 0x0000000000007941 */ /* 0x000fea0003800000 */
.L_x_436:
[----:B------:R-:W-:Y:S05]  /*83c0*/  BRA `(.L_x_438) ;  /* 0xffffffc800ac7947 */ /* 0x000fea000383ffff */
.L_x_371:
[----:B------:R-:W-:Y:S01]  /*83d0*/  BSSY B0, `(.L_x_439) ;  /* 0x0000005000007945 */ /* 0x000fe20003800000 */
[----:B------:R-:W-:-:S07]  /*83e0*/  IMAD.MOV.U32 R15, RZ, RZ, -0x1 ;  /* 0xffffffffff0f7424 */ /* 0x000fce00078e00ff */
[----:B------:R-:W-:Y:S05]  /*83f0*/  WARPSYNC.COLLECTIVE R15, `(.L_x_440) ;  /* 0x000000000f087348 */ /* 0x000fea0003c00000 */
[----:B------:R-:W-:Y:S01]  /*8400*/  NOP ;  /* 0x0000000000007918 */ /* 0x000fe20000000000 */
[----:B------:R-:W-:Y:S01]  /*8410*/  ENDCOLLECTIVE ;  /* 0x000000000000791b */ /* 0x000fe20003800000 */
.L_x_440:
[----:B------:R-:W-:Y:S05]  /*8420*/  BSYNC B0 ;  /* 0x0000000000007941 */ /* 0x000fea0003800000 */
.L_x_439:
[----:B------:R-:W-:Y:S05]  /*8430*/  BRA `(.L_x_441) ;  /* 0xffffffd000807947 */ /* 0x000fea000383ffff */
.L_x_383:
[----:B------:R-:W-:Y:S01]  /*8440*/  BSSY B0, `(.L_x_442) ;  /* 0x0000005000007945 */ /* 0x000fe20003800000 */
[----:B------:R-:W-:-:S07]  /*8450*/  IMAD.MOV.U32 R15, RZ, RZ, -0x1 ;  /* 0xffffffffff0f7424 */ /* 0x000fce00078e00ff */
[----:B------:R-:W-:Y:S05]  /*8460*/  WARPSYNC.COLLECTIVE R15, `(.L_x_443) ;  /* 0x000000000f087348 */ /* 0x000fea0003c00000 */
[----:B------:R-:W-:Y:S01]  /*8470*/  NOP ;  /* 0x0000000000007918 */ /* 0x000fe20000000000 */
[----:B------:R-:W-:Y:S01]  /*8480*/  ENDCOLLECTIVE ;  /* 0x000000000000791b */ /* 0x000fe20003800000 */
.L_x_443:
[----:B------:R-:W-:Y:S05]  /*8490*/  BSYNC B0 ;  /* 0x0000000000007941 */ /* 0x000fea0003800000 */
.L_x_442:
[----:B------:R-:W-:Y:S05]  /*84a0*/  BRA `(.L_x_444) ;  /* 0xffffffd400987947 */ /* 0x000fea000383ffff */
.L_x_396:
[----:B------:R-:W-:Y:S01]  /*84b0*/  BSSY B0, `(.L_x_445) ;  /* 0x0000005000007945 */ /* 0x000fe20003800000 */
[----:B------:R-:W-:-:S07]  /*84c0*/  IMAD.MOV.U32 R15, RZ, RZ, -0x1 ;  /* 0xffffffffff0f7424 */ /* 0x000fce00078e00ff */
[----:B------:R-:W-:Y:S05]  /*84d0*/  WARPSYNC.COLLECTIVE R15, `(.L_x_446) ;  /* 0x000000000f087348 */ /* 0x000fea0003c00000 */
[----:B------:R-:W-:Y:S01]  /*84e0*/  NOP ;  /* 0x0000000000007918 */ /* 0x000fe20000000000 */
[----:B------:R-:W-:Y:S01]  /*84f0*/  ENDCOLLECTIVE ;  /* 0x000000000000791b */ /* 0x000fe20003800000 */
.L_x_446:
[----:B------:R-:W-:Y:S05]  /*8500*/  BSYNC B0 ;  /* 0x0000000000007941 */ /* 0x000fea0003800000 */
.L_x_445:
[----:B------:R-:W-:Y:S05]  /*8510*/  BRA `(.L_x_447) ;  /* 0xffffffd800b47947 */ /* 0x000fea000383ffff */
.L_x_405:
[----:B-1----:R1:W2:Y:S02]  /*8520*/  SYNCS.PHASECHK.TRANS64.TRYWAIT P1, [R11+URZ+0x30820], R0 ;  /* 0x030820000b0075a7 */ /* 0x0022a4000802017f */
[----:B--2---:R-:W-:Y:S05]  /*8530*/  @!P1 NANOSLEEP.SYNCS 0x989680 ;  /* 0x009896800000995d */ /* 0x004fea0003900000 */
[----:B------:R-:W2:Y:S02]  /*8540*/  @!P1 SYNCS.PHASECHK.TRANS64 P1, [R11+URZ+0x30820], R0 ;  /* 0x030820000b0095a7 */ /* 0x000ea4000802007f */
[----:B--2---:R-:W-:Y:S05]  /*8550*/  @!P1 BRA `(.L_x_405) ;  /* 0xfffffffc00f09947 */ /* 0x004fea000383ffff */
[----:B------:R-:W-:Y:S05]  /*8560*/  BRA `(.L_x_448) ;  /* 0xffffffe0008c7947 */ /* 0x000fea000383ffff */
.L_x_409:
[----:B-1----:R1:W2:Y:S02]  /*8570*/  SYNCS.PHASECHK.TRANS64.TRYWAIT P1, [R11+URZ+0x30840], R21 ;  /* 0x030840150b0075a7 */ /* 0x0022a4000802017f */
[----:B--2---:R-:W-:Y:S05]  /*8580*/  @!P1 NANOSLEEP.SYNCS 0x989680 ;  /* 0x009896800000995d */ /* 0x004fea0003900000 */
[----:B------:R-:W2:Y:S02]  /*8590*/  @!P1 SYNCS.PHASECHK.TRANS64 P1, [R11+URZ+0x30840], R21 ;  /* 0x030840150b0095a7 */ /* 0x000ea4000802007f */
[----:B--2---:R-:W-:Y:S05]  /*85a0*/  @!P1 BRA `(.L_x_409) ;  /* 0xfffffffc00f09947 */ /* 0x004fea000383ffff */
[----:B------:R-:W-:Y:S05]  /*85b0*/  BRA `(.L_x_449) ;  /* 0xffffffe400f87947 */ /* 0x000fea000383ffff */
.L_x_411:
[----:B--2---:R2:W3:Y:S02]  /*85c0*/  SYNCS.PHASECHK.TRANS64.TRYWAIT P1, [R11+URZ+0x30828], R21 ;  /* 0x030828150b0075a7 */ /* 0x0044e4000802017f */
[----:B---3--:R-:W-:Y:S05]  /*85d0*/  @!P1 NANOSLEEP.SYNCS 0x989680 ;  /* 0x009896800000995d */ /* 0x008fea0003900000 */
[----:B------:R-:W3:Y:S02]  /*85e0*/  @!P1 SYNCS.PHASECHK.TRANS64 P1, [R11+URZ+0x30828], R21 ;  /* 0x030828150b0095a7 */ /* 0x000ee4000802007f */
[----:B---3--:R-:W-:Y:S05]  /*85f0*/  @!P1 BRA `(.L_x_411) ;  /* 0xfffffffc00f09947 */ /* 0x008fea000383ffff */
[----:B------:R-:W-:Y:S05]  /*8600*/  BRA `(.L_x_450) ;  /* 0xffffffe8008c7947 */ /* 0x000fea000383ffff */
.L_x_413:
[----:B---3--:R3:W4:Y:S02]  /*8610*/  SYNCS.PHASECHK.TRANS64.TRYWAIT P1, [R11+URZ+0x30848], R21 ;  /* 0x030848150b0075a7 */ /* 0x008724000802017f */
[----:B----4-:R-:W-:Y:S05]  /*8620*/  @!P1 NANOSLEEP.SYNCS 0x989680 ;  /* 0x009896800000995d */ /* 0x010fea0003900000 */
[----:B------:R-:W4:Y:S02]  /*8630*/  @!P1 SYNCS.PHASECHK.TRANS64 P1, [R11+URZ+0x30848], R21 ;  /* 0x030848150b0095a7 */ /* 0x000f24000802007f */
[----:B----4-:R-:W-:Y:S05]  /*8640*/  @!P1 BRA `(.L_x_413) ;  /* 0xfffffffc00f09947 */ /* 0x010fea000383ffff */
[----:B------:R-:W-:Y:S05]  /*8650*/  BRA `(.L_x_451) ;  /* 0xffffffe800fc7947 */ /* 0x000fea000383ffff */
.L_x_415:
[----:B------:R-:W-:-:S07]  /*8660*/  SHF.L.U32 R4, R9, 0x1f, RZ ;  /* 0x0000001f09047819 */ /* 0x000fce00000006ff */
.L_x_452:
[----:B-1----:R1:W2:Y:S02]  /*8670*/  SYNCS.PHASECHK.TRANS64.TRYWAIT P1, [R11+URZ+0x30820], R4 ;  /* 0x030820040b0075a7 */ /* 0x0022a4000802017f */
[----:B--2---:R-:W-:Y:S05]  /*8680*/  @!P1 NANOSLEEP.SYNCS 0x989680 ;  /* 0x009896800000995d */ /* 0x004fea0003900000 */
[----:B------:R-:W2:Y:S02]  /*8690*/  @!P1 SYNCS.PHASECHK.TRANS64 P1, [R11+URZ+0x30820], R4 ;  /* 0x030820040b0095a7 */ /* 0x000ea4000802007f */
[----:B--2---:R-:W-:Y:S05]  /*86a0*/  @!P1 BRA `(.L_x_452) ;  /* 0xfffffffc00f09947 */ /* 0x004fea000383ffff */
[----:B------:R-:W-:Y:S05]  /*86b0*/  BRA `(.L_x_453) ;  /* 0xffffffec00847947 */ /* 0x000fea000383ffff */
.L_x_418:
[----:B---3--:R3:W4:Y:S02]  /*86c0*/  SYNCS.PHASECHK.TRANS64.TRYWAIT P1, [R11+URZ+0x30840], R12 ;  /* 0x0308400c0b0075a7 */ /* 0x008724000802017f */
[----:B----4-:R-:W-:Y:S05]  /*86d0*/  @!P1 NANOSLEEP.SYNCS 0x989680 ;  /* 0x009896800000995d */ /* 0x010fea0003900000 */
[----:B------:R-:W4:Y:S02]  /*86e0*/  @!P1 SYNCS.PHASECHK.TRANS64 P1, [R11+URZ+0x30840], R12 ;  /* 0x0308400c0b0095a7 */ /* 0x000f24000802007f */
[----:B----4-:R-:W-:Y:S05]  /*86f0*/  @!P1 BRA `(.L_x_418) ;  /* 0xfffffffc00f09947 */ /* 0x010fea000383ffff */
[----:B------:R-:W-:Y:S05]  /*8700*/  BRA `(.L_x_454) ;  /* 0xfffffff000107947 */ /* 0x000fea000383ffff */
.L_x_420:
[----:B-1----:R1:W2:Y:S02]  /*8710*/  SYNCS.PHASECHK.TRANS64.TRYWAIT P1, [R11+URZ+0x30828], R12 ;  /* 0x0308280c0b0075a7 */ /* 0x0022a4000802017f */
[----:B--2---:R-:W-:Y:S05]  /*8720*/  @!P1 NANOSLEEP.SYNCS 0x989680 ;  /* 0x009896800000995d */ /* 0x004fea0003900000 */
[----:B------:R-:W2:Y:S02]  /*8730*/  @!P1 SYNCS.PHASECHK.TRANS64 P1, [R11+URZ+0x30828], R12 ;  /* 0x0308280c0b0095a7 */ /* 0x000ea4000802007f */
[----:B--2---:R-:W-:Y:S05]  /*8740*/  @!P1 BRA `(.L_x_420) ;  /* 0xfffffffc00f09947 */ /* 0x004fea000383ffff */
[----:B------:R-:W-:Y:S05]  /*8750*/  BRA `(.L_x_455) ;  /* 0xfffffff000987947 */ /* 0x000fea000383ffff */
.L_x_422:
[----:B-1----:R1:W2:Y:S02]  /*8760*/  SYNCS.PHASECHK.TRANS64.TRYWAIT P0, [R4+URZ+0x30840], R3 ;  /* 0x03084003040075a7 */ /* 0x0022a4000800017f */
[----:B--2---:R-:W-:Y:S05]  /*8770*/  @!P0 NANOSLEEP.SYNCS 0x989680 ;  /* 0x009896800000895d */ /* 0x004fea0003900000 */
[----:B------:R-:W2:Y:S02]  /*8780*/  @!P0 SYNCS.PHASECHK.TRANS64 P0, [R4+URZ+0x30840], R3 ;  /* 0x03084003040085a7 */ /* 0x000ea4000800007f */
[----:B--2---:R-:W-:Y:S05]  /*8790*/  @!P0 BRA `(.L_x_422) ;  /* 0xfffffffc00f08947 */ /* 0x004fea000383ffff */
[----:B------:R-:W-:Y:S05]  /*87a0*/  BRA `(.L_x_456) ;  /* 0xfffffff400207947 */ /* 0x000fea000383ffff */
.L_x_424:
[----:B------:R-:W-:Y:S01]  /*87b0*/  BSSY B0, `(.L_x_457) ;  /* 0x0000006000007945 */ /* 0x000fe20003800000 */
[----:B------:R-:W-:-:S07]  /*87c0*/  IMAD.MOV.U32 R15, RZ, RZ, -0x1 ;  /* 0xffffffffff0f7424 */ /* 0x000fce00078e00ff */
[----:B------:R-:W-:Y:S05]  /*87d0*/  WARPSYNC.COLLECTIVE R15, `(.L_x_458) ;  /* 0x000000000f0c7348 */ /* 0x000fea0003c00000 */
[----:B------:R-:W-:Y:S02]  /*87e0*/  ELECT P6, UR62, PT ;  /* 0x00000000003e782f */ /* 0x000fe400038c0000 */
[----:B------:R-:W-:Y:S01]  /*87f0*/  MOV R14, UR62 ;  /* 0x0000003e000e7c02 */ /* 0x000fe20008000f00 */
[----:B------:R-:W-:Y:S10]  /*8800*/  ENDCOLLECTIVE ;  /* 0x000000000000791b */ /* 0x000ff40003800000 */
.L_x_458:
[----:B------:R-:W-:Y:S05]  /*8810*/  BSYNC B0 ;  /* 0x0000000000007941 */ /* 0x000fea0003800000 */
.L_x_457:
[----:B------:R-:W-:Y:S01]  /*8820*/  PLOP3.LUT P0, PT, P6, PT, PT, 0x80, 0x0 ;  /* 0x000000000000781c */ /* 0x000fe2000370f070 */
[----:B------:R-:W-:-:S12]  /*8830*/  BRA `(.L_x_459) ;  /* 0xfffffff400c87947 */ /* 0x000fd8000383ffff */
.L_x_426:
[----:B-1----:R1:W2:Y:S02]  /*8840*/  SYNCS.PHASECHK.TRANS64.TRYWAIT P1, [R6+URZ], R5 ;  /* 0x00000005060075a7 */ /* 0x0022a4000802017f */
[----:B--2---:R-:W-:Y:S05]  /*8850*/  @!P1 NANOSLEEP.SYNCS 0x989680 ;  /* 0x009896800000995d */ /* 0x004fea0003900000 */
[----:B------:R-:W2:Y:S02]  /*8860*/  @!P1 SYNCS.PHASECHK.TRANS64 P1, [R6+URZ], R5 ;  /* 0x00000005060095a7 */ /* 0x000ea4000802007f */
[----:B--2---:R-:W-:Y:S05]  /*8870*/  @!P1 BRA `(.L_x_426) ;  /* 0xfffffffc00f09947 */ /* 0x004fea000383ffff */
[----:B------:R-:W-:Y:S05]  /*8880*/  BRA `(.L_x_460) ;  /* 0xfffffff800047947 */ /* 0x000fea000383ffff */
.L_x_427:
[----:B--2---:R2:W3:Y:S02]  /*8890*/  SYNCS.PHASECHK.TRANS64.TRYWAIT P1, [R3+URZ], R2 ;  /* 0x00000002030075a7 */ /* 0x0044e4000802017f */
[----:B---3--:R-:W-:Y:S05]  /*88a0*/  @!P1 NANOSLEEP.SYNCS 0x989680 ;  /* 0x009896800000995d */ /* 0x008fea0003900000 */
[----:B------:R-:W3:Y:S02]  /*88b0*/  @!P1 SYNCS.PHASECHK.TRANS64 P1, [R3+URZ], R2 ;  /* 0x00000002030095a7 */ /* 0x000ee4000802007f */
[----:B---3--:R-:W-:Y:S05]  /*88c0*/  @!P1 BRA `(.L_x_427) ;  /* 0xfffffffc00f09947 */ /* 0x008fea000383ffff */
[----:B------:R-:W-:Y:S05]  /*88d0*/  BRA `(.L_x_461) ;  /* 0xfffffff400f87947 */ /* 0x000fea000383ffff */
.L_x_429:
[----:B--2---:R2:W3:Y:S02]  /*88e0*/  SYNCS.PHASECHK.TRANS64.TRYWAIT P0, [R0+URZ], R5 ;  /* 0x00000005000075a7 */ /* 0x0044e4000800017f */
[----:B---3--:R-:W-:Y:S05]  /*88f0*/  @!P0 NANOSLEEP.SYNCS 0x989680 ;  /* 0x009896800000895d */ /* 0x008fea0003900000 */
[----:B------:R-:W3:Y:S02]  /*8900*/  @!P0 SYNCS.PHASECHK.TRANS64 P0, [R0+URZ], R5 ;  /* 0x00000005000085a7 */ /* 0x000ee4000800007f */
[----:B---3--:R-:W-:Y:S05]  /*8910*/  @!P0 BRA `(.L_x_429) ;  /* 0xfffffffc00f08947 */ /* 0x008fea000383ffff */
[----:B------:R-:W-:Y:S05]  /*8920*/  BRA `(.L_x_462) ;  /* 0xfffffff400fc7947 */ /* 0x000fea000383ffff */
.L_x_463:
        /* <DEDUP_REMOVED lines=13> */
.L_x_3656:


//--------------------- .text._ZN7cutlass13device_kernelIN5flash11enable_sm90INS1_16FlashAttnBwdSm90INS1_25CollectiveMainloopBwdSm90ILi2ELi2ELi2EN4cute5tupleIJNS5_1CILi1EEES8_S8_EEENS6_IJNS7_ILi64EEENS7_ILi128EEESB_EEENS_10bfloat16_tEfNS_4arch4Sm90ELb0ELb0ELb1ELb1ELb0ELb1ELb0ELb0ELi2ELi1ELi2ELi1ELb0EEENS1_21CollectiveEpilogueBwdISC_SD_SF_Li256ELb1ELb0ELi1EEENS1_19SingleTileSchedulerILb1ELb0ELb0ELi128EEEEEEEEEvNT_6ParamsE --------------------------
	.section	.text._ZN7cutlass13device_kernelIN5flash11enable_sm90INS1_16FlashAttnBwdSm90INS1_25CollectiveMainloopBwdSm90ILi2ELi2ELi2EN4cute5tupleIJNS5_1CILi1EEES8_S8_EEENS6_IJNS7_ILi64EEENS7_ILi128EEESB_EEENS_10bfloat16_tEfNS_4arch4Sm90ELb0ELb0ELb1ELb1ELb0ELb1ELb0ELb0ELi2ELi1ELi2ELi1ELb0EEENS1_21CollectiveEpilogueBwdISC_SD_SF_Li256ELb1ELb0ELi1EEENS1_19SingleTileSchedulerILb1ELb0ELb0ELi128EEEEEEEEEvNT_6ParamsE,"ax",@progbits
	.align	128
.text._ZN7cutlass13device_kernelIN5flash11enable_sm90INS1_16FlashAttnBwdSm90INS1_25CollectiveMainloopBwdSm90ILi2ELi2ELi2EN4cute5tupleIJNS5_1CILi1EEES8_S8_EEENS6_IJNS7_ILi64EEENS7_ILi128EEESB_EEENS_10bfloat16_tEfNS_4arch4Sm90ELb0ELb0ELb1ELb1ELb0ELb1ELb0ELb0ELi2ELi1ELi2ELi1ELb0EEENS1_21CollectiveEpilogueBwdISC_SD_SF_Li256ELb1ELb0ELi1EEENS1_19SingleTileSchedulerILb1ELb0ELb0ELi128EEEEEEEEEvNT_6ParamsE:
        .type           _ZN7cutlass13device_kernelIN5flash11enable_sm90INS1_16FlashAttnBwdSm90INS1_25CollectiveMainloopBwdSm90ILi2ELi2ELi2EN4cute5tupleIJNS5_1CILi1EEES8_S8_EEENS6_IJNS7_ILi64EEENS7_ILi128EEESB_EEENS_10bfloat16_tEfNS_4arch4Sm90ELb0ELb0ELb1ELb1ELb0ELb1ELb0ELb0ELi2ELi1ELi2ELi1ELb0EEENS1_21CollectiveEpilogueBwdISC_SD_SF_Li256ELb1ELb0ELi1EEENS1_19SingleTileSchedulerILb1ELb0ELb0ELi128EEEEEEEEEvNT_6ParamsE,@function
        .size           _ZN7cutlass13device_kernelIN5flash11enable_sm90INS1_16FlashAttnBwdSm90INS1_25CollectiveMainloopBwdSm90ILi2ELi2ELi2EN4cute5tupleIJNS5_1CILi1EEES8_S8_EEENS6_IJNS7_ILi64EEENS7_ILi128EEESB_EEENS_10bfloat16_tEfNS_4arch4Sm90ELb0ELb0ELb1ELb1ELb0ELb1ELb0ELb0ELi2ELi1ELi2ELi1ELb0EEENS1_21CollectiveEpilogueBwdISC_SD_SF_Li256ELb1ELb0ELi1EEENS1_19SingleTileSchedulerILb1ELb0ELb0ELi128EEEEEEEEEvNT_6ParamsE,(.L_x_3657 - _ZN7cutlass13device_kernelIN5flash11enable_sm90INS1_16FlashAttnBwdSm90INS1_25CollectiveMainloopBwdSm90ILi2ELi2ELi2EN4cute5tupleIJNS5_1CILi1EEES8_S8_EEENS6_IJNS7_ILi64EEENS7_ILi128EEESB_EEENS_10bfloat16_tEfNS_4arch4Sm90ELb0ELb0ELb1ELb1ELb0ELb1ELb0ELb0ELi2ELi1ELi2ELi1ELb0EEENS1_21CollectiveEpilogueBwdISC_SD_SF_Li256ELb1ELb0ELi1EEENS1_19SingleTileSchedulerILb1ELb0ELb0ELi128EEEEEEEEEvNT_6ParamsE)
        .other          _ZN7cutlass13device_kernelIN5flash11enable_sm90INS1_16FlashAttnBwdSm90INS1_25CollectiveMainloopBwdSm90ILi2ELi2ELi2EN4cute5tupleIJNS5_1CILi1EEES8_S8_EEENS6_IJNS7_ILi64EEENS7_ILi128EEESB_EEENS_10bfloat16_tEfNS_4arch4Sm90ELb0ELb0ELb1ELb1ELb0ELb1ELb0ELb0ELi2ELi1ELi2ELi1ELb0EEENS1_21CollectiveEpilogueBwdISC_SD_SF_Li256ELb1ELb0ELi1EEENS1_19SingleTileSchedulerILb1ELb0ELb0ELi128EEEEEEEEEvNT_6ParamsE,@"STO_CUDA_ENTRY STV_DEFAULT"
_ZN7cutlass13device_kernelIN5flash11enable_sm90INS1_16FlashAttnBwdSm90INS1_25CollectiveMainloopBwdSm90ILi2ELi2ELi2EN4cute5tupleIJNS5_1CILi1EEES8_S8_EEENS6_IJNS7_ILi64EEENS7_ILi128EEESB_EEENS_10bfloat16_tEfNS_4arch4Sm90ELb0ELb0ELb1ELb1ELb0ELb1ELb0ELb0ELi2ELi1ELi2ELi1ELb0EEENS1_21CollectiveEpilogueBwdISC_SD_SF_Li256ELb1ELb0ELi1EEENS1_19SingleTileSchedulerILb1ELb0ELb0ELi128EEEEEEEEEvNT_6ParamsE:
[----:B------:R-:W1:Y:S02]  /*0000*/  LDC R1, c[0x0][0x28] ;  /* 0x00000a00ff017b82 */ /* 0x000e640000000800 */
[----:B-1----:R-:W-:Y:S01]  /*0010*/  VIADD R1, R1, 0xfffffff8 ;  /* 0xfffffff801017836 */ /* 0x002fe20000000000 */
[----:B------:R-:W1:Y:S01]  /*0020*/  S2R R3, SR_TID.X ;  /* 0x0000000000037919 */ /* 0x000e620000002100 */
[----:B------:R-:W-:Y:S01]  /*0030*/  ELECT P0, URZ, PT ;  /* 0x00000000003f782f */ /* 0x000fe20003800000 */
[----:B------:R-:W-:Y:S01]  /*0040*/  BSSY B0, `(.L_x_464) ;  /* 0x0000013000007945 */ /* 0x000fe20003800000 */
[----:B-1----:R-:W-:-:S05]  /*0050*/  SHF.R.U32.HI R0, RZ, 0x5, R3 ;  /* 0x00000005ff007819 */ /* 0x002fca0000011603 */
[----:B------:R-:W1:Y:S02]  /*0060*/  SHFL.IDX PT, R2, R0, RZ, 0x1f ;  /* 0x00001fff00027589 */ /* 0x000e6400000e0000 */
[----:B-1----:R-:W-:-:S13]  /*0070*/  ISETP.EQ.AND P0, PT, R2, RZ, P0 ;  /* 0x000000ff0200720c */ /* 0x002fda0000702270 */
[----:B------:R-:W-:Y:S05]  /*0080*/  @!P0 BRA `(.L_x_465) ;  /* 0x0000000000388947 */ /* 0x000fea0003800000 */
        /* <DEDUP_REMOVED lines=14> */
.L_x_465:
[----:B------:R-:W-:Y:S05]  /*0170*/  BSYNC B0 ;  /* 0x0000000000007941 */ /* 0x000fea0003800000 */
.L_x_464:
        /* <DEDUP_REMOVED lines=34> */
.L_x_466:
        /* <DEDUP_REMOVED lines=22> */
.L_x_467:
[----:B---3--:R-:W-:Y:S01]  /*0500*/  ISETP.NE.AND P0, PT, R2, RZ, PT ;  /* 0x000000ff0200720c */ /* 0x008fe20003f05270 */
[----:B------:R-:W-:Y:S01]  /*0510*/  IMAD.MOV.U32 R2, RZ, RZ, 0x1 ;  /* 0x00000001ff027424 */ /* 0x000fe200078e00ff */
[----:B------:R-:W-:Y:S01]  /*0520*/  NOP ;  /* 0x0000000000007918 */ /* 0x000fe20000000000 */
[----:B------:R-:W-:Y:S01]  /*0530*/  ULDC.64 UR38, c[0x0][0x208] ;  /* 0x0000820000267ab9 */ /* 0x000fe20000000a00 */
[----:B------:R-:W-:Y:S02]  /*0540*/  BSSY B6, `(.L_x_468) ;  /* 0x0000a9c000067945 */ /* 0x000fe40003800000 */
[----:B------:R-:W-:-:S05]  /*0550*/  SEL R2, R2, 0x2, !P0 ;  /* 0x0000000202027807 */ /* 0x000fca0004000000 */
[----:B------:R3:W-:Y:S01]  /*0560*/  STL [R1], R2 ;  /* 0x0000000201007387 */ /* 0x0007e20000100800 */
[----:B-12-4-:R-:W-:Y:S06]  /*0570*/  BAR.SYNC.DEFER_BLOCKING 0x0 ;  /* 0x0000000000007b1d */ /* 0x016fec0000010000 */
[----:B------:R-:W-:Y:S05]  /*0580*/  @!P0 BRA `(.L_x_469) ;  /* 0x0000007400d48947 */ /* 0x000fea0003800000 */
.L_x_470:
[----:B------:R-:W-:-:S08]  /*0590*/  NOP ;  /* 0x0000000000007918 */ /* 0x000fd00000000000 */
[----:B------:R-:W1:Y:S02]  /*05a0*/  USETMAXREG.TRY_ALLOC.CTAPOOL UP0, 0xf0 ;  /* 0x000000f0000079c8 */ /* 0x000e640008000600 */
[----:B-1----:R-:W-:-:S13]  /*05b0*/  PLOP3.LUT P0, PT, PT, PT, UP0, 0x80, 0x0 ;  /* 0x000000000000781c */ /* 0x002fda0003f0f008 */
[----:B------:R-:W-:Y:S05]  /*05c0*/  @!P0 BRA `(.L_x_470) ;  /* 0xfffffffc00f08947 */ /* 0x000fea000383ffff */
[----:B------:R-:W-:Y:S01]  /*05d0*/  LOP3.LUT R0, R0, 0x3, RZ, 0xc0, !PT ;  /* 0x0000000300007812 */ /* 0x000fe200078ec0ff */
[----:B---3--:R-:W1:Y:S01]  /*05e0*/  S2R R2, SR_TID.X ;  /* 0x0000000000027919 */ /* 0x008e620000002100 */
[----:B------:R-:W-:Y:S01]  /*05f0*/  ULDC.64 UR4, c[0x0][0x8d8] ;  /* 0x0002360000047ab9 */ /* 0x000fe20000000a00 */
[----:B------:R-:W2:Y:S03]  /*0600*/  S2R R7, SR_CTAID.Z ;  /* 0x0000000000077919 */ /* 0x000ea60000002700 */
[----:B------:R-:W3:Y:S02]  /*0610*/  SHFL.IDX PT, R0, R0, RZ, 0x1f ;  /* 0x00001fff00007589 */ /* 0x000ee400000e0000 */
[----:B---3--:R-:W-:Y:S02]  /*0620*/  ISETP.NE.AND P0, PT, R0, RZ, PT ;  /* 0x000000ff0000720c */ /* 0x008fe40003f05270 */
[----:B-1----:R-:W-:-:S11]  /*0630*/  SHF.R.U32.HI R2, RZ, 0x7, R2 ;  /* 0x00000007ff027819 */ /* 0x002fd60000011602 */
[----:B------:R-:W-:-:S05]  /*0640*/  @!P0 VIADD R2, R2, 0x9 ;  /* 0x0000000902028836 */ /* 0x000fca0000000000 */
[----:B------:R1:W-:Y:S06]  /*0650*/  @!P0 BAR.ARV R2, 0xa0 ;  /* 0x000280020000851d */ /* 0x0003ec0000002000 */
[----:B------:R-:W-:-:S04]  /*0660*/  ISETP.NE.U32.AND P0, PT, RZ, UR4, PT ;  /* 0x00000004ff007c0c */ /* 0x000fc8000bf05070 */
[----:B------:R-:W-:-:S13]  /*0670*/  ISETP.NE.AND.EX P0, PT, RZ, UR5, PT, P0 ;  /* 0x00000005ff007c0c */ /* 0x000fda000bf05300 */
[----:B-12---:R-:W-:Y:S05]  /*0680*/  @!P0 BRA `(.L_x_471) ;  /* 0x0000000000108947 */ /* 0x006fea0003800000 */
[----:B------:R-:W1:Y:S02]  /*0690*/  LDC.64 R2, c[0x0][0x8d8] ;  /* 0x00023600ff027b82 */ /* 0x000e640000000a00 */
[----:B-1----:R-:W-:-:S05]  /*06a0*/  IMAD.WIDE R2, R7, 0x4, R2 ;  /* 0x0000000407027825 */ /* 0x002fca00078e0202 */
[----:B------:R1:W5:Y:S01]  /*06b0*/  LDG.E R0, desc[UR38][R2.64] ;  /* 0x0000002602007981 */ /* 0x000362000c1e1900 */
[----:B------:R-:W-:Y:S05]  /*06c0*/  BRA `(.L_x_472) ;  /* 0x00000000002c7947 */ /* 0x000fea0003800000 */
.L_x_471:
[----:B------:R-:W-:Y:S02]  /*06d0*/  ULDC.64 UR4, c[0x0][0x8d0] ;  /* 0x0002340000047ab9 */ /* 0x000fe40000000a00 */
[----:B------:R-:W-:-:S04]  /*06e0*/  ISETP.NE.U32.AND P0, PT, RZ, UR4, PT ;  /* 0x00000004ff007c0c */ /* 0x000fc8000bf05070 */
[----:B------:R-:W-:-:S13]  /*06f0*/  ISETP.NE.AND.EX P0, PT, RZ, UR5, PT, P0 ;  /* 0x00000005ff007c0c */ /* 0x000fda000bf05300 */
[----:B------:R-:W-:Y:S05]  /*0700*/  @!P0 BRA `(.L_x_473) ;  /* 0x0000000000188947 */ /* 0x000fea0003800000 */
[----:B------:R-:W1:Y:S02]  /*0710*/  LDC.64 R2, c[0x0][0x8d0] ;  /* 0x00023400ff027b82 */ /* 0x000e640000000a00 */
[----:B-1----:R-:W-:-:S05]  /*0720*/  IMAD.WIDE R2, R7, 0x4, R2 ;  /* 0x0000000407027825 */ /* 0x002fca00078e0202 */
[----:B------:R-:W2:Y:S04]  /*0730*/  LDG.E R0, desc[UR38][R2.64] ;  /* 0x0000002602007981 */ /* 0x000ea8000c1e1900 */
[----:B------:R-:W2:Y:S02]  /*0740*/  LDG.E R5, desc[UR38][R2.64+0x4] ;  /* 0x0000042602057981 */ /* 0x000ea4000c1e1900 */
[----:B--2---:R-:W-:Y:S01]  /*0750*/  IMAD.IADD R0, R5, 0x1, -R0 ;  /* 0x0000000105007824 */ /* 0x004fe200078e0a00 */
[----:B------:R-:W-:Y:S06]  /*0760*/  BRA `(.L_x_472) ;  /* 0x0000000000047947 */ /* 0x000fec0003800000 */
.L_x_473:
[----:B------:R-:W2:Y:S02]  /*0770*/  LDC R0, c[0x0][0x8bc] ;  /* 0x00022f00ff007b82 */ /* 0x000ea40000000800 */
.L_x_472:
[----:B------:R-:W3:Y:S02]  /*0780*/  S2R R17, SR_CTAID.X ;  /* 0x0000000000117919 */ /* 0x000ee40000002500 */
[----:B---3--:R-:W-:-:S05]  /*0790*/  IMAD.SHL.U32 R17, R17, 0x80, RZ ;  /* 0x0000008011117824 */ /* 0x008fca00078e00ff */
[----:B--2--5:R-:W-:-:S04]  /*07a0*/  ISETP.GE.AND P0, PT, R17, R0, PT ;  /* 0x000000001100720c */ /* 0x024fc80003f06270 */
[----:B------:R-:W-:-:S04]  /*07b0*/  SEL R228, R7, 0xffffffff, !P0 ;  /* 0xffffffff07e47807 */ /* 0x000fc80004000000 */
[----:B------:R-:W-:-:S13]  /*07c0*/  ISETP.GE.AND P0, PT, R228, RZ, PT ;  /* 0x000000ffe400720c */ /* 0x000fda0003f06270 */
[----:B------:R-:W-:Y:S05]  /*07d0*/  @!P0 BRA `(.L_x_474) ;  /* 0x000000a400c88947 */ /* 0x000fea0003800000 */
[----:B------:R-:W-:Y:S02]  /*07e0*/  ULDC.64 UR4, c[0x0][0x780] ;  /* 0x0001e00000047ab9 */ /* 0x000fe40000000a00 */
[----:B------:R-:W-:Y:S01]  /*07f0*/  ISETP.NE.U32.AND P0, PT, RZ, UR4, PT ;  /* 0x00000004ff007c0c */ /* 0x000fe2000bf05070 */
[----:B------:R-:W-:Y:S02]  /*0800*/  ULDC UR4, c[0x0][0x290] ;  /* 0x0000a40000047ab9 */ /* 0x000fe40000000800 */
[----:B------:R-:W-:Y:S01]  /*0810*/  IMAD.U32 R18, RZ, RZ, UR4 ;  /* 0x00000004ff127e24 */ /* 0x000fe2000f8e00ff */
[----:B------:R-:W-:-:S13]  /*0820*/  ISETP.NE.AND.EX P0, PT, RZ, UR5, PT, P0 ;  /* 0x00000005ff007c0c */ /* 0x000fda000bf05300 */
[----:B------:R-:W-:Y:S05]  /*0830*/  @!P0 BRA `(.L_x_475) ;  /* 0x0000000000108947 */ /* 0x000fea0003800000 */
[----:B-1----:R-:W1:Y:S02]  /*0840*/  LDC.64 R2, c[0x0][0x780] ;  /* 0x0001e000ff027b82 */ /* 0x002e640000000a00 */
[----:B-1----:R-:W-:-:S05]  /*0850*/  IMAD.WIDE R2, R228, 0x4, R2 ;  /* 0x00000004e4027825 */ /* 0x002fca00078e0202 */
[----:B------:R1:W5:Y:S01]  /*0860*/  LDG.E R19, desc[UR38][R2.64] ;  /* 0x0000002602137981 */ /* 0x000362000c1e1900 */
[----:B------:R-:W-:Y:S05]  /*0870*/  BRA `(.L_x_476) ;  /* 0x0000000000287947 */ /* 0x000fea0003800000 */
.L_x_475:
[----:B------:R-:W-:Y:S01]  /*0880*/  ULDC.64 UR4, c[0x0][0x770] ;  /* 0x0001dc0000047ab9 */ /* 0x000fe20000000a00 */
[----:B------:R-:W2:Y:S01]  /*0890*/  LDC R19, c[0x0][0x280] ;  /* 0x0000a000ff137b82 */ /* 0x000ea20000000800 */
[----:B------:R-:W-:-:S04]  /*08a0*/  ISETP.NE.U32.AND P0, PT, RZ, UR4, PT ;  /* 0x00000004ff007c0c */ /* 0x000fc8000bf05070 */
[----:B------:R-:W-:-:S13]  /*08b0*/  ISETP.NE.AND.EX P0, PT, RZ, UR5, PT, P0 ;  /* 0x00000005ff007c0c */ /* 0x000fda000bf05300 */
[----:B------:R-:W-:Y:S05]  /*08c0*/  @!P0 BRA `(.L_x_476) ;  /* 0x0000000000148947 */ /* 0x000fea0003800000 */
[----:B-1----:R-:W1:Y:S02]  /*08d0*/  LDC.64 R2, c[0x0][0x770] ;  /* 0x0001dc00ff027b82 */ /* 0x002e640000000a00 */
[----:B-1----:R-:W-:-:S05]  /*08e0*/  IMAD.WIDE R2, R228, 0x4, R2 ;  /* 0x00000004e4027825 */ /* 0x002fca00078e0202 */
[----:B--2---:R-:W2:Y:S04]  /*08f0*/  LDG.E R19, desc[UR38][R2.64] ;  /* 0x0000002602137981 */ /* 0x004ea8000c1e1900 */
[----:B------:R-:W2:Y:S02]  /*0900*/  LDG.E R0, desc[UR38][R2.64+0x4] ;  /* 0x0000042602007981 */ /* 0x000ea4000c1e1900 */
[----:B--2---:R-:W-:-:S07]  /*0910*/  IMAD.IADD R19, R0, 0x1, -R19 ;  /* 0x0000000100137824 */ /* 0x004fce00078e0a13 */
.L_x_476:
[----:B------:R-:W-:Y:S02]  /*0920*/  ULDC.64 UR4, c[0x0][0x788] ;  /* 0x0001e20000047ab9 */ /* 0x000fe40000000a00 */
[----:B------:R-:W-:-:S04]  /*0930*/  ISETP.NE.U32.AND P0, PT, RZ, UR4, PT ;  /* 0x00000004ff007c0c */ /* 0x000fc8000bf05070 */
[----:B------:R-:W-:-:S13]  /*0940*/  ISETP.NE.AND.EX P0, PT, RZ, UR5, PT, P0 ;  /* 0x00000005ff007c0c */ /* 0x000fda000bf05300 */
[----:B------:R-:W-:Y:S05]  /*0950*/  @!P0 BRA `(.L_x_477) ;  /* 0x0000000000108947 */ /* 0x000fea0003800000 */
[----:B-1----:R-:W1:Y:S02]  /*0960*/  LDC.64 R2, c[0x0][0x788] ;  /* 0x0001e200ff027b82 */ /* 0x002e640000000a00 */
[----:B-1----:R-:W-:-:S05]  /*0970*/  IMAD.WIDE R2, R228, 0x4, R2 ;  /* 0x00000004e4027825 */ /* 0x002fca00078e0202 */
[----:B------:R1:W5:Y:S01]  /*0980*/  LDG.E R18, desc[UR38][R2.64] ;  /* 0x0000002602127981 */ /* 0x000362000c1e1900 */
[----:B------:R-:W-:Y:S05]  /*0990*/  BRA `(.L_x_478) ;  /* 0x0000000000247947 */ /* 0x000fea0003800000 */
.L_x_477:
[----:B------:R-:W-:Y:S02]  /*09a0*/  ULDC.64 UR4, c[0x0][0x778] ;  /* 0x0001de0000047ab9 */ /* 0x000fe40000000a00 */
[----:B------:R-:W-:-:S04]  /*09b0*/  ISETP.NE.U32.AND P0, PT, RZ, UR4, PT ;  /* 0x00000004ff007c0c */ /* 0x000fc8000bf05070 */
[----:B------:R-:W-:-:S13]  /*09c0*/  ISETP.NE.AND.EX P0, PT, RZ, UR5, PT, P0 ;  /* 0x00000005ff007c0c */ /* 0x000fda000bf05300 */
[----:B------:R-:W-:Y:S05]  /*09d0*/  @!P0 BRA `(.L_x_478) ;  /* 0x0000000000148947 */ /* 0x000fea0003800000 */
[----:B-1----:R-:W1:Y:S02]  /*09e0*/  LDC.64 R2, c[0x0][0x778] ;  /* 0x0001de00ff027b82 */ /* 0x002e640000000a00 */
[----:B-1----:R-:W-:-:S05]  /*09f0*/  IMAD.WIDE R2, R228, 0x4, R2 ;  /* 0x00000004e4027825 */ /* 0x002fca00078e0202 */
[----:B------:R-:W3:Y:S04]  /*0a00*/  LDG.E R18, desc[UR38][R2.64] ;  /* 0x0000002602127981 */ /* 0x000ee8000c1e1900 */
[----:B------:R-:W3:Y:S02]  /*0a10*/  LDG.E R5, desc[UR38][R2.64+0x4] ;  /* 0x0000042602057981 */ /* 0x000ee4000c1e1900 */
[----:B---3--:R-:W-:-:S07]  /*0a20*/  IMAD.IADD R18, R5, 0x1, -R18 ;  /* 0x0000000105127824 */ /* 0x008fce00078e0a12 */
.L_x_478:
[----:B--2--5:R-:W-:Y:S02]  /*0a30*/  ISETP.GE.AND P1, PT, R19, 0x1, PT ;  /* 0x000000011300780c */ /* 0x024fe40003f26270 */
[----:B------:R-:W-:Y:S02]  /*0a40*/  CS2R R86, SRZ ;  /* 0x0000000000567805 */ /* 0x000fe4000001ff00 */
[----:B------:R-:W-:Y:S02]  /*0a50*/  PLOP3.LUT P0, PT, PT, PT, PT, 0x80, 0x0 ;  /* 0x000000000000781c */ /* 0x000fe40003f0f070 */
        /* <DEDUP_REMOVED lines=23> */
[----:B------:R-:W-:Y:S01]  /*0bd0*/  IMAD.MOV.U32 R14, RZ, RZ, RZ ;  /* 0x000000ffff0e7224 */ /* 0x000fe200078e00ff */
[----:B------:R-:W-:Y:S02]  /*0be0*/  CS2R R10, SRZ ;  /* 0x00000000000a7805 */ /* 0x000fe4000001ff00 */
[----:B------:R-:W-:Y:S01]  /*0bf0*/  CS2R R36, SRZ ;  /* 0x0000000000247805 */ /* 0x000fe2000001ff00 */
[----:B------:R-:W-:Y:S01]  /*0c00*/  IMAD.MOV.U32 R12, RZ, RZ, RZ ;  /* 0x000000ffff0c7224 */ /* 0x000fe200078e00ff */
[----:B------:R-:W-:Y:S02]  /*0c10*/  CS2R R8, SRZ ;  /* 0x0000000000087805 */ /* 0x000fe4000001ff00 */
[----:B------:R-:W-:-:S02]  /*0c20*/  CS2R R32, SRZ ;  /* 0x0000000000207805 */ /* 0x000fc4000001ff00 */
[----:B------:R-:W-:Y:S01]  /*0c30*/  CS2R R6, SRZ ;  /* 0x0000000000067805 */ /* 0x000fe2000001ff00 */
[----:B------:R-:W-:Y:S01]  /*0c40*/  IMAD.MOV.U32 R29, RZ, RZ, RZ ;  /* 0x000000ffff1d7224 */ /* 0x000fe200078e00ff */
[----:B------:R-:W-:Y:S01]  /*0c50*/  CS2R R4, SRZ ;  /* 0x0000000000047805 */ /* 0x000fe2000001ff00 */
[----:B------:R-:W-:Y:S01]  /*0c60*/  IMAD.MOV.U32 R25, RZ, RZ, RZ ;  /* 0x000000ffff197224 */ /* 0x000fe200078e00ff */
        /* <DEDUP_REMOVED lines=31> */
[----:B------:R-:W-:Y:S01]  /*0e60*/  CS2R R88, SRZ ;  /* 0x0000000000587805 */ /* 0x000fe2000001ff00 */
[----:B------:R-:W-:Y:S06]  /*0e70*/  @!P1 BRA `(.L_x_479) ;  /* 0x00000038006c9947 */ /* 0x000fec0003800000 */
[----:B------:R-:W-:Y:S01]  /*0e80*/  MOV R0, RZ ;  /* 0x000000ff00007202 */ /* 0x000fe20000000f00 */
[----:B------:R-:W-:Y:S01]  /*0e90*/  ULDC UR36, c[0x0][0x75c] ;  /* 0x0001d70000247ab9 */ /* 0x000fe20000000800 */
[----:B------:R-:W-:Y:S02]  /*0ea0*/  ULDC UR37, c[0x0][0x744] ;  /* 0x0001d10000257ab9 */ /* 0x000fe40000000800 */
[----:B------:R-:W-:-:S13]  /*0eb0*/  LOP3.LUT P0, RZ, R0, 0x3ff, RZ, 0xc0, !PT ;  /* 0x000003ff00ff7812 */ /* 0x000fda000780c0ff */
[----:B------:R-:W-:Y:S05]  /*0ec0*/  @!P0 BRA `(.L_x_480) ;  /* 0x00000000007c8947 */ /* 0x000fea0003800000 */
[----:B-1----:R-:W-:Y:S01]  /*0ed0*/  MOV R2, 0x0 ;  /* 0x0000000000027802 */ /* 0x002fe20000000f00 */
        /* <DEDUP_REMOVED lines=15> */
.L_x_481:
        /* <DEDUP_REMOVED lines=15> */
.L_x_480:
[----:B-1----:R-:W1:Y:S01]  /*10c0*/  S2R R3, SR_CgaCtaId ;  /* 0x0000000000037919 */ /* 0x002e620000008800 */
        /* <DEDUP_REMOVED lines=21> */
.L_x_483:
        /* <DEDUP_REMOVED lines=15> */
.L_x_482:
        /* <DEDUP_REMOVED lines=8> */
.L_x_619:
[----:B------:R-:W-:Y:S01]  /*1390*/  SHF.L.U32 R21, RZ, 0x1f, RZ ;  /* 0x0000001fff157819 */ /* 0x000fe200000006ff */
[----:B------:R-:W-:Y:S01]  /*13a0*/  VIADD R19, R19, 0x3f ;  /* 0x0000003f13137836 */ /* 0x000fe20000000000 */
[----:B--2---:R-:W-:Y:S01]  /*13b0*/  LEA.HI R4, R14, R14, RZ, 0x1 ;  /* 0x0000000e0e047211 */ /* 0x004fe200078f08ff */
[----:B------:R-:W-:Y:S01]  /*13c0*/  IMAD.IADD R17, R18, 0x1, -R17 ;  /* 0x0000000112117824 */ /* 0x000fe200078e0a11 */
[----:B------:R-:W2:Y:S01]  /*13d0*/  SYNCS.PHASECHK.TRANS64.TRYWAIT P0, [R16+URZ+0x30800], R21 ;  /* 0x03080015100075a7 */ /* 0x000ea2000800017f */
[----:B------:R-:W-:Y:S01]  /*13e0*/  LOP3.LUT R5, R2, 0xffffff80, RZ, 0xc0, !PT ;  /* 0xffffff8002057812 */ /* 0x000fe200078ec0ff */
[----:B------:R-:W-:Y:S01]  /*13f0*/  IMAD.SHL.U32 R2, R0, 0x40, RZ ;  /* 0x0000004000027824 */ /* 0x000fe200078e00ff */
[----:B------:R-:W-:Y:S02]  /*1400*/  LOP3.LUT R9, R4, 0xfffffffe, RZ, 0xc0, !PT ;  /* 0xfffffffe04097812 */ /* 0x000fe400078ec0ff */
[----:B------:R-:W-:Y:S01]  /*1410*/  SHF.R.S32.HI R4, RZ, 0x1f, R19 ;  /* 0x0000001fff047819 */ /* 0x000fe20000011413 */
[----:B------:R-:W-:Y:S01]  /*1420*/  IMAD.IADD R5, R0, 0x1, -R5 ;  /* 0x0000000100057824 */ /* 0x000fe200078e0a05 */
[----:B------:R-:W-:Y:S01]  /*1430*/  LEA.HI R7, R3, R0, RZ, 0x4 ;  /* 0x0000000003077211 */ /* 0x000fe200078f20ff */
[----:B------:R-:W-:Y:S01]  /*1440*/  IMAD.IADD R9, R14, 0x1, -R9 ;  /* 0x000000010e097824 */ /* 0x000fe200078e0a09 */
[----:B------:R-:W-:-:S02]  /*1450*/  LEA.HI R10, R4, R19, RZ, 0x6 ;  /* 0x00000013040a7211 */ /* 0x000fc400078f30ff */
[CC--:B------:R-:W-:Y:S02]  /*1460*/  LEA.HI R4, R3.reuse, R0.reuse, RZ, 0x5 ;  /* 0x0000000003047211 */ /* 0x0c0fe400078f28ff */
[----:B------:R-:W-:Y:S02]  /*1470*/  LEA.HI R11, R3, R0, RZ, 0x3 ;  /* 0x00000000030b7211 */ /* 0x000fe400078f18ff */
[----:B------:R-:W-:Y:S02]  /*1480*/  SHF.R.S32.HI R4, RZ, 0x5, R4 ;  /* 0x00000005ff047819 */ /* 0x000fe40000011404 */
[----:B------:R-:W-:Y:S02]  /*1490*/  SHF.R.S32.HI R12, RZ, 0x4, R7 ;  /* 0x00000004ff0c7819 */ /* 0x000fe40000011407 */
[----:B------:R-:W-:Y:S01]  /*14a0*/  SHF.R.S32.HI R0, RZ, 0x1f, R5 ;  /* 0x0000001fff007819 */ /* 0x000fe20000011405 */
[----:B------:R-:W-:Y:S01]  /*14b0*/  IMAD.SHL.U32 R4, R4, 0x10, RZ ;  /* 0x0000001004047824 */ /* 0x000fe200078e00ff */
[----:B------:R-:W-:-:S02]  /*14c0*/  LOP3.LUT R3, R2, 0x1c0, RZ, 0xc0, !PT ;  /* 0x000001c002037812 */ /* 0x000fc400078ec0ff */
[----:B------:R-:W-:Y:S02]  /*14d0*/  LEA.HI R7, R7, R12, RZ, 0x1 ;  /* 0x0000000c07077211 */ /* 0x000fe400078f08ff */
[CC--:B------:R-:W-:Y:S02]  /*14e0*/  LEA.HI R2, R0.reuse, R5.reuse, RZ, 0x2 ;  /* 0x0000000500027211 */ /* 0x0c0fe400078f10ff */
[----:B------:R-:W-:Y:S02]  /*14f0*/  LEA.HI R0, R0, R5, RZ, 0x5 ;  /* 0x0000000500007211 */ /* 0x000fe400078f28ff */
[----:B------:R-:W-:Y:S02]  /*1500*/  LOP3.LUT R8, R3, 0x30, R4, 0xf8, !PT ;  /* 0x0000003003087812 */ /* 0x000fe400078ef804 */
[----:B------:R-:W-:Y:S02]  /*1510*/  LOP3.LUT R15, R7, 0x7ffffe, RZ, 0xc0, !PT ;  /* 0x007ffffe070f7812 */ /* 0x000fe400078ec0ff */
[----:B------:R-:W-:-:S02]  /*1520*/  SHF.R.S32.HI R4, RZ, 0x2, R2 ;  /* 0x00000002ff047819 */ /* 0x000fc40000011402 */
[----:B------:R-:W-:Y:S01]  /*1530*/  SHF.R.S32.HI R7, RZ, 0x1f, R2 ;  /* 0x0000001fff077819 */ /* 0x000fe20000011402 */
[----:B------:R-:W-:Y:S01]  /*1540*/  IMAD.IADD R15, R12, 0x1, -R15 ;  /* 0x000000010c0f7824 */ /* 0x000fe200078e0a0f */
[----:B------:R-:W-:Y:S02]  /*1550*/  SHF.R.S32.HI R0, RZ, 0x5, R0 ;  /* 0x00000005ff007819 */ /* 0x000fe40000011400 */
[----:B------:R-:W-:Y:S02]  /*1560*/  LEA.HI R6, R13, R13, RZ, 0x1 ;  /* 0x0000000d0d067211 */ /* 0x000fe400078f08ff */
[----:B------:R-:W-:Y:S01]  /*1570*/  LEA.HI R7, R7, R4, RZ, 0x3 ;  /* 0x0000000407077211 */ /* 0x000fe200078f18ff */
[----:B------:R-:W-:Y:S01]  /*1580*/  IMAD R17, R0, -0x10, R17 ;  /* 0xfffffff000117824 */ /* 0x000fe200078e0211 */
[----:B------:R-:W-:Y:S01]  /*1590*/  LOP3.LUT R6, R6, 0xfffffffe, RZ, 0xc0, !PT ;  /* 0xfffffffe06067812 */ /* 0x000fe200078ec0ff */
[----:B------:R-:W-:Y:S01]  /*15a0*/  IMAD.SHL.U32 R0, R13, 0x1000, RZ ;  /* 0x000010000d007824 */ /* 0x000fe200078e00ff */
[----:B------:R-:W-:-:S02]  /*15b0*/  LOP3.LUT R8, R8, 0x8, R11, 0xf8, !PT ;  /* 0x0000000808087812 */ /* 0x000fc400078ef80b */
[----:B------:R-:W-:Y:S01]  /*15c0*/  SHF.R.U32.HI R3, RZ, 0x3, R3 ;  /* 0x00000003ff037819 */ /* 0x000fe20000011603 */
[----:B------:R-:W-:Y:S01]  /*15d0*/  IMAD.IADD R6, R13, 0x1, -R6 ;  /* 0x000000010d067824 */ /* 0x000fe200078e0a06 */
[----:B------:R-:W-:Y:S01]  /*15e0*/  LOP3.LUT R7, R7, 0xfffffff8, RZ, 0xc0, !PT ;  /* 0xfffffff807077812 */ /* 0x000fe200078ec0ff */
[----:B------:R-:W-:Y:S01]  /*15f0*/  IMAD R11, R15, 0x200, R0 ;  /* 0x000002000f0b7824 */ /* 0x000fe200078e0200 */
[----:B------:R-:W-:Y:S02]  /*1600*/  LOP3.LUT R8, R8, R3, RZ, 0x3c, !PT ;  /* 0x0000000308087212 */ /* 0x000fe400078e3cff */
[----:B------:R-:W-:Y:S02]  /*1610*/  IADD3 R7, R17, R7, -R4 ;  /* 0x0000000711077210 */ /* 0x000fe40007ffe804 */
[----:B------:R-:W-:Y:S01]  /*1620*/  LOP3.LUT R12, R2, 0x7ffffffc, RZ, 0xc0, !PT ;  /* 0x7ffffffc020c7812 */ /* 0x000fe200078ec0ff */
[----:B--2---:R-:W-:Y:S06]  /*1630*/  @P0 BRA `(.L_x_485) ;  /* 0x0000000000080947 */ /* 0x004fec0003800000 */
[----:B------:R-:W2:Y:S02]  /*1640*/  SYNCS.PHASECHK.TRANS64.TRYWAIT P0, [R16+URZ+0x30800], R21 ;  /* 0x03080015100075a7 */ /* 0x000ea4000800017f */
[----:B--2---:R-:W-:Y:S05]  /*1650*/  @!P0 BRA `(.L_x_486) ;  /* 0x00000098004c8947 */ /* 0x004fea0003800000 */
.L_x_485:
[----:B------:R-:W3:Y:S01]  /*1660*/  LDL.LU R2, [R1] ;  /* 0x0000000001027983 */ /* 0x000ee20000300800 */
[C---:B------:R-:W-:Y:S01]  /*1670*/  IMAD R3, R5.reuse, 0x4, R0 ;  /* 0x0000000405037824 */ /* 0x040fe200078e0200 */
[----:B------:R-:W-:Y:S01]  /*1680*/  CS2R R86, SRZ ;  /* 0x0000000000567805 */ /* 0x000fe2000001ff00 */
[----:B------:R-:W-:Y:S01]  /*1690*/  IMAD.IADD R11, R8, 0x1, R11 ;  /* 0x00000001080b7824 */ /* 0x000fe200078e020b */
[----:B------:R-:W-:Y:S01]  /*16a0*/  CS2R R84, SRZ ;  /* 0x0000000000547805 */ /* 0x000fe2000001ff00 */
[----:B------:R-:W-:Y:S01]  /*16b0*/  IMAD.IADD R12, R5, 0x1, -R12 ;  /* 0x00000001050c7824 */ /* 0x000fe200078e0a0c */
[----:B------:R-:W-:Y:S01]  /*16c0*/  CS2R R4, SRZ ;  /* 0x0000000000047805 */ /* 0x000fe2000001ff00 */
        /* <DEDUP_REMOVED lines=63> */
[----:B------:R-:W-:Y:S01]  /*1ac0*/  CS2R R88, SRZ ;  /* 0x0000000000587805 */ /* 0x000fe2000001ff00 */
[----:B------:R-:W-:Y:S01]  /*1ad0*/  IMAD R3, R3, 0x4, R16 ;  /* 0x0000000403037824 */ /* 0x000fe200078e0210 */
[----:B------:R-:W-:-:S02]  /*1ae0*/  SHF.R.S32.HI R10, RZ, 0x6, R10 ;  /* 0x00000006ff0a7819 */ /* 0x000fc4000001140a */
[----:B---3--:R-:W-:-:S07]  /*1af0*/  LOP3.LUT R7, R2, 0x1, RZ, 0xfc, !PT ;  /* 0x0000000102077812 */ /* 0x008fce00078efcff */
.L_x_497:
[----:B------:R-:W-:-:S13]  /*1b00*/  ISETP.NE.AND P0, PT, R7, 0x3, PT ;  /* 0x000000030700780c */ /* 0x000fda0003f05270 */
[----:B---3--:R-:W-:Y:S05]  /*1b10*/  @!P0 BRA `(.L_x_487) ;  /* 0x0000000000048947 */ /* 0x008fea0003800000 */
[----:B------:R-:W-:Y:S01]  /*1b20*/  BPT.TRAP 0x1 ;  /* 0x000000040000795c */ /* 0x000fe20000300000 */
.L_x_487:
[----:B------:R-:W-:Y:S01]  /*1b30*/  IMAD R2, R4, 0x8, R16 ;  /* 0x0000000804027824 */ /* 0x000fe200078e0210 */
[----:B------:R-:W-:-:S04]  /*1b40*/  SHF.L.U32 R153, R5, 0x1f, RZ ;  /* 0x0000001f05997819 */ /* 0x000fc800000006ff */
[----:B------:R3:W4:Y:S01]  /*1b50*/  SYNCS.PHASECHK.TRANS64.TRYWAIT P1, [R2+URZ+0x30810], R153 ;  /* 0x03081099020075a7 */ /* 0x000722000802017f */
[----:B------:R-:W-:Y:S05]  /*1b60*/  @!P0 BRA `(.L_x_488) ;  /* 0x0000000000048947 */ /* 0x000fea0003800000 */
[----:B------:R-:W-:Y:S01]  /*1b70*/  BPT.TRAP 0x1 ;  /* 0x000000040000795c */ /* 0x000fe20000300000 */
.L_x_488:
[----:B----4-:R-:W-:Y:S05]  /*1b80*/  @P1 BRA `(.L_x_489) ;  /* 0x0000000000081947 */ /* 0x010fea0003800000 */
[----:B------:R-:W4:Y:S02]  /*1b90*/  SYNCS.PHASECHK.TRANS64.TRYWAIT P1, [R2+URZ+0x30810], R153 ;  /* 0x03081099020075a7 */ /* 0x000f24000802017f */
[----:B----4-:R-:W-:Y:S05]  /*1ba0*/  @!P1 BRA `(.L_x_490) ;  /* 0x00000094000c9947 */ /* 0x010fea0003800000 */
.L_x_489:
[----:B------:R-:W-:Y:S05]  /*1bb0*/  WARPSYNC.ALL ;  /* 0x0000000000007948 */ /* 0x000fea0003800000 */
[----:B------:R-:W-:Y:S01]  /*1bc0*/  VIADD R0, R16, 0x18000 ;  /* 0x0001800010007836 */ /* 0x000fe20000000000 */
[----:B------:R-:W-:Y:S01]  /*1bd0*/  WARPGROUP.ARRIVE ;  /* 0x00000000000079c5 */ /* 0x000fe20000000000 */
[----:B-1----:R-:W-:Y:S01]  /*1be0*/  IMAD R13, R9, 0x2000, R16 ;  /* 0x00002000090d7824 */ /* 0x002fe200078e0210 */
[----:B------:R-:W-:Y:S01]  /*1bf0*/  UMOV UR5, 0x40000040 ;  /* 0x4000004000057882 */ /* 0x000fe20000000000 */
[----:B------:R-:W-:Y:S01]  /*1c00*/  UMOV UR7, 0x40000040 ;  /* 0x4000004000077882 */ /* 0x000fe20000000000 */
[----:B------:R-:W-:-:S02]  /*1c10*/  SHF.R.U32.HI R0, RZ, 0x4, R0 ;  /* 0x00000004ff007819 */ /* 0x000fc40000011600 */
[----:B------:R-:W-:Y:S02]  /*1c20*/  R2UR UR9, R13 ;  /* 0x000000000d0972ca */ /* 0x000fe400000e0000 */
[----:B------:R-:W-:-:S04]  /*1c30*/  LOP3.LUT R0, R0, 0x3fff, RZ, 0xc0, !PT ;  /* 0x00003fff00007812 */ /* 0x000fc800078ec0ff */
[----:B------:R-:W-:-:S05]  /*1c40*/  LOP3.LUT R13, R0, 0x10000, RZ, 0xfc, !PT ;  /* 0x00010000000d7812 */ /* 0x000fca00078efcff */
        /* <DEDUP_REMOVED lines=61> */
[----:B------:R1:W1:Y:S04]  /*2020*/  LDS.64 R222, [R13+0x28000] ;  /* 0x028000000dde7984 */ /* 0x0002680000000a00 */
[----:B------:R1:W1:Y:S04]  /*2030*/  LDS.64 R220, [R13+0x28020] ;  /* 0x028020000ddc7984 */ /* 0x0002680000000a00 */
[----:B------:R1:W1:Y:S04]  /*2040*/  LDS.64 R218, [R13+0x28040] ;  /* 0x028040000dda7984 */ /* 0x0002680000000a00 */
[----:B------:R1:W1:Y:S04]  /*2050*/  LDS.64 R216, [R13+0x28060] ;  /* 0x028060000dd87984 */ /* 0x0002680000000a00 */
[----:B------:R1:W1:Y:S04]  /*2060*/  LDS.64 R22, [R13+0x28080] ;  /* 0x028080000d167984 */ /* 0x0002680000000a00 */
[----:B--2---:R2:W1:Y:S04]  /*2070*/  LDS.64 R20, [R13+0x280a0] ;  /* 0x0280a0000d147984 */ /* 0x0044680000000a00 */
[----:B------:R2:W1:Y:S04]  /*2080*/  LDS.64 R18, [R13+0x280c0] ;  /* 0x0280c0000d127984 */ /* 0x0004680000000a00 */
[----:B------:R2:W1:Y:S01]  /*2090*/  LDS.64 R14, [R13+0x280e0] ;  /* 0x0280e0000d0e7984 */ /* 0x0004620000000a00 */
[----:B------:R-:W-:Y:S05]  /*20a0*/  @!P0 BRA `(.L_x_491) ;  /* 0x0000000000048947 */ /* 0x000fea0003800000 */
[----:B------:R-:W-:Y:S01]  /*20b0*/  BPT.TRAP 0x1 ;  /* 0x000000040000795c */ /* 0x000fe20000300000 */
.L_x_491:
[----:B------:R1:W1:Y:S01]  /*20c0*/  SYNCS.PHASECHK.TRANS64.TRYWAIT P1, [R2+URZ+0x30830], R153 ;  /* 0x03083099020075a7 */ /* 0x000262000802017f */
[----:B------:R-:W-:Y:S05]  /*20d0*/  @!P0 BRA `(.L_x_492) ;  /* 0x0000000000048947 */ /* 0x000fea0003800000 */
[----:B------:R-:W-:Y:S01]  /*20e0*/  BPT.TRAP 0x1 ;  /* 0x000000040000795c */ /* 0x000fe20000300000 */
.L_x_492:
[----:B------:R-:W-:-:S05]  /*20f0*/  VIADD R17, R16, 0x20000 ;  /* 0x0002000010117836 */ /* 0x000fca0000000000 */
[----:B------:R-:W-:-:S04]  /*2100*/  SHF.R.U32.HI R17, RZ, 0x4, R17 ;  /* 0x00000004ff117819 */ /* 0x000fc80000011611 */
[----:B------:R-:W-:-:S04]  /*2110*/  LOP3.LUT R17, R17, 0x3fff, RZ, 0xc0, !PT ;  /* 0x00003fff11117812 */ /* 0x000fc800078ec0ff */
[----:B------:R-:W-:Y:S01]  /*2120*/  LOP3.LUT R155, R17, 0x10000, RZ, 0xfc, !PT ;  /* 0x00010000119b7812 */ /* 0x000fe200078efcff */
[----:B-1----:R-:W-:Y:S06]  /*2130*/  @P1 BRA `(.L_x_493) ;  /* 0x0000000000081947 */ /* 0x002fec0003800000 */
[----:B------:R-:W1:Y:S02]  /*2140*/  SYNCS.PHASECHK.TRANS64.TRYWAIT P1, [R2+URZ+0x30830], R153 ;  /* 0x03083099020075a7 */ /* 0x000e64000802017f */
[----:B-1----:R-:W-:Y:S05]  /*2150*/  @!P1 BRA `(.L_x_494) ;  /* 0x0000008c00b49947 */ /* 0x002fea0003800000 */
.L_x_493:
[----:B------:R-:W-:Y:S01]  /*2160*/  UIADD3 UR9, UR9, 0x8000, URZ ;  /* 0x0000800009097890 */ /* 0x000fe2000fffe03f */
[----:B------:R-:W-:Y:S01]  /*2170*/  IMAD R155, R4, 0x400, R155 ;  /* 0x00000400049b7824 */ /* 0x000fe200078e029b */
[----:B------:R-:W-:Y:S01]  /*2180*/  UMOV UR7, 0x40000040 ;  /* 0x4000004000077882 */ /* 0x000fe20000000000 */
[----:B------:R-:W-:Y:S01]  /*2190*/  UMOV UR5, 0x40000040 ;  /* 0x4000004000057882 */ /* 0x000fe20000000000 */
[----:B------:R-:W-:Y:S01]  /*21a0*/  USHF.R.U32.HI UR9, URZ, 0x4, UR9 ;  /* 0x000000043f097899 */ /* 0x000fe20008011609 */
[----:B------:R-:W-:Y:S01]  /*21b0*/  FMUL.FTZ R224, R190, UR36 ;  /* 0x00000024bee07c20 */ /* 0x000fe20008410000 */
[----:B------:R-:W-:Y:S01]  /*21c0*/  R2UR UR8, R155 ;  /* 0x000000009b0872ca */ /* 0x000fe200000e0000 */
[----:B------:R-:W-:Y:S01]  /*21d0*/  FMUL.FTZ R225, R191, UR36 ;  /* 0x00000024bfe17c20 */ /* 0x000fe20008410000 */
[----:B------:R-:W-:Y:S01]  /*21e0*/  ULOP3.LUT UR9, UR9, 0x3fff, URZ, 0xc0, !UPT ;  /* 0x00003fff09097892 */ /* 0x000fe2000f8ec03f */
[----:B---34-:R-:W-:Y:S01]  /*21f0*/  WARPGROUP.ARRIVE ;  /* 0x00000000000079c5 */ /* 0x018fe20000000000 */
[----:B------:R-:W-:Y:S01]  /*2200*/  FMUL.FTZ R184, R184, UR36 ;  /* 0x00000024b8b87c20 */ /* 0x000fe20008410000 */
[----:B------:R-:W-:Y:S01]  /*2210*/  FMUL.FTZ R185, R185, UR36 ;  /* 0x00000024b9b97c20 */ /* 0x000fe20008410000 */
[----:B------:R-:W-:Y:S01]  /*2220*/  ULOP3.LUT UR9, UR9, 0x10000, URZ, 0xfc, !UPT ;  /* 0x0001000009097892 */ /* 0x000fe2000f8efc3f */
[----:B------:R-:W-:Y:S01]  /*2230*/  FMUL.FTZ R186, R186, UR36 ;  /* 0x00000024baba7c20 */ /* 0x000fe20008410000 */
[----:B------:R-:W-:Y:S01]  /*2240*/  LOP3.LUT R17, R17, 0x2000000, RZ, 0xfc, !PT ;  /* 0x0200000011117812 */ /* 0x000fe200078efcff */
[----:B------:R-:W-:Y:S01]  /*2250*/  FMUL.FTZ R187, R187, UR36 ;  /* 0x00000024bbbb7c20 */ /* 0x000fe20008410000 */
[----:B------:R-:W-:Y:S01]  /*2260*/  MUFU.TANH R184, R184 ;  /* 0x000000b800b87308 */ /* 0x000fe20000002400 */
[----:B------:R-:W-:Y:S01]  /*2270*/  ISETP.GT.AND P2, PT, R8, RZ, PT ;  /* 0x000000ff0800720c */ /* 0x000fe20003f44270 */
[----:B------:R-:W-:Y:S01]  /*2280*/  FMUL.FTZ R227, R201, UR36 ;  /* 0x00000024c9e37c20 */ /* 0x000fe20008410000 */
[----:B------:R-:W-:Y:S01]  /*2290*/  UMOV UR6, UR8 ;  /* 0x0000000800067c82 */ /* 0x000fe20008000000 */
[----:B------:R-:W-:Y:S01]  /*22a0*/  UMOV UR4, UR9 ;  /* 0x0000000900047c82 */ /* 0x000fe20008000000 */
[----:B------:R-:W-:Y:S01]  /*22b0*/  IMAD R17, R4, 0x400, R17 ;  /* 0x0000040004117824 */ /* 0x000fe200078e0211 */
[----:B------:R-:W-:Y:S01]  /*22c0*/  HGMMA.64x64x16.F32.BF16 R152, gdesc[UR4], RZ, !UPT, gsb0 ;  /* 0x00e00000049879f0 */ /* 0x000fe2000c0018ff */
[----:B------:R-:W-:Y:S01]  /*22d0*/  UIADD3 UR6, UR8, 0x2, URZ ;  /* 0x0000000208067890 */ /* 0x000fe2000fffe03f */
[----:B------:R-:W-:Y:S01]  /*22e0*/  MUFU.TANH R185, R185 ;  /* 0x000000b900b97308 */ /* 0x000fe20000002400 */
[----:B------:R-:W-:Y:S01]  /*22f0*/  UIADD3 UR4, UR9, 0x2, URZ ;  /* 0x0000000209047890 */ /* 0x000fe2000fffe03f */
[----:B------:R-:W-:Y:S01]  /*2300*/  ISETP.GT.AND P1, PT, R8, 0x8, PT ;  /* 0x000000080800780c */ /* 0x000fe20003f24270 */
[----:B------:R-:W-:Y:S01]  /*2310*/  UMOV UR7, 0x40000040 ;  /* 0x4000004000077882 */ /* 0x000fe20000000000 */
[----:B------:R-:W-:Y:S01]  /*2320*/  UMOV UR5, 0x40000040 ;  /* 0x4000004000057882 */ /* 0x000fe20000000000 */
[----:B------:R-:W-:Y:S01]  /*2330*/  FMUL.FTZ R226, R200, UR36 ;  /* 0x00000024c8e27c20 */ /* 0x000fe20008410000 */
[----:B------:R-:W-:Y:S01]  /*2340*/  FMUL.FTZ R188, R188, UR36 ;  /* 0x00000024bcbc7c20 */ /* 0x000fe20008410000 */
[----:B------:R-:W-:Y:S01]  /*2350*/  FMUL.FTZ R189, R189, UR36 ;  /* 0x00000024bdbd7c20 */ /* 0x000fe20008410000 */
[----:B------:R-:W1:Y:S01]  /*2360*/  MUFU.TANH R186, R186 ;  /* 0x000000ba00ba7308 */ /* 0x000e620000002400 */
[----:B------:R-:W-:Y:S01]  /*2370*/  FMUL.FTZ R194, R194, UR36 ;  /* 0x00000024c2c27c20 */ /* 0x000fe20008410000 */
[----:B------:R-:W-:Y:S01]  /*2380*/  FMUL.FTZ R192, R192, UR36 ;  /* 0x00000024c0c07c20 */ /* 0x000fe20008410000 */
[----:B------:R-:W-:Y:S01]  /*2390*/  FMUL.FTZ R193, R193, UR36 ;  /* 0x00000024c1c17c20 */ /* 0x000fe20008410000 */
[----:B------:R-:W-:Y:S01]  /*23a0*/  FMUL.FTZ R195, R195, UR36 ;  /* 0x00000024c3c37c20 */ /* 0x000fe20008410000 */
[----:B------:R-:W-:Y:S01]  /*23b0*/  FMUL.FTZ R196, R196, UR36 ;  /* 0x00000024c4c47c20 */ /* 0x000fe20008410000 */
[----:B------:R-:W-:Y:S01]  /*23c0*/  FMUL.FTZ R197, R197, UR36 ;  /* 0x00000024c5c57c20 */ /* 0x000fe20008410000 */
[----:B------:R-:W-:Y:S01]  /*23d0*/  FMUL.FTZ R198, R198, UR36 ;  /* 0x00000024c6c67c20 */ /* 0x000fe20008410000 */
[----:B------:R-:W3:Y:S01]  /*23e0*/  MUFU.TANH R187, R187 ;  /* 0x000000bb00bb7308 */ /* 0x000ee20000002400 */
[----:B------:R-:W-:Y:S01]  /*23f0*/  FMUL.FTZ R199, R199, UR36 ;  /* 0x00000024c7c77c20 */ /* 0x000fe20008410000 */
[----:B------:R-:W-:Y:S01]  /*2400*/  FMUL.FTZ R202, R202, UR36 ;  /* 0x00000024caca7c20 */ /* 0x000fe20008410000 */
[----:B------:R-:W-:Y:S01]  /*2410*/  FMUL.FTZ R210, R210, UR36 ;  /* 0x00000024d2d27c20 */ /* 0x000fe20008410000 */
[----:B------:R-:W-:Y:S01]  /*2420*/  FMUL.FTZ R209, R209, UR36 ;  /* 0x00000024d1d17c20 */ /* 0x000fe20008410000 */
[----:B------:R-:W-:-:S03]  /*2430*/  FMUL.FTZ R212, R212, UR36 ;  /* 0x00000024d4d47c20 */ /* 0x000fc60008410000 */
[----:B------:R-:W-:Y:S01]  /*2440*/  MUFU.TANH R188, R188 ;  /* 0x000000bc00bc7308 */ /* 0x000fe20000002400 */
[C---:B-1----:R-:W-:Y:S01]  /*2450*/  FSEL R201, R186.reuse, -INF , P1 ;  /* 0xff800000bac97808 */ /* 0x042fe20000800000 */
[----:B------:R-:W-:-:S04]  /*2460*/  FFMA.FTZ R186, -R186, R186, 1 ;  /* 0x3f800000baba7423 */ /* 0x000fc800000101ba */
[----:B------:R-:W-:Y:S02]  /*2470*/  FFMA.FTZ R233, R201, UR37, -R222 ;  /* 0x00000025c9e97c23 */ /* 0x000fe400080108de */
[----:B------:R-:W-:Y:S08]  /*2480*/  MUFU.TANH R189, R189 ;  /* 0x000000bd00bd7308 */ /* 0x000ff00000002400 */
[----:B------:R-:W-:Y:S08]  /*2490*/  MUFU.TANH R225, R225 ;  /* 0x000000e100e17308 */ /* 0x000ff00000002400 */
[----:B------:R-:W1:Y:S08]  /*24a0*/  MUFU.TANH R224, R224 ;  /* 0x000000e000e07308 */ /* 0x000e700000002400 */
        /* <DEDUP_REMOVED lines=60> */
[----:B------:R-:W-:Y:S01]  /*2870*/  UMOV UR7, 0x40000040 ;  /* 0x4000004000077882 */ /* 0x000fe20000000000 */
[C---:B------:R-:W-:Y:S01]  /*2880*/  FSEL R17, R184.reuse, -INF , P2 ;  /* 0xff800000b8117808 */ /* 0x040fe20001000000 */
[----:B------:R-:W-:-:S04]  /*2890*/  FFMA.FTZ R184, -R184, R184, 1 ;  /* 0x3f800000b8b87423 */ /* 0x000fc800000101b8 */
[----:B------:R-:W-:Y:S01]  /*28a0*/  FFMA.FTZ R232, R17, UR37, -R222 ;  /* 0x0000002511e87c23 */ /* 0x000fe200080108de */
[C---:B---3--:R-:W-:Y:S01]  /*28b0*/  FSEL R222, R187.reuse, -INF , P1 ;  /* 0xff800000bbde7808 */ /* 0x048fe20000800000 */
[----:B------:R-:W-:-:S04]  /*28c0*/  FFMA.FTZ R187, -R187, R187, 1 ;  /* 0x3f800000bbbb7423 */ /* 0x000fc800000101bb */
[----:B------:R-:W-:Y:S01]  /*28d0*/  FFMA.FTZ R222, R222, UR37, -R223 ;  /* 0x00000025dede7c23 */ /* 0x000fe200080108df */
[----:B------:R-:W-:Y:S01]  /*28e0*/  UMOV UR6, UR4 ;  /* 0x0000000400067c82 */ /* 0x000fe20008000000 */
[----:B------:R-:W-:Y:S02]  /*28f0*/  WARPGROUP.DEPBAR.LE gsb0, 0x0 ;  /* 0x00008000000079c5 */ /* 0x000fe40000010000 */
[----:B------:R-:W3:Y:S02]  /*2900*/  LDS.64 R190, [R13+0x28200] ;  /* 0x028200000dbe7984 */ /* 0x000ee40000000a00 */
[--C-:B---3--:R-:W-:Y:S01]  /*2910*/  FADD.FTZ R230, R154, -R190.reuse ;  /* 0x800000be9ae67221 */ /* 0x108fe20000010000 */
[----:B------:R-:W-:Y:S01]  /*2920*/  FSEL R154, R185, -INF , P2 ;  /* 0xff800000b99a7808 */ /* 0x000fe20001000000 */
[----:B------:R-:W-:Y:S01]  /*2930*/  FADD.FTZ R231, R152, -R190 ;  /* 0x800000be98e77221 */ /* 0x000fe20000010000 */
[--C-:B------:R-:W-:Y:S01]  /*2940*/  FADD.FTZ R201, R155, -R191.reuse ;  /* 0x800000bf9bc97221 */ /* 0x100fe20000010000 */
[----:B------:R-:W3:Y:S01]  /*2950*/  MUFU.EX2 R152, R232 ;  /* 0x000000e800987308 */ /* 0x000ee20000000800 */
[----:B------:R-:W-:Y:S01]  /*2960*/  FADD.FTZ R200, R153, -R191 ;  /* 0x800000bf99c87221 */ /* 0x000fe20000010000 */
[----:B------:R-:W-:Y:S01]  /*2970*/  FFMA.FTZ R17, R154, UR37, -R223 ;  /* 0x000000259a117c23 */ /* 0x000fe200080108df */
[----:B------:R-:W-:Y:S01]  /*2980*/  FFMA.FTZ R191, -R185, R185, 1 ;  /* 0x3f800000b9bf7423 */ /* 0x000fe200000101b9 */
[----:B------:R-:W4:Y:S01]  /*2990*/  LDS.64 R154, [R13+0x28220] ;  /* 0x028220000d9a7984 */ /* 0x000f220000000a00 */
[----:B------:R-:W-:Y:S01]  /*29a0*/  FMUL.FTZ R190, R203, UR36 ;  /* 0x00000024cbbe7c20 */ /* 0x000fe20008410000 */
[C---:B-1----:R-:W-:Y:S01]  /*29b0*/  FSEL R223, R224.reuse, -INF , P1 ;  /* 0xff800000e0df7808 */ /* 0x042fe20000800000 */
[----:B------:R-:W-:Y:S01]  /*29c0*/  FFMA.FTZ R224, -R224, R224, 1 ;  /* 0x3f800000e0e07423 */ /* 0x000fe200000101e0 */
[----:B------:R-:W1:Y:S08]  /*29d0*/  MUFU.EX2 R17, R17 ;  /* 0x0000001100117308 */ /* 0x000e700000000800 */
[----:B------:R-:W5:Y:S01]  /*29e0*/  MUFU.EX2 R153, R233 ;  /* 0x000000e900997308 */ /* 0x000f620000000800 */
[----:B---3--:R-:W-:-:S04]  /*29f0*/  FMUL.FTZ R185, R152, R231 ;  /* 0x000000e798b97220 */ /* 0x008fc80000410000 */
[----:B------:R-:W-:-:S03]  /*2a00*/  FMUL.FTZ R185, R184, R185 ;  /* 0x000000b9b8b97220 */ /* 0x000fc60000410000 */
[----:B------:R-:W-:Y:S01]  /*2a10*/  MUFU.TANH R190, R190 ;  /* 0x000000be00be7308 */ /* 0x000fe20000002400 */
[C---:B-1----:R-:W-:Y:S01]  /*2a20*/  FMUL.FTZ R200, R17.reuse, R200 ;  /* 0x000000c811c87220 */ /* 0x042fe20000410000 */
[----:B------:R-:W-:Y:S01]  /*2a30*/  F2FP.BF16.F32.PACK_AB R152, R17, R152 ;  /* 0x000000981198723e */ /* 0x000fe200000010ff */
[----:B------:R-:W-:Y:S02]  /*2a40*/  IMAD R17, R9, 0x4000, R16 ;  /* 0x0000400009117824 */ /* 0x000fe400078e0210 */
[----:B------:R-:W-:Y:S01]  /*2a50*/  FMUL.FTZ R184, R191, R200 ;  /* 0x000000c8bfb87220 */ /* 0x000fe20000410000 */
[----:B------:R-:W-:Y:S02]  /*2a60*/  FMUL.FTZ R191, R204, UR36 ;  /* 0x00000024ccbf7c20 */ /* 0x000fe40008410000 */
[----:B------:R4:W1:Y:S01]  /*2a70*/  MUFU.EX2 R200, R222 ;  /* 0x000000de00c87308 */ /* 0x0008620000000800 */
[----:B-----5:R-:W-:Y:S01]  /*2a80*/  FMUL.FTZ R203, R153, R230 ;  /* 0x000000e699cb7220 */ /* 0x020fe20000410000 */
[----:B------:R-:W-:-:S02]  /*2a90*/  F2FP.BF16.F32.PACK_AB R184, R184, R185 ;  /* 0x000000b9b8b8723e */ /* 0x000fc400000010ff */
[----:B------:R-:W-:Y:S01]  /*2aa0*/  R2UR UR5, R17 ;  /* 0x00000000110572ca */ /* 0x000fe200000e0000 */
[----:B------:R-:W-:Y:S01]  /*2ab0*/  FMUL.FTZ R186, R186, R203 ;  /* 0x000000cbbaba7220 */ /* 0x000fe20000410000 */
[C---:B------:R-:W-:Y:S01]  /*2ac0*/  FSEL R203, R188.reuse, -INF , P2 ;  /* 0xff800000bccb7808 */ /* 0x040fe20001000000 */
[----:B------:R-:W-:Y:S01]  /*2ad0*/  FFMA.FTZ R188, -R188, R188, 1 ;  /* 0x3f800000bcbc7423 */ /* 0x000fe200000101bc */
[----:B------:R-:W-:Y:S03]  /*2ae0*/  MUFU.TANH R191, R191 ;  /* 0x000000bf00bf7308 */ /* 0x000fe60000002400 */
[----:B------:R-:W-:Y:S01]  /*2af0*/  FFMA.FTZ R230, R203, UR37, -R220 ;  /* 0x00000025cbe67c23 */ /* 0x000fe200080108dc */
[----:B------:R-:W-:Y:S01]  /*2b00*/  FMUL.FTZ R203, R205, UR36 ;  /* 0x00000024cdcb7c20 */ /* 0x000fe20008410000 */
[--C-:B----4-:R-:W-:Y:S01]  /*2b10*/  FADD.FTZ R222, R156, -R154.reuse ;  /* 0x8000009a9cde7221 */ /* 0x110fe20000010000 */
[----:B------:R-:W-:Y:S01]  /*2b20*/  FADD.FTZ R205, R158, -R154 ;  /* 0x8000009a9ecd7221 */ /* 0x000fe20000010000 */
[----:B------:R-:W-:Y:S01]  /*2b30*/  FSEL R154, R189, -INF , P2 ;  /* 0xff800000bd9a7808 */ /* 0x000fe20001000000 */
[--C-:B------:R-:W-:Y:S01]  /*2b40*/  FADD.FTZ R159, R159, -R155.reuse ;  /* 0x8000009b9f9f7221 */ /* 0x100fe20000010000 */
[----:B-1----:R-:W-:Y:S01]  /*2b50*/  FMUL.FTZ R204, R200, R201 ;  /* 0x000000c9c8cc7220 */ /* 0x002fe20000410000 */
[----:B------:R-:W-:Y:S01]  /*2b60*/  FFMA.FTZ R156, R223, UR37, -R220 ;  /* 0x00000025df9c7c23 */ /* 0x000fe200080108dc */
[----:B------:R-:W1:Y:S01]  /*2b70*/  MUFU.EX2 R201, R230 ;  /* 0x000000e600c97308 */ /* 0x000e620000000800 */
[----:B------:R-:W-:Y:S01]  /*2b80*/  FMUL.FTZ R220, R207, UR36 ;  /* 0x00000024cfdc7c20 */ /* 0x000fe20008410000 */
[----:B------:R-:W-:Y:S01]  /*2b90*/  FMUL.FTZ R187, R187, R204 ;  /* 0x000000ccbbbb7220 */ /* 0x000fe20000410000 */
[----:B------:R-:W-:Y:S01]  /*2ba0*/  FMUL.FTZ R204, R206, UR36 ;  /* 0x00000024cecc7c20 */ /* 0x000fe20008410000 */
[----:B------:R-:W-:Y:S01]  /*2bb0*/  FADD.FTZ R206, R157, -R155 ;  /* 0x8000009b9dce7221 */ /* 0x000fe20000010000 */
[--C-:B------:R-:W-:Y:S01]  /*2bc0*/  FFMA.FTZ R157, R154, UR37, -R221.reuse ;  /* 0x000000259a9d7c23 */ /* 0x100fe200080108dd */
[----:B------:R-:W-:Y:S01]  /*2bd0*/  FSEL R154, R225, -INF , P1 ;  /* 0xff800000e19a7808 */ /* 0x000fe20000800000 */
[----:B------:R-:W-:Y:S01]  /*2be0*/  FFMA.FTZ R189, -R189, R189, 1 ;  /* 0x3f800000bdbd7423 */ /* 0x000fe200000101bd */
[----:B------:R-:W3:Y:S01]  /*2bf0*/  MUFU.EX2 R156, R156 ;  /* 0x0000009c009c7308 */ /* 0x000ee20000000800 */
[----:B------:R-:W-:Y:S01]  /*2c00*/  F2FP.BF16.F32.PACK_AB R185, R187, R186 ;  /* 0x000000babbb9723e */ /* 0x000fe200000010ff */
[----:B------:R-:W-:Y:S01]  /*2c10*/  USHF.R.U32.HI UR5, URZ, 0x4, UR5 ;  /* 0x000000043f057899 */ /* 0x000fe20008011605 */
[----:B------:R-:W-:Y:S01]  /*2c20*/  FFMA.FTZ R158, R154, UR37, -R221 ;  /* 0x000000259a9e7c23 */ /* 0x000fe200080108dd */
[----:B------:R-:W-:Y:S01]  /*2c30*/  FMUL.FTZ R221, R208, UR36 ;  /* 0x00000024d0dd7c20 */ /* 0x000fe20008410000 */
[----:B------:R-:W4:Y:S01]  /*2c40*/  LDS.64 R154, [R13+0x28240] ;  /* 0x028240000d9a7984 */ /* 0x000f220000000a00 */
[----:B------:R-:W-:Y:S01]  /*2c50*/  FFMA.FTZ R208, -R225, R225, 1 ;  /* 0x3f800000e1d07423 */ /* 0x000fe200000101e1 */
[----:B------:R-:W-:Y:S01]  /*2c60*/  F2FP.BF16.F32.PACK_AB R153, R200, R153 ;  /* 0x00000099c899723e */ /* 0x000fe200000010ff */
[----:B------:R-:W5:Y:S01]  /*2c70*/  MUFU.EX2 R157, R157 ;  /* 0x0000009d009d7308 */ /* 0x000f620000000800 */
[----:B-1----:R-:W-:Y:S01]  /*2c80*/  FMUL.FTZ R223, R201, R222 ;  /* 0x000000dec9df7220 */ /* 0x002fe20000410000 */
[----:B------:R-:W-:-:S03]  /*2c90*/  ULOP3.LUT UR9, UR5, 0x3fff, URZ, 0xc0, !UPT ;  /* 0x00003fff05097892 */ /* 0x000fc6000f8ec03f */
[----:B------:R-:W-:Y:S01]  /*2ca0*/  FMUL.FTZ R188, R188, R223 ;  /* 0x000000dfbcbc7220 */ /* 0x000fe20000410000 */
[----:B------:R-:W-:Y:S02]  /*2cb0*/  UMOV UR5, 0x40000040 ;  /* 0x4000004000057882 */ /* 0x000fe40000000000 */
[----:B------:R-:W1:Y:S01]  /*2cc0*/  MUFU.EX2 R158, R158 ;  /* 0x0000009e009e7308 */ /* 0x000e620000000800 */
[----:B---3--:R-:W-:-:S04]  /*2cd0*/  FMUL.FTZ R205, R156, R205 ;  /* 0x000000cd9ccd7220 */ /* 0x008fc80000410000 */
[----:B------:R-:W-:Y:S01]  /*2ce0*/  FMUL.FTZ R207, R224, R205 ;  /* 0x000000cde0cf7220 */ /* 0x000fe20000410000 */
[----:B------:R-:W-:Y:S02]  /*2cf0*/  FSEL R205, R194, -INF , P1 ;  /* 0xff800000c2cd7808 */ /* 0x000fe40000800000 */
[----:B------:R-:W-:Y:S01]  /*2d00*/  MUFU.TANH R204, R204 ;  /* 0x000000cc00cc7308 */ /* 0x000fe20000002400 */
[----:B-----5:R-:W-:Y:S02]  /*2d10*/  FMUL.FTZ R206, R157, R206 ;  /* 0x000000ce9dce7220 */ /* 0x020fe40000410000 */
[----:B------:R-:W-:Y:S02]  /*2d20*/  FFMA.FTZ R223, R205, UR37, -R218 ;  /* 0x00000025cddf7c23 */ /* 0x000fe400080108da */
[----:B------:R-:W-:-:S03]  /*2d30*/  FMUL.FTZ R189, R189, R206 ;  /* 0x000000cebdbd7220 */ /* 0x000fc60000410000 */
[----:B------:R-:W-:Y:S01]  /*2d40*/  MUFU.TANH R203, R203 ;  /* 0x000000cb00cb7308 */ /* 0x000fe20000002400 */
[----:B-1----:R-:W-:Y:S01]  /*2d50*/  FMUL.FTZ R159, R158, R159 ;  /* 0x0000009f9e9f7220 */ /* 0x002fe20000410000 */
[----:B------:R-:W-:-:S03]  /*2d60*/  F2FP.BF16.F32.PACK_AB R186, R189, R188 ;  /* 0x000000bcbdba723e */ /* 0x000fc600000010ff */
[----:B------:R-:W-:Y:S01]  /*2d70*/  FMUL.FTZ R208, R208, R159 ;  /* 0x0000009fd0d07220 */ /* 0x000fe20000410000 */
[C---:B------:R-:W-:Y:S01]  /*2d80*/  FSEL R159, R192.reuse, -INF , P2 ;  /* 0xff800000c09f7808 */ /* 0x040fe20001000000 */
[----:B------:R-:W-:Y:S01]  /*2d90*/  FFMA.FTZ R192, -R192, R192, 1 ;  /* 0x3f800000c0c07423 */ /* 0x000fe200000101c0 */
[----:B------:R-:W-:Y:S02]  /*2da0*/  MUFU.TANH R220, R220 ;  /* 0x000000dc00dc7308 */ /* 0x000fe40000002400 */
[----:B------:R-:W-:Y:S01]  /*2db0*/  F2FP.BF16.F32.PACK_AB R187, R208, R207 ;  /* 0x000000cfd0bb723e */ /* 0x000fe200000010ff */
[----:B------:R-:W-:Y:S01]  /*2dc0*/  FFMA.FTZ R159, R159, UR37, -R218 ;  /* 0x000000259f9f7c23 */ /* 0x000fe200080108da */
[----:B------:R-:W-:Y:S01]  /*2dd0*/  FSEL R218, R195, -INF , P1 ;  /* 0xff800000c3da7808 */ /* 0x000fe20000800000 */
[--C-:B----4-:R-:W-:Y:S01]  /*2de0*/  FADD.FTZ R222, R160, -R154.reuse ;  /* 0x8000009aa0de7221 */ /* 0x110fe20000010000 */
[----:B------:R-:W-:Y:S01]  /*2df0*/  FADD.FTZ R205, R162, -R154 ;  /* 0x8000009aa2cd7221 */ /* 0x000fe20000010000 */
[----:B------:R-:W-:Y:S01]  /*2e00*/  FSEL R154, R193, -INF , P2 ;  /* 0xff800000c19a7808 */ /* 0x000fe20001000000 */
[--C-:B------:R-:W-:Y:S01]  /*2e10*/  FADD.FTZ R160, R163, -R155.reuse ;  /* 0x8000009ba3a07221 */ /* 0x100fe20000010000 */
[----:B------:R-:W-:Y:S01]  /*2e20*/  FADD.FTZ R206, R161, -R155 ;  /* 0x8000009ba1ce7221 */ /* 0x000fe20000010000 */
[----:B------:R-:W1:Y:S01]  /*2e30*/  MUFU.EX2 R159, R159 ;  /* 0x0000009f009f7308 */ /* 0x000e620000000800 */
[----:B------:R-:W-:Y:S01]  /*2e40*/  FFMA.FTZ R161, -R194, R194, 1 ;  /* 0x3f800000c2a17423 */ /* 0x000fe200000101c2 */
[--C-:B------:R-:W-:Y:S01]  /*2e50*/  FFMA.FTZ R163, R154, UR37, -R219.reuse ;  /* 0x000000259aa37c23 */ /* 0x100fe200080108db */
[----:B------:R-:W-:Y:S01]  /*2e60*/  FFMA.FTZ R219, R218, UR37, -R219 ;  /* 0x00000025dadb7c23 */ /* 0x000fe200080108db */
[----:B------:R-:W3:Y:S01]  /*2e70*/  LDS.64 R154, [R13+0x28260] ;  /* 0x028260000d9a7984 */ /* 0x000ee20000000a00 */
[----:B------:R-:W-:Y:S01]  /*2e80*/  FMUL.FTZ R218, R211, UR36 ;  /* 0x00000024d3da7c20 */ /* 0x000fe20008410000 */
[----:B------:R-:W-:Y:S01]  /*2e90*/  FFMA.FTZ R193, -R193, R193, 1 ;  /* 0x3f800000c1c17423 */ /* 0x000fe200000101c1 */
[----:B------:R-:W-:Y:S01]  /*2ea0*/  FFMA.FTZ R195, -R195, R195, 1 ;  /* 0x3f800000c3c37423 */ /* 0x000fe200000101c3 */
[----:B------:R-:W4:Y:S08]  /*2eb0*/  MUFU.EX2 R162, R223 ;  /* 0x000000df00a27308 */ /* 0x000f300000000800 */
[----:B------:R-:W5:Y:S01]  /*2ec0*/  MUFU.EX2 R163, R163 ;  /* 0x000000a300a37308 */ /* 0x000f620000000800 */
[----:B-1----:R-:W-:-:S04]  /*2ed0*/  FMUL.FTZ R211, R159, R222 ;  /* 0x000000de9fd37220 */ /* 0x002fc80000410000 */
[----:B------:R-:W-:-:S03]  /*2ee0*/  FMUL.FTZ R194, R192, R211 ;  /* 0x000000d3c0c27220 */ /* 0x000fc60000410000 */
[----:B------:R-:W-:Y:S01]  /*2ef0*/  MUFU.TANH R221, R221 ;  /* 0x000000dd00dd7308 */ /* 0x000fe20000002400 */
[----:B----4-:R-:W-:-:S04]  /*2f00*/  FMUL.FTZ R222, R162, R205 ;  /* 0x000000cda2de7220 */ /* 0x010fc80000410000 */
[----:B------:R-:W-:Y:S01]  /*2f10*/  FMUL.FTZ R192, R161, R222 ;  /* 0x000000dea1c07220 */ /* 0x000fe20000410000 */
[----:B------:R-:W-:Y:S02]  /*2f20*/  FSEL R161, R196, -INF , P2 ;  /* 0xff800000c4a17808 */ /* 0x000fe40001000000 */
[----:B------:R-:W1:Y:S01]  /*2f30*/  MUFU.EX2 R205, R219 ;  /* 0x000000db00cd7308 */ /* 0x000e620000000800 */
[----:B-----5:R-:W-:-:S04]  /*2f40*/  FMUL.FTZ R206, R163, R206 ;  /* 0x000000cea3ce7220 */ /* 0x020fc80000410000 */
[----:B------:R-:W-:Y:S01]  /*2f50*/  FMUL.FTZ R193, R193, R206 ;  /* 0x000000cec1c17220 */ /* 0x000fe20000410000 */
[----:B------:R-:W-:Y:S01]  /*2f60*/  FFMA.FTZ R206, R161, UR37, -R216 ;  /* 0x00000025a1ce7c23 */ /* 0x000fe200080108d8 */
[----:B------:R-:W-:Y:S01]  /*2f70*/  FSEL R161, R198, -INF , P1 ;  /* 0xff800000c6a17808 */ /* 0x000fe20000800000 */
[----:B------:R-:W-:Y:S02]  /*2f80*/  MUFU.TANH R218, R218 ;  /* 0x000000da00da7308 */ /* 0x000fe40000002400 */
[----:B------:R-:W-:Y:S01]  /*2f90*/  F2FP.BF16.F32.PACK_AB R188, R193, R194 ;  /* 0x000000c2c1bc723e */ /* 0x000fe200000010ff */
[--C-:B---3--:R-:W-:Y:S01]  /*2fa0*/  FADD.FTZ R211, R164, -R154.reuse ;  /* 0x8000009aa4d37221 */ /* 0x108fe20000010000 */
[----:B------:R-:W-:Y:S01]  /*2fb0*/  FADD.FTZ R223, R166, -R154 ;  /* 0x8000009aa6df7221 */ /* 0x000fe20000010000 */
[----:B------:R-:W-:Y:S01]  /*2fc0*/  FSEL R154, R197, -INF , P2 ;  /* 0xff800000c59a7808 */ /* 0x000fe20001000000 */
[----:B------:R-:W-:Y:S02]  /*2fd0*/  FFMA.FTZ R216, R161, UR37, -R216 ;  /* 0x00000025a1d87c23 */ /* 0x000fe400080108d8 */
[----:B------:R-:W3:Y:S01]  /*2fe0*/  MUFU.EX2 R206, R206 ;  /* 0x000000ce00ce7308 */ /* 0x000ee20000000800 */
[----:B-1----:R-:W-:Y:S01]  /*2ff0*/  FMUL.FTZ R160, R205, R160 ;  /* 0x000000a0cda07220 */ /* 0x002fe20000410000 */
[----:B------:R-:W-:Y:S01]  /*3000*/  FFMA.FTZ R197, -R197, R197, 1 ;  /* 0x3f800000c5c57423 */ /* 0x000fe200000101c5 */
[----:B------:R-:W-:Y:S01]  /*3010*/  FFMA.FTZ R166, R154, UR37, -R217 ;  /* 0x000000259aa67c23 */ /* 0x000fe200080108d9 */
[----:B------:R-:W-:Y:S01]  /*3020*/  FFMA.FTZ R154, -R196, R196, 1 ;  /* 0x3f800000c49a7423 */ /* 0x000fe200000101c4 */
[----:B------:R-:W-:Y:S01]  /*3030*/  FMUL.FTZ R195, R195, R160 ;  /* 0x000000a0c3c37220 */ /* 0x000fe20000410000 */
[----:B------:R-:W-:Y:S01]  /*3040*/  FSEL R160, R199, -INF , P1 ;  /* 0xff800000c7a07808 */ /* 0x000fe20000800000 */
[----:B------:R-:W-:Y:S01]  /*3050*/  FADD.FTZ R196, R167, -R155 ;  /* 0x8000009ba7c47221 */ /* 0x000fe20000010000 */
[----:B------:R-:W-:Y:S01]  /*3060*/  FSEL R167, R226, -INF , P2 ;  /* 0xff800000e2a77808 */ /* 0x000fe20001000000 */
[----:B------:R-:W1:Y:S01]  /*3070*/  MUFU.EX2 R166, R166 ;  /* 0x000000a600a67308 */ /* 0x000e620000000800 */
[----:B------:R-:W-:Y:S01]  /*3080*/  FFMA.FTZ R199, -R199, R199, 1 ;  /* 0x3f800000c7c77423 */ /* 0x000fe200000101c7 */
[----:B------:R-:W-:Y:S01]  /*3090*/  FFMA.FTZ R217, R160, UR37, -R217 ;  /* 0x00000025a0d97c23 */ /* 0x000fe200080108d9 */
[----:B------:R-:W-:Y:S01]  /*30a0*/  FFMA.FTZ R226, -R226, R226, 1 ;  /* 0x3f800000e2e27423 */ /* 0x000fe200000101e2 */
[----:B------:R-:W4:Y:S01]  /*30b0*/  LDS.64 R160, [R13+0x28280] ;  /* 0x028280000da07984 */ /* 0x000f220000000a00 */
[----:B------:R-:W-:Y:S01]  /*30c0*/  FFMA.FTZ R167, R167, UR37, -R22 ;  /* 0x00000025a7a77c23 */ /* 0x000fe20008010816 */
[----:B------:R-:W-:Y:S01]  /*30d0*/  F2FP.BF16.F32.PACK_AB R189, R195, R192 ;  /* 0x000000c0c3bd723e */ /* 0x000fe200000010ff */
[----:B---3--:R-:W-:Y:S01]  /*30e0*/  FMUL.FTZ R219, R206, R211 ;  /* 0x000000d3cedb7220 */ /* 0x008fe20000410000 */
[----:B------:R-:W-:Y:S01]  /*30f0*/  FADD.FTZ R211, R165, -R155 ;  /* 0x8000009ba5d37221 */ /* 0x000fe20000010000 */
[----:B------:R-:W-:Y:S01]  /*3100*/  FFMA.FTZ R155, -R198, R198, 1 ;  /* 0x3f800000c69b7423 */ /* 0x000fe200000101c6 */
[----:B------:R-:W-:Y:S01]  /*3110*/  FMUL.FTZ R198, R213, UR36 ;  /* 0x00000024d5c67c20 */ /* 0x000fe20008410000 */
[----:B------:R-:W-:Y:S01]  /*3120*/  FSEL R213, R202, -INF , P1 ;  /* 0xff800000cad57808 */ /* 0x000fe20000800000 */
[----:B------:R3:W5:Y:S01]  /*3130*/  MUFU.EX2 R165, R217 ;  /* 0x000000d900a57308 */ /* 0x0007620000000800 */
[----:B------:R-:W-:Y:S01]  /*3140*/  FMUL.FTZ R154, R154, R219 ;  /* 0x000000db9a9a7220 */ /* 0x000fe20000410000 */
[----:B------:R-:W-:-:S02]  /*3150*/  F2FP.BF16.F32.PACK_AB R205, R205, R162 ;  /* 0x000000a2cdcd723e */ /* 0x000fc400000010ff */
[----:B------:R-:W-:Y:S01]  /*3160*/  FFMA.FTZ R213, R213, UR37, -R22 ;  /* 0x00000025d5d57c23 */ /* 0x000fe20008010816 */
[C---:B-1----:R-:W-:Y:S01]  /*3170*/  FMUL.FTZ R22, R166.reuse, R211 ;  /* 0x000000d3a6167220 */ /* 0x042fe20000410000 */
[----:B------:R-:W-:Y:S02]  /*3180*/  F2FP.BF16.F32.PACK_AB R206, R166, R206 ;  /* 0x000000cea6ce723e */ /* 0x000fe400000010ff */
[----:B------:R-:W1:Y:S01]  /*3190*/  MUFU.EX2 R167, R167 ;  /* 0x000000a700a77308 */ /* 0x000e620000000800 */
[----:B------:R-:W-:Y:S01]  /*31a0*/  FMUL.FTZ R197, R197, R22 ;  /* 0x00000016c5c57220 */ /* 0x000fe20000410000 */
[----:B------:R-:W-:Y:S01]  /*31b0*/  FSEL R22, R227, -INF , P2 ;  /* 0xff800000e3167808 */ /* 0x000fe20001000000 */
[----:B---3--:R-:W-:Y:S01]  /*31c0*/  FMUL.FTZ R217, R215, UR36 ;  /* 0x00000024d7d97c20 */ /* 0x008fe20008410000 */
[----:B------:R-:W-:-:S04]  /*31d0*/  FFMA.FTZ R215, -R191, R191, 1 ;  /* 0x3f800000bfd77423 */ /* 0x000fc800000101bf */
[----:B------:R-:W3:Y:S01]  /*31e0*/  MUFU.EX2 R164, R216 ;  /* 0x000000d800a47308 */ /* 0x000ee20000000800 */
[----:B-----5:R-:W-:-:S04]  /*31f0*/  FMUL.FTZ R196, R165, R196 ;  /* 0x000000c4a5c47220 */ /* 0x020fc80000410000 */
[----:B------:R-:W-:Y:S01]  /*3200*/  FMUL.FTZ R196, R199, R196 ;  /* 0x000000c4c7c47220 */ /* 0x000fe20000410000 */
[----:B------:R-:W-:Y:S02]  /*3210*/  FFMA.FTZ R199, -R202, R202, 1 ;  /* 0x3f800000cac77423 */ /* 0x000fe400000101ca */
[----:B------:R5:W2:Y:S01]  /*3220*/  MUFU.EX2 R211, R213 ;  /* 0x000000d500d37308 */ /* 0x000aa20000000800 */
[--C-:B----4-:R-:W-:Y:S01]  /*3230*/  FADD.FTZ R168, R168, -R160.reuse ;  /* 0x800000a0a8a87221 */ /* 0x110fe20000010000 */
[----:B------:R-:W-:Y:S01]  /*3240*/  FADD.FTZ R222, R170, -R160 ;  /* 0x800000a0aade7221 */ /* 0x000fe20000010000 */
[----:B------:R-:W-:Y:S01]  /*3250*/  FFMA.FTZ R160, R22, UR37, -R23 ;  /* 0x0000002516a07c23 */ /* 0x000fe20008010817 */
[----:B------:R-:W-:Y:S01]  /*3260*/  FSEL R22, R190, -INF , P1 ;  /* 0xff800000be167808 */ /* 0x000fe20000800000 */
[--C-:B------:R-:W-:Y:S01]  /*3270*/  FADD.FTZ R219, R169, -R161.reuse ;  /* 0x800000a1a9db7221 */ /* 0x100fe20000010000 */
[----:B------:R-:W-:Y:S01]  /*3280*/  FADD.FTZ R170, R171, -R161 ;  /* 0x800000a1abaa7221 */ /* 0x000fe20000010000 */
[----:B-1----:R-:W-:Y:S01]  /*3290*/  FMUL.FTZ R169, R167, R168 ;  /* 0x000000a8a7a97220 */ /* 0x002fe20000410000 */
[----:B-----5:R-:W-:Y:S01]  /*32a0*/  FFMA.FTZ R213, -R227, R227, 1 ;  /* 0x3f800000e3d57423 */ /* 0x020fe200000101e3 */
[----:B------:R-:W1:Y:S01]  /*32b0*/  MUFU.EX2 R160, R160 ;  /* 0x000000a000a07308 */ /* 0x000e620000000800 */
[----:B------:R-:W-:Y:S01]  /*32c0*/  FFMA.FTZ R161, R22, UR37, -R23 ;  /* 0x0000002516a17c23 */ /* 0x000fe20008010817 */
[----:B------:R-:W-:Y:S01]  /*32d0*/  FMUL.FTZ R202, R226, R169 ;  /* 0x000000a9e2ca7220 */ /* 0x000fe20000410000 */
[----:B------:R-:W4:Y:S01]  /*32e0*/  LDS.64 R22, [R13+0x282a0] ;  /* 0x0282a0000d167984 */ /* 0x000f220000000a00 */
[----:B------:R-:W-:Y:S01]  /*32f0*/  FSEL R169, R191, -INF , P2 ;  /* 0xff800000bfa97808 */ /* 0x000fe20001000000 */
[----:B---3--:R-:W-:Y:S01]  /*3300*/  FMUL.FTZ R216, R164, R223 ;  /* 0x000000dfa4d87220 */ /* 0x008fe20000410000 */
[----:B--2---:R-:W-:Y:S01]  /*3310*/  FMUL.FTZ R222, R211, R222 ;  /* 0x000000ded3de7220 */ /* 0x004fe20000410000 */
[----:B------:R-:W-:Y:S01]  /*3320*/  F2FP.BF16.F32.PACK_AB R207, R165, R164 ;  /* 0x000000a4a5cf723e */ /* 0x000fe200000010ff */
[----:B------:R-:W2:Y:S01]  /*3330*/  MUFU.EX2 R161, R161 ;  /* 0x000000a100a17308 */ /* 0x000ea20000000800 */
[----:B------:R-:W-:Y:S01]  /*3340*/  FMUL.FTZ R155, R155, R216 ;  /* 0x000000d89b9b7220 */ /* 0x000fe20000410000 */
[----:B------:R-:W-:Y:S01]  /*3350*/  FMUL.FTZ R216, R214, UR36 ;  /* 0x00000024d6d87c20 */ /* 0x000fe20008410000 */
[----:B------:R-:W-:Y:S01]  /*3360*/  FFMA.FTZ R214, -R190, R190, 1 ;  /* 0x3f800000bed67423 */ /* 0x000fe200000101be */
[----:B------:R-:W-:Y:S01]  /*3370*/  FMUL.FTZ R199, R199, R222 ;  /* 0x000000dec7c77220 */ /* 0x000fe20000410000 */
[----:B------:R-:W-:-:S03]  /*3380*/  FFMA.FTZ R222, -R203, R203, 1 ;  /* 0x3f800000cbde7423 */ /* 0x000fc600000101cb */
[----:B------:R-:W-:Y:S01]  /*3390*/  MUFU.TANH R216, R216 ;  /* 0x000000d800d87308 */ /* 0x000fe20000002400 */
[C---:B-1----:R-:W-:Y:S01]  /*33a0*/  FMUL.FTZ R168, R160.reuse, R219 ;  /* 0x000000dba0a87220 */ /* 0x042fe20000410000 */
[----:B------:R-:W-:-:S03]  /*33b0*/  F2FP.BF16.F32.PACK_AB R160, R160, R167 ;  /* 0x000000a7a0a0723e */ /* 0x000fc600000010ff */
[----:B------:R-:W-:Y:S01]  /*33c0*/  FMUL.FTZ R213, R213, R168 ;  /* 0x000000a8d5d57220 */ /* 0x000fe20000410000 */
[--C-:B------:R-:W-:Y:S01]  /*33d0*/  FFMA.FTZ R168, R169, UR37, -R20.reuse ;  /* 0x00000025a9a87c23 */ /* 0x100fe20008010814 */
[C---:B------:R-:W-:Y:S01]  /*33e0*/  FSEL R169, R204.reuse, -INF , P1 ;  /* 0xff800000cca97808 */ /* 0x040fe20000800000 */
[----:B------:R-:W-:Y:S01]  /*33f0*/  MUFU.TANH R198, R198 ;  /* 0x000000c600c67308 */ /* 0x000fe20000002400 */
[----:B--2---:R-:W-:Y:S01]  /*3400*/  FMUL.FTZ R171, R161, R170 ;  /* 0x000000aaa1ab7220 */ /* 0x004fe20000410000 */
[----:B------:R-:W-:Y:S01]  /*3410*/  FFMA.FTZ R204, -R204, R204, 1 ;  /* 0x3f800000cccc7423 */ /* 0x000fe200000101cc */
[----:B------:R-:W-:Y:S01]  /*3420*/  F2FP.BF16.F32.PACK_AB R192, R213, R202 ;  /* 0x000000cad5c0723e */ /* 0x000fe200000010ff */
[----:B------:R-:W-:Y:S01]  /*3430*/  FFMA.FTZ R169, R169, UR37, -R20 ;  /* 0x00000025a9a97c23 */ /* 0x000fe20008010814 */
[----:B------:R-:W-:Y:S01]  /*3440*/  FSEL R20, R203, -INF , P2 ;  /* 0xff800000cb147808 */ /* 0x000fe20001000000 */
[----:B------:R-:W-:Y:S01]  /*3450*/  FMUL.FTZ R214, R214, R171 ;  /* 0x000000abd6d67220 */ /* 0x000fe20000410000 */
[----:B------:R-:W-:Y:S01]  /*3460*/  FFMA.FTZ R203, -R220, R220, 1 ;  /* 0x3f800000dccb7423 */ /* 0x000fe200000101dc */
[----:B------:R-:W1:Y:S01]  /*3470*/  MUFU.EX2 R168, R168 ;  /* 0x000000a800a87308 */ /* 0x000e620000000800 */
[----:B------:R-:W-:Y:S01]  /*3480*/  F2FP.BF16.F32.PACK_AB R161, R161, R211 ;  /* 0x000000d3a1a1723e */ /* 0x000fe200000010ff */
[----:B------:R-:W-:Y:S01]  /*3490*/  FFMA.FTZ R170, R20, UR37, -R21 ;  /* 0x0000002514aa7c23 */ /* 0x000fe20008010815 */
[----:B------:R-:W-:-:S02]  /*34a0*/  FSEL R20, R220, -INF , P1 ;  /* 0xff800000dc147808 */ /* 0x000fc40000800000 */
[----:B------:R-:W-:-:S03]  /*34b0*/  F2FP.BF16.F32.PACK_AB R193, R214, R199 ;  /* 0x000000c7d6c1723e */ /* 0x000fc600000010ff */
[----:B------:R-:W-:Y:S01]  /*34c0*/  FFMA.FTZ R190, R20, UR37, -R21 ;  /* 0x0000002514be7c23 */ /* 0x000fe20008010815 */
[----:B------:R-:W-:Y:S01]  /*34d0*/  FSEL R21, R221, -INF , P2 ;  /* 0xff800000dd157808 */ /* 0x000fe20001000000 */
[----:B------:R-:W2:Y:S01]  /*34e0*/  MUFU.EX2 R170, R170 ;  /* 0x000000aa00aa7308 */ /* 0x000ea20000000800 */
[----:B----4-:R-:W-:Y:S01]  /*34f0*/  FADD.FTZ R171, R172, -R22 ;  /* 0x80000016acab7221 */ /* 0x010fe20000010000 */
[--C-:B------:R-:W-:Y:S01]  /*3500*/  FADD.FTZ R173, R173, -R23.reuse ;  /* 0x80000017adad7221 */ /* 0x100fe20000010000 */
[----:B------:R-:W-:Y:S01]  /*3510*/  FADD.FTZ R175, R175, -R23 ;  /* 0x80000017afaf7221 */ /* 0x000fe20000010000 */
[----:B------:R-:W-:Y:S01]  /*3520*/  FFMA.FTZ R23, R21, UR37, -R18 ;  /* 0x0000002515177c23 */ /* 0x000fe20008010812 */
[----:B------:R-:W-:Y:S01]  /*3530*/  FADD.FTZ R174, R174, -R22 ;  /* 0x80000016aeae7221 */ /* 0x000fe20000010000 */
[----:B-1----:R-:W-:Y:S01]  /*3540*/  FMUL.FTZ R20, R168, R171 ;  /* 0x000000aba8147220 */ /* 0x002fe20000410000 */
[----:B------:R-:W-:Y:S01]  /*3550*/  FSEL R171, R210, -INF , P1 ;  /* 0xff800000d2ab7808 */ /* 0x000fe20000800000 */
[----:B------:R-:W1:Y:S02]  /*3560*/  MUFU.EX2 R169, R169 ;  /* 0x000000a900a97308 */ /* 0x000e640000000800 */
[----:B------:R-:W-:-:S02]  /*3570*/  FMUL.FTZ R215, R215, R20 ;  /* 0x00000014d7d77220 */ /* 0x000fc40000410000 */
[----:B------:R-:W-:Y:S01]  /*3580*/  FFMA.FTZ R171, R171, UR37, -R18 ;  /* 0x00000025abab7c23 */ /* 0x000fe20008010812 */
[----:B------:R-:W-:Y:S01]  /*3590*/  FSEL R18, R209, -INF , P2 ;  /* 0xff800000d1127808 */ /* 0x000fe20001000000 */
[----:B------:R-:W3:Y:S02]  /*35a0*/  LDS.64 R20, [R13+0x282c0] ;  /* 0x0282c0000d147984 */ /* 0x000ee40000000a00 */
[----:B------:R4:W5:Y:S01]  /*35b0*/  MUFU.EX2 R22, R190 ;  /* 0x000000be00167308 */ /* 0x0009620000000800 */
[----:B--2---:R-:W-:Y:S01]  /*35c0*/  F2FP.BF16.F32.PACK_AB R162, R170, R168 ;  /* 0x000000a8aaa2723e */ /* 0x004fe200000010ff */
[----:B------:R-:W-:Y:S01]  /*35d0*/  FFMA.FTZ R172, R18, UR37, -R19 ;  /* 0x0000002512ac7c23 */ /* 0x000fe20008010813 */
[----:B------:R-:W-:-:S05]  /*35e0*/  FSEL R18, R218, -INF , P1 ;  /* 0xff800000da127808 */ /* 0x000fca0000800000 */
[----:B------:R-:W2:Y:S01]  /*35f0*/  MUFU.TANH R217, R217 ;  /* 0x000000d900d97308 */ /* 0x000ea20000002400 */
[----:B----4-:R-:W-:Y:S01]  /*3600*/  FFMA.FTZ R190, R18, UR37, -R19 ;  /* 0x0000002512be7c23 */ /* 0x010fe20008010813 */
[----:B------:R-:W-:Y:S01]  /*3610*/  FMUL.FTZ R19, R170, R173 ;  /* 0x000000adaa137220 */ /* 0x000fe20000410000 */
[----:B-1----:R-:W-:-:S03]  /*3620*/  FMUL.FTZ R191, R169, R174 ;  /* 0x000000aea9bf7220 */ /* 0x002fc60000410000 */
[----:B------:R-:W-:Y:S01]  /*3630*/  FMUL.FTZ R222, R222, R19 ;  /* 0x00000013dede7220 */ /* 0x000fe20000410000 */
[----:B------:R-:W-:Y:S01]  /*3640*/  FMUL.FTZ R204, R204, R191 ;  /* 0x000000bfcccc7220 */ /* 0x000fe20000410000 */
[----:B------:R-:W-:Y:S01]  /*3650*/  FSEL R191, R212, -INF , P2 ;  /* 0xff800000d4bf7808 */ /* 0x000fe20001000000 */
[----:B------:R1:W4:Y:S01]  /*3660*/  LDS.64 R18, [R13+0x282e0] ;  /* 0x0282e0000d127984 */ /* 0x0003220000000a00 */
[----:B-----5:R-:W-:Y:S01]  /*3670*/  FMUL.FTZ R220, R22, R175 ;  /* 0x000000af16dc7220 */ /* 0x020fe20000410000 */
[----:B------:R-:W5:Y:S01]  /*3680*/  MUFU.EX2 R171, R171 ;  /* 0x000000ab00ab7308 */ /* 0x000f620000000800 */
[----:B------:R-:W-:Y:S01]  /*3690*/  FFMA.FTZ R212, -R212, R212, 1 ;  /* 0x3f800000d4d47423 */ /* 0x000fe200000101d4 */
[----:B------:R-:W-:Y:S01]  /*36a0*/  FFMA.FTZ R174, R191, UR37, -R14 ;  /* 0x00000025bfae7c23 */ /* 0x000fe2000801080e */
[C---:B------:R-:W-:Y:S01]  /*36b0*/  FSEL R191, R216.reuse, -INF , P1 ;  /* 0xff800000d8bf7808 */ /* 0x040fe20000800000 */
[----:B------:R-:W-:Y:S01]  /*36c0*/  FMUL.FTZ R203, R203, R220 ;  /* 0x000000dccbcb7220 */ /* 0x000fe20000410000 */
[----:B------:R-:W-:Y:S01]  /*36d0*/  FFMA.FTZ R216, -R216, R216, 1 ;  /* 0x3f800000d8d87423 */ /* 0x000fe200000101d8 */
[----:B------:R-:W-:-:S02]  /*36e0*/  F2FP.BF16.F32.PACK_AB R194, R222, R215 ;  /* 0x000000d7dec2723e */ /* 0x000fc400000010ff */
[----:B------:R-:W-:Y:S01]  /*36f0*/  FFMA.FTZ R175, R191, UR37, -R14 ;  /* 0x00000025bfaf7c23 */ /* 0x000fe2000801080e */
[C---:B------:R-:W-:Y:S01]  /*3700*/  FSEL R14, R198.reuse, -INF , P2 ;  /* 0xff800000c60e7808 */ /* 0x040fe20001000000 */
[----:B------:R-:W-:Y:S01]  /*3710*/  MUFU.EX2 R23, R23 ;  /* 0x0000001700177308 */ /* 0x000fe20000000800 */
[----:B------:R-:W-:Y:S01]  /*3720*/  FFMA.FTZ R198, -R198, R198, 1 ;  /* 0x3f800000c6c67423 */ /* 0x000fe200000101c6 */
[----:B------:R-:W-:Y:S02]  /*3730*/  F2FP.BF16.F32.PACK_AB R195, R203, R204 ;  /* 0x000000cccbc3723e */ /* 0x000fe400000010ff */
[--C-:B-1----:R-:W-:Y:S01]  /*3740*/  FFMA.FTZ R13, R14, UR37, -R15.reuse ;  /* 0x000000250e0d7c23 */ /* 0x102fe2000801080f */
[C---:B--2---:R-:W-:Y:S01]  /*3750*/  FSEL R14, R217.reuse, -INF , P1 ;  /* 0xff800000d90e7808 */ /* 0x044fe20000800000 */
[----:B------:R-:W-:Y:S01]  /*3760*/  FFMA.FTZ R217, -R217, R217, 1 ;  /* 0x3f800000d9d97423 */ /* 0x000fe200000101d9 */
[----:B------:R-:W-:Y:S01]  /*3770*/  F2FP.BF16.F32.PACK_AB R204, R163, R159 ;  /* 0x0000009fa3cc723e */ /* 0x000fe200000010ff */
[----:B------:R-:W1:Y:S01]  /*3780*/  MUFU.EX2 R172, R172 ;  /* 0x000000ac00ac7308 */ /* 0x000e620000000800 */
[----:B---3--:R-:W-:Y:S01]  /*3790*/  FADD.FTZ R178, R178, -R20 ;  /* 0x80000014b2b27221 */ /* 0x008fe20000010000 */
[----:B------:R-:W-:Y:S01]  /*37a0*/  FFMA.FTZ R14, R14, UR37, -R15 ;  /* 0x000000250e0e7c23 */ /* 0x000fe2000801080f */
[--C-:B------:R-:W-:Y:S01]  /*37b0*/  FADD.FTZ R191, R177, -R21.reuse ;  /* 0x80000015b1bf7221 */ /* 0x100fe20000010000 */
[----:B------:R-:W-:Y:S01]  /*37c0*/  FADD.FTZ R220, R179, -R21 ;  /* 0x80000015b3dc7221 */ /* 0x000fe20000010000 */
[----:B-----5:R-:W-:Y:S01]  /*37d0*/  FMUL.FTZ R177, R171, R178 ;  /* 0x000000b2abb17220 */ /* 0x020fe20000410000 */
[----:B------:R-:W-:Y:S01]  /*37e0*/  FFMA.FTZ R15, -R221, R221, 1 ;  /* 0x3f800000dd0f7423 */ /* 0x000fe200000101dd */
[----:B------:R-:W-:Y:S01]  /*37f0*/  FFMA.FTZ R21, -R218, R218, 1 ;  /* 0x3f800000da157423 */ /* 0x000fe200000101da */
[----:B------:R-:W-:Y:S01]  /*3800*/  MUFU.EX2 R175, R175 ;  /* 0x000000af00af7308 */ /* 0x000fe20000000800 */
[----:B------:R-:W-:-:S07]  /*3810*/  F2FP.BF16.F32.PACK_AB R163, R22, R169 ;  /* 0x000000a916a3723e */ /* 0x000fce00000010ff */
[----:B------:R2:W3:Y:S01]  /*3820*/  MUFU.EX2 R173, R190 ;  /* 0x000000be00ad7308 */ /* 0x0004e20000000800 */
[C---:B-1----:R-:W-:Y:S01]  /*3830*/  FMUL.FTZ R191, R172.reuse, R191 ;  /* 0x000000bfacbf7220 */ /* 0x042fe20000410000 */
[----:B------:R-:W-:Y:S01]  /*3840*/  F2FP.BF16.F32.PACK_AB R172, R172, R23 ;  /* 0x00000017acac723e */ /* 0x000fe200000010ff */
[--C-:B----4-:R-:W-:Y:S01]  /*3850*/  FADD.FTZ R178, R181, -R19.reuse ;  /* 0x80000013b5b27221 */ /* 0x110fe20000010000 */
[----:B------:R-:W-:-:S04]  /*3860*/  FADD.FTZ R183, R183, -R19 ;  /* 0x80000013b7b77221 */ /* 0x000fc80000010000 */
[----:B------:R-:W1:Y:S01]  /*3870*/  MUFU.EX2 R174, R174 ;  /* 0x000000ae00ae7308 */ /* 0x000e620000000800 */
[----:B--2---:R-:W-:Y:S01]  /*3880*/  FADD.FTZ R190, R176, -R20 ;  /* 0x80000014b0be7221 */ /* 0x004fe20000010000 */
[----:B------:R-:W-:Y:S01]  /*3890*/  FFMA.FTZ R20, -R210, R210, 1 ;  /* 0x3f800000d2147423 */ /* 0x000fe200000101d2 */
[----:B------:R-:W-:Y:S02]  /*38a0*/  FFMA.FTZ R176, -R209, R209, 1 ;  /* 0x3f800000d1b07423 */ /* 0x000fe400000101d1 */
[----:B------:R-:W-:Y:S01]  /*38b0*/  FMUL.FTZ R190, R23, R190 ;  /* 0x000000be17be7220 */ /* 0x000fe20000410000 */
[----:B------:R-:W-:Y:S01]  /*38c0*/  FMUL.FTZ R20, R20, R177 ;  /* 0x000000b114147220 */ /* 0x000fe20000410000 */
[--C-:B------:R-:W-:Y:S01]  /*38d0*/  FADD.FTZ R177, R180, -R18.reuse ;  /* 0x80000012b4b17221 */ /* 0x100fe20000010000 */
[----:B------:R-:W2:Y:S01]  /*38e0*/  MUFU.EX2 R13, R13 ;  /* 0x0000000d000d7308 */ /* 0x000ea20000000800 */
[----:B------:R-:W-:Y:S01]  /*38f0*/  FADD.FTZ R18, R182, -R18 ;  /* 0x80000012b6127221 */ /* 0x000fe20000010000 */
[----:B---3--:R-:W-:Y:S01]  /*3900*/  FMUL.FTZ R220, R173, R220 ;  /* 0x000000dcaddc7220 */ /* 0x008fe20000410000 */
[----:B------:R-:W-:Y:S01]  /*3910*/  FMUL.FTZ R15, R15, R190 ;  /* 0x000000be0f0f7220 */ /* 0x000fe20000410000 */
[----:B------:R-:W-:Y:S01]  /*3920*/  FMUL.FTZ R176, R176, R191 ;  /* 0x000000bfb0b07220 */ /* 0x000fe20000410000 */
[----:B------:R-:W-:Y:S01]  /*3930*/  FMUL.FTZ R19, R175, R18 ;  /* 0x00000012af137220 */ /* 0x000fe20000410000 */
[----:B------:R-:W-:Y:S01]  /*3940*/  F2FP.BF16.F32.PACK_AB R191, R196, R155 ;  /* 0x0000009bc4bf723e */ /* 0x000fe200000010ff */
[----:B------:R-:W-:Y:S01]  /*3950*/  IMAD R155, R4, 0x2000, R11 ;  /* 0x00002000049b7824 */ /* 0x000fe200078e020b */
[----:B------:R-:W3:Y:S01]  /*3960*/  MUFU.EX2 R14, R14 ;  /* 0x0000000e000e7308 */ /* 0x000ee20000000800 */
[----:B-1----:R-:W-:Y:S01]  /*3970*/  FMUL.FTZ R177, R174, R177 ;  /* 0x000000b1aeb17220 */ /* 0x002fe20000410000 */
[----:B------:R-:W-:Y:S01]  /*3980*/  FMUL.FTZ R21, R21, R220 ;  /* 0x000000dc15157220 */ /* 0x000fe20000410000 */
[----:B------:R-:W-:Y:S01]  /*3990*/  FMUL.FTZ R19, R216, R19 ;  /* 0x00000013d8137220 */ /* 0x000fe20000410000 */
[----:B------:R-:W-:Y:S01]  /*39a0*/  F2FP.BF16.F32.PACK_AB R196, R176, R15 ;  /* 0x0000000fb0c4723e */ /* 0x000fe200000010ff */
[----:B------:R-:W-:Y:S01]  /*39b0*/  FMUL.FTZ R177, R212, R177 ;  /* 0x000000b1d4b17220 */ /* 0x000fe20000410000 */
[----:B------:R-:W-:Y:S01]  /*39c0*/  IMAD R15, R155, 0x2, R16 ;  /* 0x000000029b0f7824 */ /* 0x000fe200078e0210 */
[----:B------:R-:W-:Y:S01]  /*39d0*/  F2FP.BF16.F32.PACK_AB R190, R197, R154 ;  /* 0x0000009ac5be723e */ /* 0x000fe200000010ff */
[----:B--2---:R-:W-:Y:S01]  /*39e0*/  FMUL.FTZ R179, R13, R178 ;  /* 0x000000b20db37220 */ /* 0x004fe20000410000 */
[----:B------:R-:W-:-:S02]  /*39f0*/  F2FP.BF16.F32.PACK_AB R197, R21, R20 ;  /* 0x0000001415c5723e */ /* 0x000fc400000010ff */
        /* <DEDUP_REMOVED lines=11> */
[----:B------:R-:W-:-:S04]  /*3ab0*/  F2FP.BF16.F32.PACK_AB R175, R14, R175 ;  /* 0x000000af0eaf723e */ /* 0x000fc800000010ff */
[----:B------:R-:W-:-:S05]  /*3ac0*/  F2FP.BF16.F32.PACK_AB R199, R18, R19 ;  /* 0x0000001312c7723e */ /* 0x000fca00000010ff */
[----:B------:R1:W-:Y:S01]  /*3ad0*/  STSM.16.MT88.4 [R15+0x2a000], R196 ;  /* 0x02a000c40f007844 */ /* 0x0003e20000004200 */
[----:B------:R-:W-:-:S06]  /*3ae0*/  WARPGROUP.ARRIVE ;  /* 0x00000000000079c5 */ /* 0x000fcc0000000000 */
[----:B------:R-:W-:Y:S01]  /*3af0*/  HGMMA.64x128x16.F32.BF16 R88, R152, gdesc[UR4].tnspB, R88, gsb0 ;  /* 0x41e0000498587df0 */ /* 0x000fe20008001858 */
[----:B------:R-:W-:Y:S01]  /*3b00*/  UIADD3 UR6, UR4, 0x80, URZ ;  /* 0x0000008004067890 */ /* 0x000fe2000fffe03f */
[----:B------:R-:W-:Y:S01]  /*3b10*/  UMOV UR7, 0x40000040 ;  /* 0x4000004000077882 */ /* 0x000fe20000000000 */
[----:B-1----:R-:W-:-:S04]  /*3b20*/  SHF.R.U32.HI R15, RZ, 0x4, R229 ;  /* 0x00000004ff0f7819 */ /* 0x002fc800000116e5 */
[----:B------:R-:W-:-:S04]  /*3b30*/  LOP3.LUT R15, R15, 0x3fff, RZ, 0xc0, !PT ;  /* 0x00003fff0f0f7812 */ /* 0x000fc800078ec0ff */
[----:B------:R-:W-:-:S05]  /*3b40*/  LOP3.LUT R15, R15, 0x10000, RZ, 0xfc, !PT ;  /* 0x000100000f0f7812 */ /* 0x000fca00078efcff */
[----:B------:R-:W-:-:S05]  /*3b50*/  IMAD R15, R4, 0x400, R15 ;  /* 0x00000400040f7824 */ /* 0x000fca00078e020f */
[----:B------:R-:W-:Y:S01]  /*3b60*/  R2UR UR8, R15 ;  /* 0x000000000f0872ca */ /* 0x000fe200000e0000 */
[----:B------:R-:W-:Y:S02]  /*3b70*/  WARPGROUP.DEPBAR.LE gsb0, 0x0 ;  /* 0x00008000000079c5 */ /* 0x000fe40000010000 */
[----:B------:R-:W-:-:S06]  /*3b80*/  WARPGROUP.ARRIVE ;  /* 0x00000000000079c5 */ /* 0x000fcc0000000000 */
        /* <DEDUP_REMOVED lines=76> */
.L_x_495:
        /* <DEDUP_REMOVED lines=49> */
.L_x_496:
        /* <DEDUP_REMOVED lines=11> */
[----:B------:R-:W-:Y:S01]  /*4410*/  ULDC UR4, c[0x0][0x740] ;  /* 0x0001d00000047ab9 */ /* 0x000fe20000000800 */
[----:B------:R-:W-:Y:S01]  /*4420*/  PLOP3.LUT P0, PT, PT, PT, PT, 0x8, 0x0 ;  /* 0x000000000000781c */ /* 0x000fe20003f0e170 */
        /* <DEDUP_REMOVED lines=63> */
[----:B------:R-:W-:-:S07]  /*4820*/  FMUL.FTZ R87, R87, UR4 ;  /* 0x0000000457577c20 */ /* 0x000fce0008410000 */
.L_x_479:
[----:B------:R-:W-:Y:S05]  /*4830*/  @P0 BRA `(.L_x_498) ;  /* 0x0000001c00ac0947 */ /* 0x000fea0003800000 */
[----:B------:R-:W2:Y:S01]  /*4840*/  S2R R16, SR_TID.X ;  /* 0x0000000000107919 */ /* 0x000ea20000002100 */
[----:B------:R-:W4:Y:S01]  /*4850*/  S2UR UR5, SR_CgaCtaId ;  /* 0x00000000000579c3 */ /* 0x000f220000008800 */
[----:B------:R-:W-:Y:S01]  /*4860*/  UMOV UR4, 0x400 ;  /* 0x0000040000047882 */ /* 0x000fe20000000000 */
[----:B------:R-:W-:-:S06]  /*4870*/  F2FP.BF16.F32.PACK_AB R88, R89, R88 ;  /* 0x000000585958723e */ /* 0x000fcc00000010ff */
[----:B------:R-:W-:Y:S01]  /*4880*/  BAR.SYNC.DEFER_BLOCKING 0x1, 0x100 ;  /* 0x0044000000007b1d */ /* 0x000fe20000010000 */
[----:B------:R-:W-:Y:S02]  /*4890*/  F2FP.BF16.F32.PACK_AB R89, R91, R90 ;  /* 0x0000005a5b59723e */ /* 0x000fe400000010ff */
[----:B------:R-:W-:Y:S02]  /*48a0*/  F2FP.BF16.F32.PACK_AB R96, R97, R96 ;  /* 0x000000606160723e */ /* 0x000fe400000010ff */
[----:B------:R-:W-:-:S03]  /*48b0*/  F2FP.BF16.F32.PACK_AB R90, R93, R92 ;  /* 0x0000005c5d5a723e */ /* 0x000fc600000010ff */
[----:B------:R-:W3:Y:S01]  /*48c0*/  LDC.64 R26, c[0x0][0x870] ;  /* 0x00021c00ff1a7b82 */ /* 0x000ee20000000a00 */
[----:B------:R-:W-:Y:S02]  /*48d0*/  F2FP.BF16.F32.PACK_AB R91, R95, R94 ;  /* 0x0000005e5f5b723e */ /* 0x000fe400000010ff */
[----:B------:R-:W-:Y:S02]  /*48e0*/  F2FP.BF16.F32.PACK_AB R97, R99, R98 ;  /* 0x000000626361723e */ /* 0x000fe400000010ff */
[----:B------:R-:W-:Y:S02]  /*48f0*/  F2FP.BF16.F32.PACK_AB R104, R105, R104 ;  /* 0x000000686968723e */ /* 0x000fe400000010ff */
[----:B------:R-:W-:Y:S01]  /*4900*/  F2FP.BF16.F32.PACK_AB R98, R101, R100 ;  /* 0x000000646562723e */ /* 0x000fe200000010ff */
[----:B------:R-:W3:Y:S01]  /*4910*/  LDC.64 R38, c[0x0][0x850] ;  /* 0x00021400ff267b82 */ /* 0x000ee20000000a00 */
[----:B------:R-:W-:Y:S02]  /*4920*/  F2FP.BF16.F32.PACK_AB R99, R103, R102 ;  /* 0x000000666763723e */ /* 0x000fe400000010ff */
[----:B------:R-:W-:-:S02]  /*4930*/  F2FP.BF16.F32.PACK_AB R105, R107, R106 ;  /* 0x0000006a6b69723e */ /* 0x000fc400000010ff */
[----:B------:R-:W-:Y:S01]  /*4940*/  F2FP.BF16.F32.PACK_AB R112, R113, R112 ;  /* 0x000000707170723e */ /* 0x000fe200000010ff */
[----:B----4-:R-:W-:Y:S01]  /*4950*/  ULEA UR4, UR5, UR4, 0x18 ;  /* 0x0000000405047291 */ /* 0x010fe2000f8ec03f */
[----:B------:R-:W-:Y:S02]  /*4960*/  F2FP.BF16.F32.PACK_AB R106, R109, R108 ;  /* 0x0000006c6d6a723e */ /* 0x000fe400000010ff */
[----:B------:R-:W-:Y:S02]  /*4970*/  F2FP.BF16.F32.PACK_AB R107, R111, R110 ;  /* 0x0000006e6f6b723e */ /* 0x000fe400000010ff */
[----:B------:R-:W-:Y:S02]  /*4980*/  F2FP.BF16.F32.PACK_AB R113, R115, R114 ;  /* 0x000000727371723e */ /* 0x000fe400000010ff */
[----:B--2---:R-:W-:Y:S02]  /*4990*/  IADD3 R16, R16, -0x80, RZ ;  /* 0xffffff8010107810 */ /* 0x004fe40007ffe0ff */
[----:B------:R-:W-:-:S02]  /*49a0*/  F2FP.BF16.F32.PACK_AB R120, R121, R120 ;  /* 0x000000787978723e */ /* 0x000fc400000010ff */
[----:B------:R-:W-:Y:S02]  /*49b0*/  SHF.R.S32.HI R15, RZ, 0x1f, R16 ;  /* 0x0000001fff0f7819 */ /* 0x000fe40000011410 */
[----:B------:R-:W-:Y:S02]  /*49c0*/  F2FP.BF16.F32.PACK_AB R114, R117, R116 ;  /* 0x000000747572723e */ /* 0x000fe400000010ff */
[CC--:B------:R-:W-:Y:S02]  /*49d0*/  LEA.HI R0, R15.reuse, R16.reuse, RZ, 0x4 ;  /* 0x000000100f007211 */ /* 0x0c0fe400078f20ff */
[----:B------:R-:W-:Y:S02]  /*49e0*/  LEA.HI R19, R15, R16, RZ, 0x5 ;  /* 0x000000100f137211 */ /* 0x000fe400078f28ff */
[----:B-1----:R-:W-:Y:S02]  /*49f0*/  LOP3.LUT R3, R0, 0xfffffff0, RZ, 0xc0, !PT ;  /* 0xfffffff000037812 */ /* 0x002fe400078ec0ff */
[----:B------:R-:W-:Y:S01]  /*4a00*/  SHF.R.S32.HI R0, RZ, 0x4, R0 ;  /* 0x00000004ff007819 */ /* 0x000fe20000011400 */
[----:B------:R-:W-:Y:S01]  /*4a10*/  IMAD.SHL.U32 R19, R19, 0x20, RZ ;  /* 0x0000002013137824 */ /* 0x000fe200078e00ff */
[----:B------:R-:W-:Y:S01]  /*4a20*/  F2FP.BF16.F32.PACK_AB R115, R119, R118 ;  /* 0x000000767773723e */ /* 0x000fe200000010ff */
[----:B---3--:R-:W-:Y:S01]  /*4a30*/  IMAD.IADD R2, R16, 0x1, -R3 ;  /* 0x0000000110027824 */ /* 0x008fe200078e0a03 */
[----:B------:R-:W-:Y:S01]  /*4a40*/  F2FP.BF16.F32.PACK_AB R121, R123, R122 ;  /* 0x0000007a7b79723e */ /* 0x000fe200000010ff */
[----:B------:R-:W-:Y:S01]  /*4a50*/  IMAD.SHL.U32 R18, R0, 0x8, RZ ;  /* 0x0000000800127824 */ /* 0x000fe200078e00ff */
[----:B------:R-:W-:Y:S01]  /*4a60*/  LOP3.LUT R20, R19, 0x7ffffc00, RZ, 0xc0, !PT ;  /* 0x7ffffc0013147812 */ /* 0x000fe200078ec0ff */
[----:B------:R-:W-:Y:S01]  /*4a70*/  IMAD.MOV.U32 R19, RZ, RZ, 0x40 ;  /* 0x00000040ff137424 */ /* 0x000fe200078e00ff */
[----:B------:R-:W-:-:S02]  /*4a80*/  SHF.R.S32.HI R3, RZ, 0x1f, R2 ;  /* 0x0000001fff037819 */ /* 0x000fc40000011402 */
[----:B------:R-:W-:Y:S02]  /*4a90*/  F2FP.BF16.F32.PACK_AB R128, R129, R128 ;  /* 0x000000808180723e */ /* 0x000fe400000010ff */
[----:B------:R-:W-:Y:S02]  /*4aa0*/  LEA.HI R13, R3, R2, RZ, 0x3 ;  /* 0x00000002030d7211 */ /* 0x000fe400078f18ff */
[----:B------:R-:W-:Y:S02]  /*4ab0*/  F2FP.BF16.F32.PACK_AB R122, R125, R124 ;  /* 0x0000007c7d7a723e */ /* 0x000fe400000010ff */
[----:B------:R-:W-:Y:S02]  /*4ac0*/  LOP3.LUT R3, R13, 0xfffffff8, RZ, 0xc0, !PT ;  /* 0xfffffff80d037812 */ /* 0x000fe400078ec0ff */
[----:B------:R-:W-:Y:S02]  /*4ad0*/  SHF.R.S32.HI R13, RZ, 0x3, R13 ;  /* 0x00000003ff0d7819 */ /* 0x000fe4000001140d */
[----:B------:R-:W-:Y:S01]  /*4ae0*/  F2FP.BF16.F32.PACK_AB R123, R127, R126 ;  /* 0x0000007e7f7b723e */ /* 0x000fe200000010ff */
[----:B------:R-:W-:Y:S01]  /*4af0*/  IMAD.IADD R3, R2, 0x1, -R3 ;  /* 0x0000000102037824 */ /* 0x000fe200078e0a03 */
[----:B------:R-:W-:Y:S01]  /*4b00*/  F2FP.BF16.F32.PACK_AB R129, R131, R130 ;  /* 0x000000828381723e */ /* 0x000fe200000010ff */
[----:B------:R-:W-:Y:S01]  /*4b10*/  IMAD R20, R13, 0x200, R20 ;  /* 0x000002000d147824 */ /* 0x000fe200078e0214 */
[----:B------:R-:W-:Y:S01]  /*4b20*/  F2FP.BF16.F32.PACK_AB R136, R137, R136 ;  /* 0x000000888988723e */ /* 0x000fe200000010ff */
[C---:B------:R-:W-:Y:S01]  /*4b30*/  IMAD.SHL.U32 R17, R3.reuse, 0x40, RZ ;  /* 0x0000004003117824 */ /* 0x040fe200078e00ff */
[----:B------:R-:W-:-:S02]  /*4b40*/  R2P PR, R3, 0x6 ;  /* 0x0000000603007804 */ /* 0x000fc40000000000 */
[----:B------:R-:W-:Y:S02]  /*4b50*/  F2FP.BF16.F32.PACK_AB R130, R133, R132 ;  /* 0x000000848582723e */ /* 0x000fe400000010ff */
[----:B------:R-:W-:Y:S02]  /*4b60*/  LOP3.LUT R17, R17, 0x1c0, RZ, 0xc0, !PT ;  /* 0x000001c011117812 */ /* 0x000fe400078ec0ff */
[----:B------:R-:W-:Y:S02]  /*4b70*/  SEL R19, R19, 0xffffffc0, !P2 ;  /* 0xffffffc013137807 */ /* 0x000fe40005000000 */
[----:B------:R-:W-:Y:S02]  /*4b80*/  LOP3.LUT R18, R17, 0x8, R18, 0xf8, !PT ;  /* 0x0000000811127812 */ /* 0x000fe400078ef812 */
[----:B------:R-:W-:Y:S02]  /*4b90*/  SHF.R.U32.HI R17, RZ, 0x3, R17 ;  /* 0x00000003ff117819 */ /* 0x000fe40000011611 */
[----:B------:R-:W-:-:S02]  /*4ba0*/  F2FP.BF16.F32.PACK_AB R131, R135, R134 ;  /* 0x000000868783723e */ /* 0x000fc400000010ff */
[----:B------:R-:W-:Y:S01]  /*4bb0*/  LOP3.LUT R17, R18, R17, RZ, 0x3c, !PT ;  /* 0x0000001112117212 */ /* 0x000fe200078e3cff */
[----:B------:R-:W-:Y:S01]  /*4bc0*/  IMAD.MOV.U32 R18, RZ, RZ, 0x20 ;  /* 0x00000020ff127424 */ /* 0x000fe200078e00ff */
[----:B------:R-:W-:Y:S02]  /*4bd0*/  F2FP.BF16.F32.PACK_AB R137, R139, R138 ;  /* 0x0000008a8b89723e */ /* 0x000fe400000010ff */
[----:B------:R-:W-:Y:S01]  /*4be0*/  F2FP.BF16.F32.PACK_AB R144, R145, R144 ;  /* 0x000000909190723e */ /* 0x000fe200000010ff */
[----:B------:R-:W-:Y:S01]  /*4bf0*/  IMAD.IADD R17, R17, 0x1, R20 ;  /* 0x0000000111117824 */ /* 0x000fe200078e0214 */
[----:B------:R-:W-:Y:S02]  /*4c00*/  SEL R18, R18, 0xffffffe0, !P1 ;  /* 0xffffffe012127807 */ /* 0x000fe40004800000 */
[----:B------:R-:W-:Y:S02]  /*4c10*/  F2FP.BF16.F32.PACK_AB R138, R141, R140 ;  /* 0x0000008c8d8a723e */ /* 0x000fe400000010ff */
[----:B------:R-:W-:-:S02]  /*4c20*/  LEA R17, R17, UR4, 0x1 ;  /* 0x0000000411117c11 */ /* 0x000fc4000f8e08ff */
[----:B------:R-:W-:Y:S02]  /*4c30*/  F2FP.BF16.F32.PACK_AB R139, R143, R142 ;  /* 0x0000008e8f8b723e */ /* 0x000fe400000010ff */
[--C-:B------:R-:W-:Y:S01]  /*4c40*/  IADD3 R20, R18, 0x8000, R17.reuse ;  /* 0x0000800012147810 */ /* 0x100fe20007ffe011 */
[----:B------:R-:W-:Y:S01]  /*4c50*/  STSM.16.M88.4 [R17+0x8000], R88 ;  /* 0x0080005811007844 */ /* 0x000fe20000000200 */
[----:B------:R-:W-:Y:S02]  /*4c60*/  IADD3 R21, R19, 0x8000, R17 ;  /* 0x0000800013157810 */ /* 0x000fe40007ffe011 */
[----:B------:R-:W-:Y:S01]  /*4c70*/  F2FP.BF16.F32.PACK_AB R145, R147, R146 ;  /* 0x000000929391723e */ /* 0x000fe200000010ff */
[----:B------:R-:W-:Y:S01]  /*4c80*/  IMAD.IADD R22, R20, 0x1, R19 ;  /* 0x0000000114167824 */ /* 0x000fe200078e0213 */
[----:B------:R-:W-:Y:S01]  /*4c90*/  STSM.16.M88.4 [R20], R96 ;  /* 0x0000006014007844 */ /* 0x000fe20000000200 */
[----:B------:R-:W-:Y:S01]  /*4ca0*/  F2FP.BF16.F32.PACK_AB R146, R149, R148 ;  /* 0x000000949592723e */ /* 0x000fe200000010ff */
[----:B------:R-:W1:Y:S01]  /*4cb0*/  LDC.64 R18, c[0x0][0x870] ;  /* 0x00021c00ff127b82 */ /* 0x000e620000000a00 */
[----:B------:R-:W-:Y:S01]  /*4cc0*/  F2FP.BF16.F32.PACK_AB R147, R151, R150 ;  /* 0x000000969793723e */ /* 0x000fe200000010ff */
[----:B------:R-:W-:Y:S01]  /*4cd0*/  STSM.16.M88.4 [R21], R104 ;  /* 0x0000006815007844 */ /* 0x000fe20000000200 */
[----:B------:R-:W-:-:S02]  /*4ce0*/  F2FP.BF16.F32.PACK_AB R4, R25, R4 ;  /* 0x000000041904723e */ /* 0x000fc400000010ff */
[----:B------:R-:W-:Y:S01]  /*4cf0*/  F2FP.BF16.F32.PACK_AB R5, R8, R5 ;  /* 0x000000050805723e */ /* 0x000fe200000010ff */
[----:B------:R-:W-:Y:S01]  /*4d00*/  STSM.16.M88.4 [R22], R112 ;  /* 0x0000007016007844 */ /* 0x000fe20000000200 */
[----:B------:R-:W-:Y:S02]  /*4d10*/  F2FP.BF16.F32.PACK_AB R6, R29, R6 ;  /* 0x000000061d06723e */ /* 0x000fe400000010ff */
[----:B------:R-:W-:Y:S01]  /*4d20*/  F2FP.BF16.F32.PACK_AB R7, R10, R7 ;  /* 0x000000070a07723e */ /* 0x000fe200000010ff */
[----:B------:R-:W-:Y:S01]  /*4d30*/  STSM.16.M88.4 [R17+0xc000], R120 ;  /* 0x00c0007811007844 */ /* 0x000fe20000000200 */
[----:B------:R-:W-:Y:S02]  /*4d40*/  F2FP.BF16.F32.PACK_AB R40, R41, R40 ;  /* 0x000000282928723e */ /* 0x000fe400000010ff */
[----:B------:R-:W-:Y:S01]  /*4d50*/  F2FP.BF16.F32.PACK_AB R8, R33, R32 ;  /* 0x000000202108723e */ /* 0x000fe200000010ff */
[----:B------:R-:W-:Y:S01]  /*4d60*/  STSM.16.M88.4 [R20+0x4000], R128 ;  /* 0x0040008014007844 */ /* 0x000fe20000000200 */
[----:B------:R-:W-:-:S02]  /*4d70*/  F2FP.BF16.F32.PACK_AB R9, R12, R9 ;  /* 0x000000090c09723e */ /* 0x000fc400000010ff */
[----:B------:R-:W-:Y:S01]  /*4d80*/  F2FP.BF16.F32.PACK_AB R10, R37, R36 ;  /* 0x00000024250a723e */ /* 0x000fe200000010ff */
[----:B------:R-:W-:Y:S01]  /*4d90*/  STSM.16.M88.4 [R21+0x4000], R136 ;  /* 0x0040008815007844 */ /* 0x000fe20000000200 */
[----:B------:R-:W-:Y:S02]  /*4da0*/  F2FP.BF16.F32.PACK_AB R11, R14, R11 ;  /* 0x0000000b0e0b723e */ /* 0x000fe400000010ff */
[----:B------:R-:W-:Y:S01]  /*4db0*/  F2FP.BF16.F32.PACK_AB R41, R43, R42 ;  /* 0x0000002a2b29723e */ /* 0x000fe200000010ff */
[----:B------:R-:W-:Y:S01]  /*4dc0*/  STSM.16.M88.4 [R22+0x4000], R144 ;  /* 0x0040009016007844 */ /* 0x000fe20000000200 */
[----:B------:R-:W-:Y:S01]  /*4dd0*/  F2FP.BF16.F32.PACK_AB R48, R49, R48 ;  /* 0x000000303130723e */ /* 0x000fe200000010ff */
[----:B-1----:R-:W-:Y:S01]  /*4de0*/  IMAD.WIDE R18, R228, 0x4, R18 ;  /* 0x00000004e4127825 */ /* 0x002fe200078e0212 */
[----:B------:R-:W-:Y:S01]  /*4df0*/  F2FP.BF16.F32.PACK_AB R42, R45, R44 ;  /* 0x0000002c2d2a723e */ /* 0x000fe200000010ff */
[----:B------:R1:W-:Y:S01]  /*4e00*/  STSM.16.M88.4 [R17], R4 ;  /* 0x0000000411007844 */ /* 0x0003e20000000200 */
        /* <DEDUP_REMOVED lines=8> */
[----:B------:R-:W-:Y:S01]  /*4e90*/  F2FP.BF16.F32.PACK_AB R64, R65, R64 ;  /* 0x000000404140723e */ /* 0x000fe200000010ff */
[----:B------:R4:W-:Y:S01]  /*4ea0*/  STSM.16.M88.4 [R22+-0x8000], R48 ;  /* 0xff80003016007844 */ /* 0x0009e20000000200 */
[----:B------:R-:W-:Y:S01]  /*4eb0*/  F2FP.BF16.F32.PACK_AB R58, R61, R60 ;  /* 0x0000003c3d3a723e */ /* 0x000fe200000010ff */
[----:B-1----:R-:W1:Y:S01]  /*4ec0*/  LDC.64 R4, c[0x0][0x878] ;  /* 0x00021e00ff047b82 */ /* 0x002e620000000a00 */
[----:B------:R-:W-:-:S02]  /*4ed0*/  F2FP.BF16.F32.PACK_AB R59, R63, R62 ;  /* 0x0000003e3f3b723e */ /* 0x000fc400000010ff */
[----:B------:R-:W-:Y:S02]  /*4ee0*/  F2FP.BF16.F32.PACK_AB R65, R67, R66 ;  /* 0x000000424341723e */ /* 0x000fe400000010ff */
        /* <DEDUP_REMOVED lines=13> */
[----:B------:R-:W-:-:S03]  /*4fc0*/  ISETP.NE.U32.AND P3, PT, R26, RZ, PT ;  /* 0x000000ff1a00720c */ /* 0x000fc60003f65070 */
[----:B------:R4:W-:Y:S01]  /*4fd0*/  STSM.16.M88.4 [R22+-0x4000], R80 ;  /* 0xffc0005016007844 */ /* 0x0009e20000000200 */
[----:B------:R-:W-:Y:S01]  /*4fe0*/  ISETP.NE.AND.EX P3, PT, R27, RZ, PT, P3 ;  /* 0x000000ff1b00720c */ /* 0x000fe20003f65330 */
[----:B------:R-:W-:-:S12]  /*4ff0*/  BAR.SYNC.DEFER_BLOCKING 0x1, 0x100 ;  /* 0x0044000000007b1d */ /* 0x000fd80000010000 */
[----:B------:R-:W4:Y:S01]  /*5000*/  @P3 LDG.E R7, desc[UR38][R18.64] ;  /* 0x0000002612073981 */ /* 0x000f22000c1e1900 */
[----:B-1----:R-:W-:Y:S01]  /*5010*/  ISETP.NE.U32.AND P0, PT, R4, RZ, PT ;  /* 0x000000ff0400720c */ /* 0x002fe20003f05070 */
[----:B------:R-:W-:Y:S01]  /*5020*/  ULDC UR5, c[0x0][0x808] ;  /* 0x0002020000057ab9 */ /* 0x000fe20000000800 */
[----:B--2---:R-:W-:Y:S01]  /*5030*/  LEA.HI R9, R15, R16, RZ, 0x7 ;  /* 0x000000100f097211 */ /* 0x004fe200078f38ff */
[----:B---3--:R-:W1:Y:S01]  /*5040*/  S2R R43, SR_CTAID.X ;  /* 0x00000000002b7919 */ /* 0x008e620000002500 */
[----:B------:R-:W-:Y:S01]  /*5050*/  ISETP.NE.AND.EX P0, PT, R5, RZ, PT, P0 ;  /* 0x000000ff0500720c */ /* 0x000fe20003f05300 */
[----:B------:R-:W-:Y:S02]  /*5060*/  IMAD.SHL.U32 R8, R0, 0x40, RZ ;  /* 0x0000004000087824 */ /* 0x000fe400078e00ff */
[----:B------:R-:W-:Y:S02]  /*5070*/  IMAD.SHL.U32 R3, R3, 0x8, RZ ;  /* 0x0000000803037824 */ /* 0x000fe400078e00ff */
[----:B------:R-:W-:-:S08]  /*5080*/  IMAD.U32 R6, RZ, RZ, UR5 ;  /* 0x00000005ff067e24 */ /* 0x000fd0000f8e00ff */
[----:B------:R-:W2:Y:S01]  /*5090*/  @P0 LDC.64 R4, c[0x0][0x878] ;  /* 0x00021e00ff040b82 */ /* 0x000ea20000000a00 */
[----:B------:R-:W-:Y:S01]  /*50a0*/  IMAD.SHL.U32 R9, R9, 0x4, RZ ;  /* 0x0000000409097824 */ /* 0x000fe200078e00ff */
[----:B------:R-:W-:-:S04]  /*50b0*/  LOP3.LUT R8, R8, 0x1c0, RZ, 0xc0, !PT ;  /* 0x000001c008087812 */ /* 0x000fc800078ec0ff */
[----:B------:R-:W-:Y:S02]  /*50c0*/  LOP3.LUT R3, R8, 0x38, R3, 0xf8, !PT ;  /* 0x0000003808037812 */ /* 0x000fe400078ef803 */
[----:B------:R-:W-:Y:S02]  /*50d0*/  LOP3.LUT R10, R9, 0x7ffffe00, RZ, 0xc0, !PT ;  /* 0x7ffffe00090a7812 */ /* 0x000fe400078ec0ff */
[----:B------:R-:W-:Y:S01]  /*50e0*/  SHF.R.U32.HI R8, RZ, 0x3, R8 ;  /* 0x00000003ff087819 */ /* 0x000fe20000011608 */
[----:B------:R-:W3:Y:S02]  /*50f0*/  S2UR UR5, SR_CTAID.Y ;  /* 0x00000000000579c3 */ /* 0x000ee40000002600 */
[----:B------:R-:W-:Y:S01]  /*5100*/  IMAD R10, R13, 0x2000, R10 ;  /* 0x000020000d0a7824 */ /* 0x000fe200078e020a */
[----:B------:R-:W-:Y:S02]  /*5110*/  LOP3.LUT R3, R3, R8, RZ, 0x3c, !PT ;  /* 0x0000000803037212 */ /* 0x000fe400078e3cff */
[----:B------:R-:W-:Y:S01]  /*5120*/  CS2R R28, SRZ ;  /* 0x00000000001c7805 */ /* 0x000fe2000001ff00 */
[----:B--2---:R-:W-:-:S04]  /*5130*/  @P0 IMAD.WIDE R4, R228, 0x4, R4 ;  /* 0x00000004e4040825 */ /* 0x004fc800078e0204 */
[----:B------:R-:W-:Y:S01]  /*5140*/  IMAD.IADD R3, R10, 0x1, R3 ;  /* 0x000000010a037824 */ /* 0x000fe200078e0203 */
[----:B------:R4:W5:Y:S02]  /*5150*/  @P0 LDG.E R6, desc[UR38][R4.64] ;  /* 0x0000002604060981 */ /* 0x000964000c1e1900 */
[----:B----4-:R-:W-:Y:S01]  /*5160*/  @P3 SHF.R.S32.HI R4, RZ, 0x1f, R7 ;  /* 0x0000001fff043819 */ /* 0x010fe20000011407 */
[----:B-1-3--:R-:W-:Y:S06]  /*5170*/  @P0 BRA `(.L_x_499) ;  /* 0x0000000000100947 */ /* 0x00afec0003800000 */
[----:B------:R-:W-:Y:S05]  /*5180*/  @!P3 BRA `(.L_x_499) ;  /* 0x00000000000cb947 */ /* 0x000fea0003800000 */
[----:B------:R-:W2:Y:S04]  /*5190*/  LDG.E R5, desc[UR38][R18.64] ;  /* 0x0000002612057981 */ /* 0x000ea8000c1e1900 */
[----:B-----5:R-:W2:Y:S02]  /*51a0*/  LDG.E R6, desc[UR38][R18.64+0x4] ;  /* 0x0000042612067981 */ /* 0x020ea4000c1e1900 */
[----:B--2---:R-:W-:-:S07]  /*51b0*/  IMAD.IADD R6, R6, 0x1, -R5 ;  /* 0x0000000106067824 */ /* 0x004fce00078e0a05 */
.L_x_499:
[----:B-----5:R-:W-:Y:S01]  /*51c0*/  IMAD R6, R43, -0x80, R6 ;  /* 0xffffff802b067824 */ /* 0x020fe200078e0206 */
[----:B------:R-:W-:Y:S01]  /*51d0*/  LEA R46, R3, UR4, 0x1 ;  /* 0x00000004032e7c11 */ /* 0x000fe2000f8e08ff */
[----:B------:R-:W-:Y:S01]  /*51e0*/  @P3 IMAD.MOV.U32 R28, RZ, RZ, R7 ;  /* 0x000000ffff1c3224 */ /* 0x000fe200078e0007 */
[----:B------:R-:W-:Y:S01]  /*51f0*/  USHF.R.S32.HI UR4, URZ, 0x1f, UR5 ;  /* 0x0000001f3f047899 */ /* 0x000fe20008011405 */
[----:B------:R-:W-:Y:S01]  /*5200*/  @P3 IMAD.MOV.U32 R29, RZ, RZ, R4 ;  /* 0x000000ffff1d3224 */ /* 0x000fe200078e0004 */
[----:B------:R-:W-:Y:S01]  /*5210*/  VIMNMX R51, R6, 0x80, PT ;  /* 0x0000008006337848 */ /* 0x000fe20003fe0100 */
[----:B------:R1:W2:Y:S01]  /*5220*/  LDS.128 R32, [R46+0x8800] ;  /* 0x008800002e207984 */ /* 0x0002a20000000c00 */
[C---:B------:R-:W-:Y:S01]  /*5230*/  VIADD R3, R0.reuse, 0x10 ;  /* 0x0000001000037836 */ /* 0x040fe20000000000 */
[----:B------:R-:W-:Y:S01]  /*5240*/  IADD3 R30, P0, R0, R28, RZ ;  /* 0x0000001c001e7210 */ /* 0x000fe20007f1e0ff */
[----:B------:R-:W-:Y:S01]  /*5250*/  IMAD.SHL.U32 R28, R2, 0x8, RZ ;  /* 0x00000008021c7824 */ /* 0x000fe200078e00ff */
[----:B------:R1:W3:Y:S01]  /*5260*/  LDS.128 R24, [R46+0x1000] ;  /* 0x001000002e187984 */ /* 0x0002e20000000c00 */
[----:B------:R-:W4:Y:S01]  /*5270*/  LDC.64 R48, c[0x0][0x820] ;  /* 0x00020800ff307b82 */ /* 0x000f220000000a00 */
[-C--:B------:R-:W-:Y:S01]  /*5280*/  ISETP.GE.AND P6, PT, R3, R51.reuse, PT ;  /* 0x000000330300720c */ /* 0x080fe20003fc6270 */
[----:B------:R-:W-:Y:S01]  /*5290*/  IMAD R36, R38, UR4, RZ ;  /* 0x0000000426247c24 */ /* 0x000fe2000f8e02ff */
[----:B------:R1:W1:Y:S01]  /*52a0*/  LDS.128 R20, [R46+0x1800] ;  /* 0x001800002e147984 */ /* 0x0002620000000c00 */
[C---:B------:R-:W-:Y:S01]  /*52b0*/  ISETP.GE.AND P2, PT, R0.reuse, R51, PT ;  /* 0x000000330000720c */ /* 0x040fe20003f46270 */
[C---:B------:R-:W-:Y:S01]  /*52c0*/  VIADD R2, R0.reuse, 0x20 ;  /* 0x0000002000027836 */ /* 0x040fe20000000000 */
[C---:B------:R-:W-:Y:S01]  /*52d0*/  LEA.HI.X.SX32 R31, R0.reuse, R29, 0x1, P0 ;  /* 0x0000001d001f7211 */ /* 0x040fe200000f0eff */
[----:B------:R1:W1:Y:S01]  /*52e0*/  LDS.128 R16, [R46+0x2000] ;  /* 0x002000002e107984 */ /* 0x0002620000000c00 */
[----:B------:R-:W-:Y:S01]  /*52f0*/  VIADD R3, R0, 0x30 ;  /* 0x0000003000037836 */ /* 0x000fe20000000000 */
[----:B------:R-:W-:Y:S01]  /*5300*/  SHF.R.S32.HI R29, RZ, 0x1f, R28 ;  /* 0x0000001fff1d7819 */ /* 0x000fe2000001141c */
[----:B------:R-:W-:Y:S01]  /*5310*/  ULDC UR8, c[0x0][0x83c] ;  /* 0x00020f0000087ab9 */ /* 0x000fe20000000800 */
[----:B------:R1:W1:Y:S01]  /*5320*/  LDS.128 R12, [R46+0x2800] ;  /* 0x002800002e0c7984 */ /* 0x0002620000000c00 */
[----:B------:R-:W-:Y:S01]  /*5330*/  SHF.R.S32.HI R37, RZ, 0x1f, R228 ;  /* 0x0000001fff257819 */ /* 0x000fe200000114e4 */
[----:B------:R-:W-:Y:S01]  /*5340*/  IMAD R39, R39, UR5, R36 ;  /* 0x0000000527277c24 */ /* 0x000fe2000f8e0224 */
[----:B------:R-:W-:Y:S01]  /*5350*/  ISETP.GE.OR P4, PT, R28, UR8, P2 ;  /* 0x000000081c007c0c */ /* 0x000fe20009786670 */
[----:B------:R1:W1:Y:S01]  /*5360*/  LDS.128 R8, [R46+0x3000] ;  /* 0x003000002e087984 */ /* 0x0002620000000c00 */
[----:B------:R-:W-:Y:S01]  /*5370*/  VIADD R36, R0, 0x40 ;  /* 0x0000004000247836 */ /* 0x000fe20000000000 */
[-C--:B------:R-:W-:Y:S01]  /*5380*/  ISETP.GE.AND P0, PT, R2, R51.reuse, PT ;  /* 0x000000330200720c */ /* 0x080fe20003f06270 */
[----:B------:R-:W-:Y:S01]  /*5390*/  ULDC.64 UR6, c[0x0][0x858] ;  /* 0x0002160000067ab9 */ /* 0x000fe20000000a00 */
[----:B------:R1:W1:Y:S01]  /*53a0*/  LDS.128 R4, [R46+0x3800] ;  /* 0x003800002e047984 */ /* 0x0002620000000c00 */
[-C--:B------:R-:W-:Y:S01]  /*53b0*/  ISETP.GE.AND P5, PT, R3, R51.reuse, PT ;  /* 0x000000330300720c */ /* 0x080fe20003fa6270 */
[----:B------:R-:W-:Y:S01]  /*53c0*/  IMAD.WIDE.U32 R2, R38, UR5, R28 ;  /* 0x0000000526027c25 */ /* 0x000fe2000f8e001c */
[----:B------:R-:W-:Y:S01]  /*53d0*/  SEL R50, R37, RZ, !P3 ;  /* 0x000000ff25327207 */ /* 0x000fe20005800000 */
[----:B------:R-:W-:Y:S01]  /*53e0*/  BSSY B0, `(.L_x_500) ;  /* 0x0000018000007945 */ /* 0x000fe20003800000 */
[----:B------:R-:W-:Y:S01]  /*53f0*/  ISETP.GE.AND P1, PT, R36, R51, PT ;  /* 0x000000332400720c */ /* 0x000fe20003f26270 */
[----:B------:R-:W-:Y:S01]  /*5400*/  IMAD.IADD R3, R3, 0x1, R39 ;  /* 0x0000000103037824 */ /* 0x000fe200078e0227 */
[----:B------:R-:W-:Y:S01]  /*5410*/  SEL R47, R228, RZ, !P3 ;  /* 0x000000ffe42f7207 */ /* 0x000fe20005800000 */
[----:B------:R-:W-:Y:S01]  /*5420*/  IMAD R36, R50, UR6, RZ ;  /* 0x0000000632247c24 */ /* 0x000fe2000f8e02ff */
[----:B------:R-:W-:-:S02]  /*5430*/  P2R R52, PR, RZ, 0x40 ;  /* 0x00000040ff347803 */ /* 0x000fc40000000000 */
[----:B------:R-:W-:Y:S01]  /*5440*/  P2R R53, PR, RZ, 0x20 ;  /* 0x00000020ff357803 */ /* 0x000fe20000000000 */
[C---:B------:R-:W-:Y:S01]  /*5450*/  IMAD R41, R47.reuse, UR7, R36 ;  /* 0x000000072f297c24 */ /* 0x040fe2000f8e0224 */
[----:B------:R-:W-:Y:S01]  /*5460*/  ISETP.GE.OR P3, PT, R28, UR8, P6 ;  /* 0x000000081c007c0c */ /* 0x000fe2000b766670 */
[----:B------:R-:W-:-:S04]  /*5470*/  IMAD.WIDE.U32 R44, R47, UR6, R2 ;  /* 0x000000062f2c7c25 */ /* 0x000fc8000f8e0002 */
[----:B------:R-:W-:-:S04]  /*5480*/  IMAD.WIDE R2, R43, 0x80, R30 ;  /* 0x000000802b027825 */ /* 0x000fc800078e021e */
[----:B------:R-:W-:Y:S01]  /*5490*/  IMAD.IADD R41, R45, 0x1, R41 ;  /* 0x000000012d297824 */ /* 0x000fe200078e0229 */
[----:B--23--:R-:W-:Y:S06]  /*54a0*/  @P4 BRA `(.L_x_501) ;  /* 0x00000000002c4947 */ /* 0x00cfec0003800000 */
[----:B------:R-:W2:Y:S01]  /*54b0*/  LDS.128 R36, [R46+0x8000] ;  /* 0x008000002e247984 */ /* 0x000ea20000000c00 */
[----:B------:R-:W-:Y:S01]  /*54c0*/  ULDC.64 UR6, c[0x0][0x848] ;  /* 0x0002120000067ab9 */ /* 0x000fe20000000a00 */
[----:B------:R-:W-:Y:S02]  /*54d0*/  IMAD.MOV.U32 R40, RZ, RZ, R44 ;  /* 0x000000ffff287224 */ /* 0x000fe400078e002c */
[----:B------:R-:W-:Y:S02]  /*54e0*/  IMAD R43, R3, UR6, RZ ;  /* 0x00000006032b7c24 */ /* 0x000fe4000f8e02ff */
[----:B------:R-:W-:-:S04]  /*54f0*/  IMAD.WIDE.U32 R30, R2, UR6, R40 ;  /* 0x00000006021e7c25 */ /* 0x000fc8000f8e0028 */
[----:B------:R-:W-:Y:S01]  /*5500*/  IMAD R43, R2, UR7, R43 ;  /* 0x00000007022b7c24 */ /* 0x000fe2000f8e022b */
[----:B------:R-:W-:Y:S02]  /*5510*/  ULDC.64 UR6, c[0x0][0x830] ;  /* 0x00020c0000067ab9 */ /* 0x000fe40000000a00 */
[----:B------:R-:W-:Y:S01]  /*5520*/  LEA R42, P4, R30, UR6, 0x1 ;  /* 0x000000061e2a7c11 */ /* 0x000fe2000f8808ff */
[----:B------:R-:W-:-:S05]  /*5530*/  IMAD.IADD R31, R31, 0x1, R43 ;  /* 0x000000011f1f7824 */ /* 0x000fca00078e022b */
[----:B------:R-:W-:-:S05]  /*5540*/  LEA.HI.X R43, R30, UR7, R31, 0x1, P4 ;  /* 0x000000071e2b7c11 */ /* 0x000fca000a0f0c1f */
[----:B--2---:R2:W-:Y:S02]  /*5550*/  STG.E.128 desc[UR38][R42.64], R36 ;  /* 0x000000242a007986 */ /* 0x0045e4000c101d26 */
.L_x_501:
[----:B------:R-:W-:Y:S05]  /*5560*/  BSYNC B0 ;  /* 0x0000000000007941 */ /* 0x000fea0003800000 */
.L_x_500:
[----:B------:R-:W-:Y:S04]  /*5570*/  BSSY B0, `(.L_x_502) ;  /* 0x000000f000007945 */ /* 0x000fe80003800000 */
[----:B------:R-:W-:Y:S05]  /*5580*/  @P3 BRA `(.L_x_503) ;  /* 0x0000000000343947 */ /* 0x000fea0003800000 */
[----:B--2---:R-:W-:Y:S01]  /*5590*/  IADD3 R37, P3, R2, 0x10, RZ ;  /* 0x0000001002257810 */ /* 0x004fe20007f7e0ff */
[----:B------:R-:W-:Y:S01]  /*55a0*/  ULDC.64 UR6, c[0x0][0x848] ;  /* 0x0002120000067ab9 */ /* 0x000fe20000000a00 */
[----:B------:R-:W-:-:S03]  /*55b0*/  IMAD.MOV.U32 R31, RZ, RZ, R41 ;  /* 0x000000ffff1f7224 */ /* 0x000fc600078e0029 */
[----:B------:R-:W-:-:S04]  /*55c0*/  IMAD.X R30, RZ, RZ, R3, P3 ;  /* 0x000000ffff1e7224 */ /* 0x000fc800018e0603 */
[----:B------:R-:W-:Y:S02]  /*55d0*/  IMAD R36, R30, UR6, RZ ;  /* 0x000000061e247c24 */ /* 0x000fe4000f8e02ff */
[----:B------:R-:W-:-:S04]  /*55e0*/  IMAD.MOV.U32 R30, RZ, RZ, R44 ;  /* 0x000000ffff1e7224 */ /* 0x000fc800078e002c */
[----:B------:R-:W-:-:S04]  /*55f0*/  IMAD.WIDE.U32 R30, R37, UR6, R30 ;  /* 0x00000006251e7c25 */ /* 0x000fc8000f8e001e */
[----:B------:R-:W-:Y:S01]  /*5600*/  IMAD R37, R37, UR7, R36 ;  /* 0x0000000725257c24 */ /* 0x000fe2000f8e0224 */
[----:B------:R-:W-:Y:S02]  /*5610*/  ULDC.64 UR6, c[0x0][0x830] ;  /* 0x00020c0000067ab9 */ /* 0x000fe40000000a00 */
[----:B------:R-:W-:Y:S01]  /*5620*/  LEA R36, P3, R30, UR6, 0x1 ;  /* 0x000000061e247c11 */ /* 0x000fe2000f8608ff */
[----:B------:R-:W-:-:S05]  /*5630*/  IMAD.IADD R31, R31, 0x1, R37 ;  /* 0x000000011f1f7824 */ /* 0x000fca00078e0225 */
[----:B------:R-:W-:-:S05]  /*5640*/  LEA.HI.X R37, R30, UR7, R31, 0x1, P3 ;  /* 0x000000071e257c11 */ /* 0x000fca00098f0c1f */
[----:B------:R3:W-:Y:S02]  /*5650*/  STG.E.128 desc[UR38][R36.64], R32 ;  /* 0x0000002024007986 */ /* 0x0007e4000c101d26 */
.L_x_503:
[----:B------:R-:W-:Y:S05]  /*5660*/  BSYNC B0 ;  /* 0x0000000000007941 */ /* 0x000fea0003800000 */
.L_x_502:
[----:B---3--:R3:W1:Y:S01]  /*5670*/  LDS.128 R32, [R46+0x9000] ;  /* 0x009000002e207984 */ /* 0x0086620000000c00 */
[C---:B------:R-:W-:Y:S01]  /*5680*/  ISETP.GE.OR P4, PT, R28.reuse, UR8, P0 ;  /* 0x000000081c007c0c */ /* 0x040fe20008786670 */
[----:B------:R-:W-:Y:S01]  /*5690*/  BSSY B0, `(.L_x_504) ;  /* 0x0000010000007945 */ /* 0x000fe20003800000 */
[----:B------:R-:W-:-:S11]  /*56a0*/  ISETP.GE.OR P3, PT, R28, UR8, P5 ;  /* 0x000000081c007c0c */ /* 0x000fd6000af66670 */
[----:B---3--:R-:W-:Y:S05]  /*56b0*/  @P4 BRA `(.L_x_505) ;  /* 0x0000000000344947 */ /* 0x008fea0003800000 */
        /* <DEDUP_REMOVED lines=12> */
[----:B-1----:R3:W-:Y:S02]  /*5780*/  STG.E.128 desc[UR38][R36.64], R32 ;  /* 0x0000002024007986 */ /* 0x0027e4000c101d26 */
.L_x_505:
[----:B------:R-:W-:Y:S05]  /*5790*/  BSYNC B0 ;  /* 0x0000000000007941 */ /* 0x000fea0003800000 */
.L_x_504:
[----:B-1-3--:R1:W3:Y:S01]  /*57a0*/  LDS.128 R32, [R46+0x9800] ;  /* 0x009800002e207984 */ /* 0x00a2e20000000c00 */
[----:B------:R-:W-:Y:S01]  /*57b0*/  BSSY B0, `(.L_x_506) ;  /* 0x0000010000007945 */ /* 0x000fe20003800000 */
[----:B--2---:R-:W-:-:S03]  /*57c0*/  VIADD R38, R0, 0x50 ;  /* 0x0000005000267836 */ /* 0x004fc60000000000 */
[----:B------:R-:W-:Y:S05]  /*57d0*/  @P3 BRA `(.L_x_507) ;  /* 0x0000000000343947 */ /* 0x000fea0003800000 */
[----:B------:R-:W-:Y:S01]  /*57e0*/  IADD3 R37, P3, R2, 0x30, RZ ;  /* 0x0000003002257810 */ /* 0x000fe20007f7e0ff */
        /* <DEDUP_REMOVED lines=11> */
[----:B---3--:R2:W-:Y:S02]  /*58a0*/  STG.E.128 desc[UR38][R36.64], R32 ;  /* 0x0000002024007986 */ /* 0x0085e4000c101d26 */
.L_x_507:
[----:B------:R-:W-:Y:S05]  /*58b0*/  BSYNC B0 ;  /* 0x0000000000007941 */ /* 0x000fea0003800000 */
.L_x_506:
[----:B--23--:R2:W3:Y:S01]  /*58c0*/  LDS.128 R32, [R46+0xa000] ;  /* 0x00a000002e207984 */ /* 0x00c4e20000000c00 */
[----:B------:R-:W-:Y:S01]  /*58d0*/  ISETP.GE.OR P4, PT, R28, UR8, P1 ;  /* 0x000000081c007c0c */ /* 0x000fe20008f86670 */
[----:B------:R-:W-:Y:S01]  /*58e0*/  BSSY B0, `(.L_x_508) ;  /* 0x0000010000007945 */ /* 0x000fe20003800000 */
[----:B------:R-:W-:-:S11]  /*58f0*/  ISETP.GE.AND P3, PT, R38, R51, PT ;  /* 0x000000332600720c */ /* 0x000fd60003f66270 */
[----:B--2---:R-:W-:Y:S05]  /*5900*/  @P4 BRA `(.L_x_509) ;  /* 0x0000000000344947 */ /* 0x004fea0003800000 */
        /* <DEDUP_REMOVED lines=13> */
.L_x_509:
[----:B------:R-:W-:Y:S05]  /*59e0*/  BSYNC B0 ;  /* 0x0000000000007941 */ /* 0x000fea0003800000 */
.L_x_508:
[----:B--23--:R2:W3:Y:S01]  /*59f0*/  LDS.128 R32, [R46+0xa800] ;  /* 0x00a800002e207984 */ /* 0x00c4e20000000c00 */
[----:B------:R-:W-:Y:S01]  /*5a00*/  ISETP.GE.OR P4, PT, R28, UR8, P3 ;  /* 0x000000081c007c0c */ /* 0x000fe20009f86670 */
[----:B------:R-:W-:Y:S01]  /*5a10*/  BSSY B0, `(.L_x_510) ;  /* 0x0000010000007945 */ /* 0x000fe20003800000 */
[----:B------:R-:W-:-:S11]  /*5a20*/  VIADD R38, R0, 0x60 ;  /* 0x0000006000267836 */ /* 0x000fd60000000000 */
        /* <DEDUP_REMOVED lines=14> */
.L_x_511:
[----:B------:R-:W-:Y:S05]  /*5b10*/  BSYNC B0 ;  /* 0x0000000000007941 */ /* 0x000fea0003800000 */
.L_x_510:
[----:B--23--:R2:W3:Y:S01]  /*5b20*/  LDS.128 R32, [R46+0xb000] ;  /* 0x00b000002e207984 */ /* 0x00c4e20000000c00 */
[----:B------:R-:W-:Y:S01]  /*5b30*/  ISETP.GE.AND P4, PT, R38, R51, PT ;  /* 0x000000332600720c */ /* 0x000fe20003f86270 */
[----:B------:R-:W-:Y:S01]  /*5b40*/  BSSY B0, `(.L_x_512) ;  /* 0x0000011000007945 */ /* 0x000fe20003800000 */
[----:B----4-:R-:W-:Y:S02]  /*5b50*/  IMAD R38, R48, UR4, RZ ;  /* 0x0000000430267c24 */ /* 0x010fe4000f8e02ff */
[----:B------:R-:W-:-:S13]  /*5b60*/  ISETP.GE.OR P5, PT, R28, UR8, P4 ;  /* 0x000000081c007c0c */ /* 0x000fda000a7a6670 */
        /* <DEDUP_REMOVED lines=14> */
.L_x_513:
[----:B------:R-:W-:Y:S05]  /*5c50*/  BSYNC B0 ;  /* 0x0000000000007941 */ /* 0x000fea0003800000 */
.L_x_512:
[----:B--23--:R2:W3:Y:S01]  /*5c60*/  LDS.128 R32, [R46+0xb800] ;  /* 0x00b800002e207984 */ /* 0x00c4e20000000c00 */
[----:B------:R-:W-:Y:S01]  /*5c70*/  VIADD R0, R0, 0x70 ;  /* 0x0000007000007836 */ /* 0x000fe20000000000 */
[----:B------:R-:W-:Y:S01]  /*5c80*/  BSSY B0, `(.L_x_514) ;  /* 0x0000013000007945 */ /* 0x000fe20003800000 */
[----:B------:R-:W-:Y:S02]  /*5c90*/  IMAD R43, R49, UR5, R38 ;  /* 0x00000005312b7c24 */ /* 0x000fe4000f8e0226 */
[----:B------:R-:W-:Y:S01]  /*5ca0*/  IMAD.WIDE.U32 R38, R48, UR5, R28 ;  /* 0x0000000530267c25 */ /* 0x000fe2000f8e001c */
[----:B------:R-:W-:-:S04]  /*5cb0*/  ISETP.GE.AND P5, PT, R0, R51, PT ;  /* 0x000000330000720c */ /* 0x000fc80003fa6270 */
[----:B------:R-:W-:-:S13]  /*5cc0*/  ISETP.GE.OR P6, PT, R28, UR8, P5 ;  /* 0x000000081c007c0c */ /* 0x000fda000afc6670 */
[----:B--2---:R-:W-:Y:S05]  /*5cd0*/  @P6 BRA `(.L_x_515) ;  /* 0x0000000000346947 */ /* 0x004fea0003800000 */
[----:B------:R-:W-:Y:S01]  /*5ce0*/  IADD3 R37, P6, R2, 0x70, RZ ;  /* 0x0000007002257810 */ /* 0x000fe20007fde0ff */
[----:B------:R-:W-:Y:S01]  /*5cf0*/  ULDC.64 UR6, c[0x0][0x848] ;  /* 0x0002120000067ab9 */ /* 0x000fe20000000a00 */
[----:B------:R-:W-:Y:S02]  /*5d00*/  IMAD.MOV.U32 R30, RZ, RZ, R44 ;  /* 0x000000ffff1e7224 */ /* 0x000fe400078e002c */
[----:B------:R-:W-:Y:S02]  /*5d10*/  IMAD.MOV.U32 R31, RZ, RZ, R41 ;  /* 0x000000ffff1f7224 */ /* 0x000fe400078e0029 */
[----:B------:R-:W-:Y:S02]  /*5d20*/  IMAD.X R0, RZ, RZ, R3, P6 ;  /* 0x000000ffff007224 */ /* 0x000fe400030e0603 */
[----:B------:R-:W-:-:S04]  /*5d30*/  IMAD.WIDE.U32 R30, R37, UR6, R30 ;  /* 0x00000006251e7c25 */ /* 0x000fc8000f8e001e */
[----:B------:R-:W-:-:S04]  /*5d40*/  IMAD R0, R0, UR6, RZ ;  /* 0x0000000600007c24 */ /* 0x000fc8000f8e02ff */
[----:B------:R-:W-:Y:S01]  /*5d50*/  IMAD R37, R37, UR7, R0 ;  /* 0x0000000725257c24 */ /* 0x000fe2000f8e0200 */
[----:B------:R-:W-:Y:S02]  /*5d60*/  ULDC.64 UR6, c[0x0][0x830] ;  /* 0x00020c0000067ab9 */ /* 0x000fe40000000a00 */
[----:B------:R-:W-:Y:S01]  /*5d70*/  LEA R36, P6, R30, UR6, 0x1 ;  /* 0x000000061e247c11 */ /* 0x000fe2000f8c08ff */
[----:B------:R-:W-:-:S05]  /*5d80*/  IMAD.IADD R31, R31, 0x1, R37 ;  /* 0x000000011f1f7824 */ /* 0x000fca00078e0225 */
[----:B------:R-:W-:-:S05]  /*5d90*/  LEA.HI.X R37, R30, UR7, R31, 0x1, P6 ;  /* 0x000000071e257c11 */ /* 0x000fca000b0f0c1f */
[----:B---3--:R2:W-:Y:S02]  /*5da0*/  STG.E.128 desc[UR38][R36.64], R32 ;  /* 0x0000002024007986 */ /* 0x0085e4000c101d26 */
.L_x_515:
[----:B------:R-:W-:Y:S05]  /*5db0*/  BSYNC B0 ;  /* 0x0000000000007941 */ /* 0x000fea0003800000 */
.L_x_514:
[----:B------:R-:W-:Y:S01]  /*5dc0*/  P2R R0, PR, RZ, 0x20 ;  /* 0x00000020ff007803 */ /* 0x000fe20000000000 */
[----:B------:R-:W-:Y:S01]  /*5dd0*/  ULDC UR6, c[0x0][0x80c] ;  /* 0x0002030000067ab9 */ /* 0x000fe20000000800 */
[----:B------:R-:W-:Y:S01]  /*5de0*/  ISETP.NE.AND P5, PT, R52, RZ, PT ;  /* 0x000000ff3400720c */ /* 0x000fe20003fa5270 */
[----:B------:R-:W-:Y:S01]  /*5df0*/  ULDC.64 UR4, c[0x0][0x828] ;  /* 0x00020a0000047ab9 */ /* 0x000fe20000000a00 */
[----:B------:R-:W-:Y:S01]  /*5e00*/  ISETP.NE.AND P6, PT, R53, RZ, PT ;  /* 0x000000ff3500720c */ /* 0x000fe20003fc5270 */
[----:B------:R-:W-:Y:S01]  /*5e10*/  IMAD.IADD R39, R39, 0x1, R43 ;  /* 0x0000000127277824 */ /* 0x000fe200078e022b */
[C---:B------:R-:W-:Y:S01]  /*5e20*/  ISETP.GE.OR P5, PT, R28.reuse, UR6, P5 ;  /* 0x000000061c007c0c */ /* 0x040fe2000afa6670 */
[----:B------:R-:W-:Y:S01]  /*5e30*/  BSSY B0, `(.L_x_516) ;  /* 0x000001a000007945 */ /* 0x000fe20003800000 */
[----:B------:R-:W-:Y:S01]  /*5e40*/  ISETP.GE.OR P2, PT, R28, UR6, P2 ;  /* 0x000000061c007c0c */ /* 0x000fe20009746670 */
[----:B------:R-:W-:Y:S01]  /*5e50*/  IMAD.WIDE.U32 R38, R47, UR4, R38 ;  /* 0x000000042f267c25 */ /* 0x000fe2000f8e0026 */
[----:B------:R-:W-:-:S02]  /*5e60*/  P2R R40, PR, RZ, 0x20 ;  /* 0x00000020ff287803 */ /* 0x000fc40000000000 */
[----:B------:R-:W-:Y:S01]  /*5e70*/  ISETP.NE.AND P5, PT, R0, RZ, PT ;  /* 0x000000ff0000720c */ /* 0x000fe20003fa5270 */
[----:B------:R-:W-:Y:S01]  /*5e80*/  IMAD R0, R50, UR4, RZ ;  /* 0x0000000432007c24 */ /* 0x000fe2000f8e02ff */
[C---:B------:R-:W-:Y:S02]  /*5e90*/  ISETP.GE.OR P0, PT, R28.reuse, UR6, P0 ;  /* 0x000000061c007c0c */ /* 0x040fe40008706670 */
[C---:B------:R-:W-:Y:S01]  /*5ea0*/  ISETP.GE.OR P6, PT, R28.reuse, UR6, P6 ;  /* 0x000000061c007c0c */ /* 0x040fe2000b7c6670 */
[----:B--23--:R-:W-:Y:S01]  /*5eb0*/  IMAD R35, R47, UR5, R0 ;  /* 0x000000052f237c24 */ /* 0x00cfe2000f8e0200 */
[C---:B------:R-:W-:Y:S02]  /*5ec0*/  ISETP.GE.OR P1, PT, R28.reuse, UR6, P1 ;  /* 0x000000061c007c0c */ /* 0x040fe40008f26670 */
[C---:B------:R-:W-:Y:S01]  /*5ed0*/  ISETP.GE.OR P3, PT, R28.reuse, UR6, P3 ;  /* 0x000000061c007c0c */ /* 0x040fe20009f66670 */
[----:B------:R-:W-:Y:S01]  /*5ee0*/  IMAD.IADD R35, R39, 0x1, R35 ;  /* 0x0000000127237824 */ /* 0x000fe200078e0223 */
[----:B------:R-:W-:-:S02]  /*5ef0*/  ISETP.GE.OR P4, PT, R28, UR6, P4 ;  /* 0x000000061c007c0c */ /* 0x000fc4000a786670 */
[----:B------:R-:W-:Y:S02]  /*5f00*/  ISETP.GE.OR P5, PT, R28, UR6, P5 ;  /* 0x000000061c007c0c */ /* 0x000fe4000afa6670 */
[----:B------:R2:W3:Y:S01]  /*5f10*/  LDS.128 R28, [R46] ;  /* 0x000000002e1c7984 */ /* 0x0004e20000000c00 */
[----:B------:R-:W-:Y:S10]  /*5f20*/  @P2 BRA `(.L_x_517) ;  /* 0x0000000000282947 */ /* 0x000ff40003800000 */
        /* <DEDUP_REMOVED lines=9> */
[----:B---3--:R4:W-:Y:S02]  /*5fc0*/  STG.E.128 desc[UR38][R36.64], R28 ;  /* 0x0000001c24007986 */ /* 0x0089e4000c101d26 */
.L_x_517:
[----:B------:R-:W-:Y:S05]  /*5fd0*/  BSYNC B0 ;  /* 0x0000000000007941 */ /* 0x000fea0003800000 */
.L_x_516:
[----:B---34-:R3:W4:Y:S01]  /*5fe0*/  LDS.128 R28, [R46+0x800] ;  /* 0x000800002e1c7984 */ /* 0x0187220000000c00 */
[----:B------:R-:W-:Y:S01]  /*5ff0*/  ISETP.NE.AND P2, PT, R40, RZ, PT ;  /* 0x000000ff2800720c */ /* 0x000fe20003f45270 */
[----:B------:R-:W-:-:S12]  /*6000*/  BSSY B0, `(.L_x_518) ;  /* 0x000000f000007945 */ /* 0x000fd80003800000 */
[----:B------:R-:W-:Y:S05]  /*6010*/  @P2 BRA `(.L_x_519) ;  /* 0x0000000000342947 */ /* 0x000fea0003800000 */
[----:B------:R-:W-:Y:S01]  /*6020*/  IADD3 R37, P2, R2, 0x10, RZ ;  /* 0x0000001002257810 */ /* 0x000fe20007f5e0ff */
[----:B------:R-:W-:Y:S01]  /*6030*/  ULDC.64 UR4, c[0x0][0x818] ;  /* 0x0002060000047ab9 */ /* 0x000fe20000000a00 */
[----:B------:R-:W-:Y:S01]  /*6040*/  MOV R32, R38 ;  /* 0x0000002600207202 */ /* 0x000fe20000000f00 */
        /* <DEDUP_REMOVED lines=9> */
[----:B----4-:R4:W-:Y:S02]  /*60e0*/  STG.E.128 desc[UR38][R36.64], R28 ;  /* 0x0000001c24007986 */ /* 0x0109e4000c101d26 */
.L_x_519:
[----:B------:R-:W-:Y:S05]  /*60f0*/  BSYNC B0 ;  /* 0x0000000000007941 */ /* 0x000fea0003800000 */
.L_x_518:
[----:B------:R-:W-:Y:S04]  /*6100*/  BSSY B0, `(.L_x_520) ;  /* 0x000000f000007945 */ /* 0x000fe80003800000 */
[----:B------:R-:W-:Y:S05]  /*6110*/  @P0 BRA `(.L_x_521) ;  /* 0x0000000000340947 */ /* 0x000fea0003800000 */
[----:B----4-:R-:W-:Y:S01]  /*6120*/  IADD3 R31, P0, R2, 0x20, RZ ;  /* 0x00000020021f7810 */ /* 0x010fe20007f1e0ff */
        /* <DEDUP_REMOVED lines=11> */
[----:B------:R4:W-:Y:S02]  /*61e0*/  STG.E.128 desc[UR38][R30.64], R24 ;  /* 0x000000181e007986 */ /* 0x0009e4000c101d26 */
.L_x_521:
[----:B------:R-:W-:Y:S05]  /*61f0*/  BSYNC B0 ;  /* 0x0000000000007941 */ /* 0x000fea0003800000 */
.L_x_520:
        /* <DEDUP_REMOVED lines=15> */
.L_x_523:
[----:B------:R-:W-:Y:S05]  /*62f0*/  BSYNC B0 ;  /* 0x0000000000007941 */ /* 0x000fea0003800000 */
.L_x_522:
        /* <DEDUP_REMOVED lines=15> */
.L_x_525:
[----:B------:R-:W-:Y:S05]  /*63f0*/  BSYNC B0 ;  /* 0x0000000000007941 */ /* 0x000fea0003800000 */
.L_x_524:
        /* <DEDUP_REMOVED lines=15> */
.L_x_527:
[----:B------:R-:W-:Y:S05]  /*64f0*/  BSYNC B0 ;  /* 0x0000000000007941 */ /* 0x000fea0003800000 */
.L_x_526:
        /* <DEDUP_REMOVED lines=15> */
.L_x_529:
[----:B------:R-:W-:Y:S05]  /*65f0*/  BSYNC B0 ;  /* 0x0000000000007941 */ /* 0x000fea0003800000 */
.L_x_528:
[----:B------:R-:W-:Y:S05]  /*6600*/  @P5 BRA `(.L_x_474) ;  /* 0x00000048003c5947 */ /* 0x000fea0003800000 */
[----:B----4-:R-:W-:Y:S01]  /*6610*/  IADD3 R9, P0, R2, 0x70, RZ ;  /* 0x0000007002097810 */ /* 0x010fe20007f1e0ff */
[----:B------:R-:W-:Y:S01]  /*6620*/  ULDC.64 UR4, c[0x0][0x818] ;  /* 0x0002060000047ab9 */ /* 0x000fe20000000a00 */
[----:B------:R-:W-:-:S03]  /*6630*/  IMAD.MOV.U32 R2, RZ, RZ, R38 ;  /* 0x000000ffff027224 */ /* 0x000fc600078e0026 */
[----:B------:R-:W-:Y:S02]  /*6640*/  IMAD.X R0, RZ, RZ, R3, P0 ;  /* 0x000000ffff007224 */ /* 0x000fe400000e0603 */
        /* <DEDUP_REMOVED lines=8> */
[----:B------:R4:W-:Y:S01]  /*66d0*/  STG.E.128 desc[UR38][R8.64], R4 ;  /* 0x0000000408007986 */ /* 0x0009e2000c101d26 */
[----:B------:R-:W-:Y:S05]  /*66e0*/  BRA `(.L_x_474) ;  /* 0x0000004800047947 */ /* 0x000fea0003800000 */
.L_x_498:
[----:B------:R-:W2:Y:S08]  /*66f0*/  LDC.64 R4, c[0x0][0x870] ;  /* 0x00021c00ff047b82 */ /* 0x000eb00000000a00 */
[----:B-1-3--:R-:W1:Y:S01]  /*6700*/  LDC.64 R2, c[0x0][0x870] ;  /* 0x00021c00ff027b82 */ /* 0x00ae620000000a00 */
[----:B------:R-:W-:Y:S01]  /*6710*/  ULDC UR4, c[0x0][0x808] ;  /* 0x0002020000047ab9 */ /* 0x000fe20000000800 */
[----:B------:R-:W3:Y:S06]  /*6720*/  S2R R13, SR_CTAID.X ;  /* 0x00000000000d7919 */ /* 0x000eec0000002500 */
[----:B------:R-:W4:Y:S01]  /*6730*/  LDC.64 R14, c[0x0][0x820] ;  /* 0x00020800ff0e7b82 */ /* 0x000f220000000a00 */
[----:B--2---:R-:W-:-:S04]  /*6740*/  ISETP.NE.U32.AND P3, PT, R4, RZ, PT ;  /* 0x000000ff0400720c */ /* 0x004fc80003f65070 */
[----:B------:R-:W-:Y:S01]  /*6750*/  ISETP.NE.AND.EX P3, PT, R5, RZ, PT, P3 ;  /* 0x000000ff0500720c */ /* 0x000fe20003f65330 */
[----:B-1----:R-:W-:Y:S02]  /*6760*/  IMAD.WIDE R4, R228, 0x4, R2 ;  /* 0x00000004e4047825 */ /* 0x002fe400078e0202 */
[----:B------:R-:W1:Y:S02]  /*6770*/  LDC.64 R2, c[0x0][0x878] ;  /* 0x00021e00ff027b82 */ /* 0x000e640000000a00 */
[----:B------:R-:W-:-:S08]  /*6780*/  IMAD.U32 R0, RZ, RZ, UR4 ;  /* 0x00000004ff007e24 */ /* 0x000fd0000f8e00ff */
[----:B------:R-:W2:Y:S01]  /*6790*/  @P3 LDG.E R9, desc[UR38][R4.64] ;  /* 0x0000002604093981 */ /* 0x000ea2000c1e1900 */
[----:B-1----:R-:W-:-:S04]  /*67a0*/  ISETP.NE.U32.AND P0, PT, R2, RZ, PT ;  /* 0x000000ff0200720c */ /* 0x002fc80003f05070 */
[----:B------:R-:W-:-:S13]  /*67b0*/  ISETP.NE.AND.EX P0, PT, R3, RZ, PT, P0 ;  /* 0x000000ff0300720c */ /* 0x000fda0003f05300 */
[----:B------:R-:W1:Y:S02]  /*67c0*/  @P0 LDC.64 R2, c[0x0][0x878] ;  /* 0x00021e00ff020b82 */ /* 0x000e640000000a00 */
[----:B-1----:R-:W-:-:S05]  /*67d0*/  @P0 IMAD.WIDE R6, R228, 0x4, R2 ;  /* 0x00000004e4060825 */ /* 0x002fca00078e0202 */
[----:B------:R1:W5:Y:S01]  /*67e0*/  @P0 LDG.E R0, desc[UR38][R6.64] ;  /* 0x0000002606000981 */ /* 0x000362000c1e1900 */
[----:B------:R-:W1:Y:S01]  /*67f0*/  S2UR UR4, SR_CTAID.Y ;  /* 0x00000000000479c3 */ /* 0x000e620000002600 */
[----:B------:R-:W3:Y:S02]  /*6800*/  S2R R2, SR_TID.X ;  /* 0x0000000000027919 */ /* 0x000ee40000002100 */
[----:B---3--:R-:W-:Y:S01]  /*6810*/  VIADD R11, R2, 0xffffff80 ;  /* 0xffffff80020b7836 */ /* 0x008fe20000000000 */
[----:B------:R-:W-:-:S04]  /*6820*/  CS2R R2, SRZ ;  /* 0x0000000000027805 */ /* 0x000fc8000001ff00 */
[----:B------:R-:W-:-:S04]  /*6830*/  SHF.R.S32.HI R8, RZ, 0x1f, R11 ;  /* 0x0000001fff087819 */ /* 0x000fc8000001140b */
[----:B------:R-:W-:-:S04]  /*6840*/  LEA.HI R8, R8, R11, RZ, 0x4 ;  /* 0x0000000b08087211 */ /* 0x000fc800078f20ff */
[----:B------:R-:W-:Y:S02]  /*6850*/  SHF.R.S32.HI R17, RZ, 0x4, R8 ;  /* 0x00000004ff117819 */ /* 0x000fe40000011408 */
[--C-:B--2---:R-:W-:Y:S01]  /*6860*/  @P3 SHF.R.S32.HI R3, RZ, 0x1f, R9.reuse ;  /* 0x0000001fff033819 */ /* 0x104fe20000011409 */
[----:B------:R-:W-:Y:S01]  /*6870*/  @P3 IMAD.MOV.U32 R2, RZ, RZ, R9 ;  /* 0x000000ffff023224 */ /* 0x000fe200078e0009 */
[----:B-1--4-:R-:W-:Y:S06]  /*6880*/  @P0 BRA `(.L_x_530) ;  /* 0x0000000000100947 */ /* 0x012fec0003800000 */
[----:B------:R-:W-:Y:S05]  /*6890*/  @!P3 BRA `(.L_x_530) ;  /* 0x00000000000cb947 */ /* 0x000fea0003800000 */
[----:B------:R-:W2:Y:S04]  /*68a0*/  LDG.E R7, desc[UR38][R4.64] ;  /* 0x0000002604077981 */ /* 0x000ea8000c1e1900 */
[----:B-----5:R-:W2:Y:S02]  /*68b0*/  LDG.E R0, desc[UR38][R4.64+0x4] ;  /* 0x0000042604007981 */ /* 0x020ea4000c1e1900 */
[----:B--2---:R-:W-:-:S07]  /*68c0*/  IMAD.IADD R0, R0, 0x1, -R7 ;  /* 0x0000000100007824 */ /* 0x004fce00078e0a07 */
.L_x_530:
[----:B------:R-:W-:Y:S01]  /*68d0*/  LOP3.LUT R4, R8, 0x1ffffff0, RZ, 0xc0, !PT ;  /* 0x1ffffff008047812 */ /* 0x000fe200078ec0ff */
[----:B------:R-:W-:Y:S01]  /*68e0*/  USHF.R.S32.HI UR5, URZ, 0x1f, UR4 ;  /* 0x0000001f3f057899 */ /* 0x000fe20008011404 */
[----:B-----5:R-:W-:Y:S01]  /*68f0*/  IMAD R12, R13, -0x80, R0 ;  /* 0xffffff800d0c7824 */ /* 0x020fe200078e0200 */
[----:B------:R-:W1:Y:S01]  /*6900*/  LDC.64 R20, c[0x0][0x850] ;  /* 0x00021400ff147b82 */ /* 0x000e620000000a00 */
[----:B------:R-:W-:Y:S01]  /*6910*/  VIADD R5, R17, 0x10 ;  /* 0x0000001011057836 */ /* 0x000fe20000000000 */
[----:B------:R-:W-:Y:S01]  /*6920*/  ULDC UR8, c[0x0][0x80c] ;  /* 0x0002030000087ab9 */ /* 0x000fe20000000800 */
[----:B------:R-:W-:Y:S01]  /*6930*/  IMAD.IADD R4, R11, 0x1, -R4 ;  /* 0x000000010b047824 */ /* 0x000fe200078e0a04 */
[-C--:B------:R-:W-:Y:S01]  /*6940*/  ISETP.GE.AND P2, PT, R17, R12.reuse, PT ;  /* 0x0000000c1100720c */ /* 0x080fe20003f46270 */
[----:B------:R-:W-:Y:S01]  /*6950*/  IMAD R0, R14, UR5, RZ ;  /* 0x000000050e007c24 */ /* 0x000fe2000f8e02ff */
[----:B------:R-:W-:Y:S01]  /*6960*/  ISETP.GE.AND P6, PT, R5, R12, PT ;  /* 0x0000000c0500720c */ /* 0x000fe20003fc6270 */
[----:B------:R-:W-:Y:S01]  /*6970*/  IMAD.SHL.U32 R6, R4, 0x8, RZ ;  /* 0x0000000804067824 */ /* 0x000fe200078e00ff */
[C---:B------:R-:W-:Y:S01]  /*6980*/  IADD3 R2, P0, R17.reuse, R2, RZ ;  /* 0x0000000211027210 */ /* 0x040fe20007f1e0ff */
[----:B------:R-:W-:Y:S01]  /*6990*/  VIADD R5, R17, 0x20 ;  /* 0x0000002011057836 */ /* 0x000fe20000000000 */
[----:B------:R-:W-:Y:S01]  /*69a0*/  ULDC.64 UR6, c[0x0][0x828] ;  /* 0x00020a0000067ab9 */ /* 0x000fe20000000a00 */
[----:B------:R-:W-:Y:S01]  /*69b0*/  IMAD R15, R15, UR4, R0 ;  /* 0x000000040f0f7c24 */ /* 0x000fe2000f8e0200 */
[----:B------:R-:W-:Y:S01]  /*69c0*/  SHF.R.S32.HI R7, RZ, 0x1f, R6 ;  /* 0x0000001fff077819 */ /* 0x000fe20000011406 */
[----:B------:R-:W-:Y:S01]  /*69d0*/  VIADD R9, R17, 0x30 ;  /* 0x0000003011097836 */ /* 0x000fe20000000000 */
[----:B------:R-:W-:Y:S01]  /*69e0*/  SHF.R.S32.HI R0, RZ, 0x1f, R228 ;  /* 0x0000001fff007819 */ /* 0x000fe200000114e4 */
[----:B------:R-:W-:Y:S01]  /*69f0*/  BSSY B0, `(.L_x_531) ;  /* 0x000001e000007945 */ /* 0x000fe20003800000 */
[----:B------:R-:W-:Y:S01]  /*6a00*/  ISETP.GE.AND P5, PT, R5, R12, PT ;  /* 0x0000000c0500720c */ /* 0x000fe20003fa6270 */
[----:B------:R-:W-:Y:S01]  /*6a10*/  IMAD.WIDE.U32 R4, R14, UR4, R6 ;  /* 0x000000040e047c25 */ /* 0x000fe2000f8e0006 */
[----:B------:R-:W-:-:S02]  /*6a20*/  ISETP.GE.OR P4, PT, R6, UR8, P2 ;  /* 0x0000000806007c0c */ /* 0x000fc40009786670 */
[----:B------:R-:W-:Y:S01]  /*6a30*/  SEL R14, R0, RZ, !P3 ;  /* 0x000000ff000e7207 */ /* 0x000fe20005800000 */
[----:B------:R-:W-:Y:S01]  /*6a40*/  IMAD.IADD R5, R15, 0x1, R5 ;  /* 0x000000010f057824 */ /* 0x000fe200078e0205 */
[----:B------:R-:W-:Y:S02]  /*6a50*/  LEA.HI.X.SX32 R3, R17, R3, 0x1, P0 ;  /* 0x0000000311037211 */ /* 0x000fe400000f0eff */
[-C--:B------:R-:W-:Y:S01]  /*6a60*/  ISETP.GE.AND P0, PT, R9, R12.reuse, PT ;  /* 0x0000000c0900720c */ /* 0x080fe20003f06270 */
[----:B------:R-:W-:Y:S01]  /*6a70*/  VIADD R9, R17, 0x40 ;  /* 0x0000004011097836 */ /* 0x000fe20000000000 */
[----:B------:R-:W-:Y:S01]  /*6a80*/  SEL R15, R228, RZ, !P3 ;  /* 0x000000ffe40f7207 */ /* 0x000fe20005800000 */
[----:B------:R-:W-:Y:S01]  /*6a90*/  IMAD R0, R14, UR6, RZ ;  /* 0x000000060e007c24 */ /* 0x000fe2000f8e02ff */
[----:B------:R-:W-:Y:S01]  /*6aa0*/  P2R R18, PR, RZ, 0x40 ;  /* 0x00000040ff127803 */ /* 0x000fe20000000000 */
[----:B------:R-:W-:Y:S01]  /*6ab0*/  IMAD.WIDE R2, R13, 0x80, R2 ;  /* 0x000000800d027825 */ /* 0x000fe200078e0202 */
[----:B------:R-:W-:-:S02]  /*6ac0*/  ISETP.GE.AND P1, PT, R9, R12, PT ;  /* 0x0000000c0900720c */ /* 0x000fc40003f26270 */
[----:B------:R-:W-:Y:S01]  /*6ad0*/  P2R R22, PR, RZ, 0x20 ;  /* 0x00000020ff167803 */ /* 0x000fe20000000000 */
[C---:B------:R-:W-:Y:S01]  /*6ae0*/  IMAD R9, R15.reuse, UR7, R0 ;  /* 0x000000070f097c24 */ /* 0x040fe2000f8e0200 */
[----:B------:R-:W-:Y:S01]  /*6af0*/  ISETP.GE.OR P3, PT, R6, UR8, P6 ;  /* 0x0000000806007c0c */ /* 0x000fe2000b766670 */
[----:B------:R-:W-:-:S04]  /*6b00*/  IMAD.WIDE.U32 R10, R15, UR6, R4 ;  /* 0x000000060f0a7c25 */ /* 0x000fc8000f8e0004 */
[----:B------:R-:W-:Y:S01]  /*6b10*/  IMAD.IADD R9, R11, 0x1, R9 ;  /* 0x000000010b097824 */ /* 0x000fe200078e0209 */
[----:B------:R-:W-:Y:S07]  /*6b20*/  @P4 BRA `(.L_x_532) ;  /* 0x0000000000284947 */ /* 0x000fee0003800000 */
        /* <DEDUP_REMOVED lines=9> */
[----:B------:R2:W-:Y:S02]  /*6bc0*/  STG.E.128 desc[UR38][R24.64], RZ ;  /* 0x000000ff18007986 */ /* 0x0005e4000c101d26 */
.L_x_532:
[----:B------:R-:W-:Y:S05]  /*6bd0*/  BSYNC B0 ;  /* 0x0000000000007941 */ /* 0x000fea0003800000 */
.L_x_531:
[----:B------:R-:W-:Y:S01]  /*6be0*/  BSSY B0, `(.L_x_533) ;  /* 0x0000010000007945 */ /* 0x000fe20003800000 */
[----:B------:R-:W-:-:S03]  /*6bf0*/  ISETP.GE.OR P4, PT, R6, UR8, P5 ;  /* 0x0000000806007c0c */ /* 0x000fc6000af86670 */
[----:B------:R-:W-:Y:S10]  /*6c00*/  @P3 BRA `(.L_x_534) ;  /* 0x0000000000343947 */ /* 0x000ff40003800000 */
        /* <DEDUP_REMOVED lines=9> */
[----:B--2---:R-:W-:Y:S01]  /*6ca0*/  LEA R24, P3, R4, UR6, 0x1 ;  /* 0x0000000604187c11 */ /* 0x004fe2000f8608ff */
[----:B------:R-:W-:-:S05]  /*6cb0*/  IMAD.IADD R5, R5, 0x1, R13 ;  /* 0x0000000105057824 */ /* 0x000fca00078e020d */
[----:B------:R-:W-:-:S05]  /*6cc0*/  LEA.HI.X R25, R4, UR7, R5, 0x1, P3 ;  /* 0x0000000704197c11 */ /* 0x000fca00098f0c05 */
[----:B------:R3:W-:Y:S02]  /*6cd0*/  STG.E.128 desc[UR38][R24.64], RZ ;  /* 0x000000ff18007986 */ /* 0x0007e4000c101d26 */
.L_x_534:
[----:B------:R-:W-:Y:S05]  /*6ce0*/  BSYNC B0 ;  /* 0x0000000000007941 */ /* 0x000fea0003800000 */
.L_x_533:
        /* <DEDUP_REMOVED lines=12> */
[----:B--23--:R-:W-:Y:S01]  /*6db0*/  LEA R24, P4, R4, UR6, 0x1 ;  /* 0x0000000604187c11 */ /* 0x00cfe2000f8808ff */
[----:B------:R-:W-:-:S05]  /*6dc0*/  IMAD.IADD R5, R5, 0x1, R13 ;  /* 0x0000000105057824 */ /* 0x000fca00078e020d */
[----:B------:R-:W-:-:S05]  /*6dd0*/  LEA.HI.X R25, R4, UR7, R5, 0x1, P4 ;  /* 0x0000000704197c11 */ /* 0x000fca000a0f0c05 */
[----:B------:R4:W-:Y:S02]  /*6de0*/  STG.E.128 desc[UR38][R24.64], RZ ;  /* 0x000000ff18007986 */ /* 0x0009e4000c101d26 */
.L_x_536:
[----:B------:R-:W-:Y:S05]  /*6df0*/  BSYNC B0 ;  /* 0x0000000000007941 */ /* 0x000fea0003800000 */
.L_x_535:
[----:B------:R-:W-:Y:S01]  /*6e00*/  BSSY B0, `(.L_x_537) ;  /* 0x0000011000007945 */ /* 0x000fe20003800000 */
[----:B------:R-:W-:Y:S01]  /*6e10*/  ISETP.GE.OR P4, PT, R6, UR8, P1 ;  /* 0x0000000806007c0c */ /* 0x000fe20008f86670 */
[----:B------:R-:W-:Y:S02]  /*6e20*/  VIADD R19, R17, 0x50 ;  /* 0x0000005011137836 */ /* 0x000fe40000000000 */
        /* <DEDUP_REMOVED lines=10> */
[----:B--234-:R-:W-:Y:S01]  /*6ed0*/  LEA R24, P3, R4, UR6, 0x1 ;  /* 0x0000000604187c11 */ /* 0x01cfe2000f8608ff */
[----:B------:R-:W-:-:S05]  /*6ee0*/  IMAD.IADD R5, R5, 0x1, R13 ;  /* 0x0000000105057824 */ /* 0x000fca00078e020d */
[----:B------:R-:W-:-:S05]  /*6ef0*/  LEA.HI.X R25, R4, UR7, R5, 0x1, P3 ;  /* 0x0000000704197c11 */ /* 0x000fca00098f0c05 */
[----:B------:R2:W-:Y:S02]  /*6f00*/  STG.E.128 desc[UR38][R24.64], RZ ;  /* 0x000000ff18007986 */ /* 0x0005e4000c101d26 */
.L_x_538:
[----:B------:R-:W-:Y:S05]  /*6f10*/  BSYNC B0 ;  /* 0x0000000000007941 */ /* 0x000fea0003800000 */
.L_x_537:
[----:B------:R-:W-:Y:S01]  /*6f20*/  BSSY B0, `(.L_x_539) ;  /* 0x0000010000007945 */ /* 0x000fe20003800000 */
[----:B------:R-:W-:-:S03]  /*6f30*/  ISETP.GE.AND P3, PT, R19, R12, PT ;  /* 0x0000000c1300720c */ /* 0x000fc60003f66270 */
        /* <DEDUP_REMOVED lines=14> */
.L_x_540:
[----:B------:R-:W-:Y:S05]  /*7020*/  BSYNC B0 ;  /* 0x0000000000007941 */ /* 0x000fea0003800000 */
.L_x_539:
[----:B------:R-:W-:Y:S01]  /*7030*/  ISETP.GE.OR P4, PT, R6, UR8, P3 ;  /* 0x0000000806007c0c */ /* 0x000fe20009f86670 */
[----:B------:R-:W-:Y:S01]  /*7040*/  BSSY B0, `(.L_x_541) ;  /* 0x0000011000007945 */ /* 0x000fe20003800000 */
[----:B-1----:R-:W-:Y:S02]  /*7050*/  IMAD R16, R20, UR5, RZ ;  /* 0x0000000514107c24 */ /* 0x002fe4000f8e02ff */
[----:B------:R-:W-:-:S09]  /*7060*/  VIADD R19, R17, 0x60 ;  /* 0x0000006011137836 */ /* 0x000fd20000000000 */
[----:B------:R-:W-:Y:S05]  /*7070*/  @P4 BRA `(.L_x_542) ;  /* 0x0000000000344947 */ /* 0x000fea0003800000 */
        /* <DEDUP_REMOVED lines=13> */
.L_x_542:
[----:B------:R-:W-:Y:S05]  /*7150*/  BSYNC B0 ;  /* 0x0000000000007941 */ /* 0x000fea0003800000 */
.L_x_541:
[----:B------:R-:W-:Y:S01]  /*7160*/  ISETP.GE.AND P4, PT, R19, R12, PT ;  /* 0x0000000c1300720c */ /* 0x000fe20003f86270 */
[----:B------:R-:W-:Y:S01]  /*7170*/  ULDC UR9, c[0x0][0x83c] ;  /* 0x00020f0000097ab9 */ /* 0x000fe20000000800 */
[----:B------:R-:W-:Y:S01]  /*7180*/  BSSY B0, `(.L_x_543) ;  /* 0x0000012000007945 */ /* 0x000fe20003800000 */
[----:B------:R-:W-:Y:S01]  /*7190*/  IMAD R21, R21, UR4, R16 ;  /* 0x0000000415157c24 */ /* 0x000fe2000f8e0210 */
[----:B------:R-:W-:Y:S01]  /*71a0*/  ISETP.GE.OR P5, PT, R6, UR8, P4 ;  /* 0x0000000806007c0c */ /* 0x000fe2000a7a6670 */
[----:B------:R-:W-:-:S12]  /*71b0*/  VIADD R17, R17, 0x70 ;  /* 0x0000007011117836 */ /* 0x000fd80000000000 */
        /* <DEDUP_REMOVED lines=10> */
[----:B-1234-:R-:W-:Y:S01]  /*7260*/  LEA R24, P5, R4, UR6, 0x1 ;  /* 0x0000000604187c11 */ /* 0x01efe2000f8a08ff */
[----:B------:R-:W-:-:S05]  /*7270*/  IMAD.IADD R5, R5, 0x1, R13 ;  /* 0x0000000105057824 */ /* 0x000fca00078e020d */
[----:B------:R-:W-:-:S05]  /*7280*/  LEA.HI.X R25, R4, UR7, R5, 0x1, P5 ;  /* 0x0000000704197c11 */ /* 0x000fca000a8f0c05 */
[----:B------:R1:W-:Y:S02]  /*7290*/  STG.E.128 desc[UR38][R24.64], RZ ;  /* 0x000000ff18007986 */ /* 0x0003e4000c101d26 */
.L_x_544:
[----:B------:R-:W-:Y:S05]  /*72a0*/  BSYNC B0 ;  /* 0x0000000000007941 */ /* 0x000fea0003800000 */
.L_x_543:
[----:B------:R-:W-:Y:S01]  /*72b0*/  ISETP.GE.AND P5, PT, R17, R12, PT ;  /* 0x0000000c1100720c */ /* 0x000fe20003fa6270 */
[----:B------:R-:W-:Y:S03]  /*72c0*/  BSSY B0, `(.L_x_545) ;  /* 0x0000010000007945 */ /* 0x000fe60003800000 */
[----:B------:R-:W-:-:S13]  /*72d0*/  ISETP.GE.OR P6, PT, R6, UR8, P5 ;  /* 0x0000000806007c0c */ /* 0x000fda000afc6670 */
        /* <DEDUP_REMOVED lines=13> */
[----:B------:R1:W-:Y:S02]  /*73b0*/  STG.E.128 desc[UR38][R8.64], RZ ;  /* 0x000000ff08007986 */ /* 0x0003e4000c101d26 */
.L_x_546:
[----:B------:R-:W-:Y:S05]  /*73c0*/  BSYNC B0 ;  /* 0x0000000000007941 */ /* 0x000fea0003800000 */
.L_x_545:
[----:B------:R-:W-:Y:S01]  /*73d0*/  P2R R0, PR, RZ, 0x20 ;  /* 0x00000020ff007803 */ /* 0x000fe20000000000 */
[----:B------:R-:W-:Y:S01]  /*73e0*/  IMAD.WIDE.U32 R4, R20, UR4, R6 ;  /* 0x0000000414047c25 */ /* 0x000fe2000f8e0006 */
[----:B------:R-:W-:Y:S01]  /*73f0*/  ISETP.NE.AND P5, PT, R18, RZ, PT ;  /* 0x000000ff1200720c */ /* 0x000fe20003fa5270 */
[----:B------:R-:W-:Y:S01]  /*7400*/  ULDC.64 UR4, c[0x0][0x858] ;  /* 0x0002160000047ab9 */ /* 0x000fe20000000a00 */
[C---:B------:R-:W-:Y:S01]  /*7410*/  ISETP.GE.OR P2, PT, R6.reuse, UR9, P2 ;  /* 0x0000000906007c0c */ /* 0x040fe20009746670 */
[----:B------:R-:W-:Y:S01]  /*7420*/  IMAD.IADD R5, R21, 0x1, R5 ;  /* 0x0000000115057824 */ /* 0x000fe200078e0205 */
[----:B------:R-:W-:Y:S01]  /*7430*/  ISETP.GE.OR P5, PT, R6, UR9, P5 ;  /* 0x0000000906007c0c */ /* 0x000fe2000afa6670 */
[----:B------:R-:W-:Y:S01]  /*7440*/  BSSY B0, `(.L_x_547) ;  /* 0x0000019000007945 */ /* 0x000fe20003800000 */
[----:B------:R-:W-:Y:S01]  /*7450*/  ISETP.NE.AND P6, PT, R22, RZ, PT ;  /* 0x000000ff1600720c */ /* 0x000fe20003fc5270 */
[----:B-1----:R-:W-:Y:S01]  /*7460*/  IMAD.WIDE.U32 R8, R15, UR4, R4 ;  /* 0x000000040f087c25 */ /* 0x002fe2000f8e0004 */
[----:B------:R-:W-:-:S02]  /*7470*/  P2R R10, PR, RZ, 0x20 ;  /* 0x00000020ff0a7803 */ /* 0x000fc40000000000 */
[----:B------:R-:W-:Y:S01]  /*7480*/  ISETP.NE.AND P5, PT, R0, RZ, PT ;  /* 0x000000ff0000720c */ /* 0x000fe20003fa5270 */
[----:B------:R-:W-:Y:S01]  /*7490*/  IMAD R0, R14, UR4, RZ ;  /* 0x000000040e007c24 */ /* 0x000fe2000f8e02ff */
[C---:B------:R-:W-:Y:S02]  /*74a0*/  ISETP.GE.OR P6, PT, R6.reuse, UR9, P6 ;  /* 0x0000000906007c0c */ /* 0x040fe4000b7c6670 */
[C---:B------:R-:W-:Y:S01]  /*74b0*/  ISETP.GE.OR P0, PT, R6.reuse, UR9, P0 ;  /* 0x0000000906007c0c */ /* 0x040fe20008706670 */
[----:B------:R-:W-:Y:S01]  /*74c0*/  IMAD R7, R15, UR5, R0 ;  /* 0x000000050f077c24 */ /* 0x000fe2000f8e0200 */
[C---:B------:R-:W-:Y:S02]  /*74d0*/  ISETP.GE.OR P1, PT, R6.reuse, UR9, P1 ;  /* 0x0000000906007c0c */ /* 0x040fe40008f26670 */
[C---:B------:R-:W-:Y:S01]  /*74e0*/  ISETP.GE.OR P3, PT, R6.reuse, UR9, P3 ;  /* 0x0000000906007c0c */ /* 0x040fe20009f66670 */
[----:B------:R-:W-:Y:S01]  /*74f0*/  IMAD.IADD R7, R9, 0x1, R7 ;  /* 0x0000000109077824 */ /* 0x000fe200078e0207 */
[----:B------:R-:W-:-:S02]  /*7500*/  ISETP.GE.OR P4, PT, R6, UR9, P4 ;  /* 0x0000000906007c0c */ /* 0x000fc4000a786670 */
[----:B------:R-:W-:Y:S01]  /*7510*/  ISETP.GE.OR P5, PT, R6, UR9, P5 ;  /* 0x0000000906007c0c */ /* 0x000fe2000afa6670 */
[----:B------:R-:W-:-:S12]  /*7520*/  @P2 BRA `(.L_x_548) ;  /* 0x0000000000282947 */ /* 0x000fd80003800000 */
        /* <DEDUP_REMOVED lines=10> */
.L_x_548:
[----:B------:R-:W-:Y:S05]  /*75d0*/  BSYNC B0 ;  /* 0x0000000000007941 */ /* 0x000fea0003800000 */
.L_x_547:
[----:B------:R-:W-:Y:S01]  /*75e0*/  ISETP.NE.AND P2, PT, R10, RZ, PT ;  /* 0x000000ff0a00720c */ /* 0x000fe20003f45270 */
[----:B------:R-:W-:-:S12]  /*75f0*/  BSSY B0, `(.L_x_549) ;  /* 0x000000f000007945 */ /* 0x000fd80003800000 */
        /* <DEDUP_REMOVED lines=14> */
.L_x_550:
[----:B------:R-:W-:Y:S05]  /*76e0*/  BSYNC B0 ;  /* 0x0000000000007941 */ /* 0x000fea0003800000 */
.L_x_549:
[----:B------:R-:W-:Y:S04]  /*76f0*/  BSSY B0, `(.L_x_551) ;  /* 0x000000f000007945 */ /* 0x000fe80003800000 */
[----:B------:R-:W-:Y:S05]  /*7700*/  @P6 BRA `(.L_x_552) ;  /* 0x0000000000346947 */ /* 0x000fea0003800000 */
[----:B-1----:R-:W-:Y:S01]  /*7710*/  IADD3 R11, P2, R2, 0x20, RZ ;  /* 0x00000020020b7810 */ /* 0x002fe20007f5e0ff */
        /* <DEDUP_REMOVED lines=12> */
.L_x_552:
[----:B------:R-:W-:Y:S05]  /*77e0*/  BSYNC B0 ;  /* 0x0000000000007941 */ /* 0x000fea0003800000 */
.L_x_551:
        /* <DEDUP_REMOVED lines=15> */
.L_x_554:
[----:B------:R-:W-:Y:S05]  /*78e0*/  BSYNC B0 ;  /* 0x0000000000007941 */ /* 0x000fea0003800000 */
.L_x_553:
        /* <DEDUP_REMOVED lines=15> */
.L_x_556:
[----:B------:R-:W-:Y:S05]  /*79e0*/  BSYNC B0 ;  /* 0x0000000000007941 */ /* 0x000fea0003800000 */
.L_x_555:
        /* <DEDUP_REMOVED lines=15> */
.L_x_558:
[----:B------:R-:W-:Y:S05]  /*7ae0*/  BSYNC B0 ;  /* 0x0000000000007941 */ /* 0x000fea0003800000 */
.L_x_557:
        /* <DEDUP_REMOVED lines=15> */
.L_x_560:
[----:B------:R-:W-:Y:S05]  /*7be0*/  BSYNC B0 ;  /* 0x0000000000007941 */ /* 0x000fea0003800000 */
.L_x_559:
[----:B------:R-:W-:Y:S05]  /*7bf0*/  @P5 BRA `(.L_x_474) ;  /* 0x0000003000c05947 */ /* 0x000fea0003800000 */
[----:B------:R-:W-:Y:S01]  /*7c00*/  IADD3 R5, P0, R2, 0x70, RZ ;  /* 0x0000007002057810 */ /* 0x000fe20007f1e0ff */
        /* <DEDUP_REMOVED lines=11> */
[----:B------:R1:W-:Y:S01]  /*7cc0*/  STG.E.128 desc[UR38][R4.64], RZ ;  /* 0x000000ff04007986 */ /* 0x0003e2000c101d26 */
[----:B------:R-:W-:Y:S05]  /*7cd0*/  BRA `(.L_x_474) ;  /* 0x0000003000887947 */ /* 0x000fea0003800000 */
.L_x_469:
[----:B------:R-:W-:-:S08]  /*7ce0*/  NOP ;  /* 0x0000000000007918 */ /* 0x000fd00000000000 */
[----:B---3--:R-:W1:-:S00]  /*7cf0*/  USETMAXREG.DEALLOC.CTAPOOL 0x18 ;  /* 0x00000018000079c8 */ /* 0x008e4000080e0500 */
[----:B-1----:R-:W-:-:S06]  /*7d00*/  LOP3.LUT R0, R0, 0x3, RZ, 0xc0, !PT ;  /* 0x0000000300007812 */ /* 0x002fcc00078ec0ff */
[----:B------:R-:W1:Y:S02]  /*7d10*/  SHFL.IDX PT, R0, R0, RZ, 0x1f ;  /* 0x00001fff00007589 */ /* 0x000e6400000e0000 */
[----:B-1----:R-:W-:-:S13]  /*7d20*/  ISETP.NE.AND P0, PT, R0, RZ, PT ;  /* 0x000000ff0000720c */ /* 0x002fda0003f05270 */
[----:B------:R-:W-:Y:S05]  /*7d30*/  @!P0 BRA `(.L_x_561) ;  /* 0x0000000c00d48947 */ /* 0x000fea0003800000 */
[----:B------:R-:W-:-:S13]  /*7d40*/  ISETP.NE.AND P0, PT, R0, 0x1, PT ;  /* 0x000000010000780c */ /* 0x000fda0003f05270 */
[----:B------:R-:W-:Y:S05]  /*7d50*/  @P0 BRA `(.L_x_474) ;  /* 0x0000003000680947 */ /* 0x000fea0003800000 */
[----:B------:R-:W-:Y:S01]  /*7d60*/  ULDC.64 UR4, c[0x0][0x8d8] ;  /* 0x0002360000047ab9 */ /* 0x000fe20000000a00 */
[----:B------:R-:W1:Y:S01]  /*7d70*/  S2UR UR12, SR_CTAID.Z ;  /* 0x00000000000c79c3 */ /* 0x000e620000002700 */
[----:B------:R-:W-:-:S04]  /*7d80*/  ISETP.NE.U32.AND P0, PT, RZ, UR4, PT ;  /* 0x00000004ff007c0c */ /* 0x000fc8000bf05070 */
[----:B------:R-:W-:-:S13]  /*7d90*/  ISETP.NE.AND.EX P0, PT, RZ, UR5, PT, P0 ;  /* 0x00000005ff007c0c */ /* 0x000fda000bf05300 */
[----:B------:R-:W-:Y:S05]  /*7da0*/  @!P0 BRA `(.L_x_562) ;  /* 0x00000000001c8947 */ /* 0x000fea0003800000 */
[----:B------:R-:W-:Y:S02]  /*7db0*/  ULDC.64 UR4, c[0x0][0x8d8] ;  /* 0x0002360000047ab9 */ /* 0x000fe40000000a00 */
[----:B-1----:R-:W-:-:S06]  /*7dc0*/  UIMAD.WIDE UR4, UR12, 0x4, UR4 ;  /* 0x000000040c0478a5 */ /* 0x002fcc000f8e0204 */
[----:B------:R-:W-:Y:S02]  /*7dd0*/  IMAD.U32 R2, RZ, RZ, UR4 ;  /* 0x00000004ff027e24 */ /* 0x000fe4000f8e00ff */
[----:B------:R-:W-:-:S05]  /*7de0*/  IMAD.U32 R3, RZ, RZ, UR5 ;  /* 0x00000005ff037e24 */ /* 0x000fca000f8e00ff */
[----:B------:R-:W2:Y:S02]  /*7df0*/  LDG.E R2, desc[UR38][R2.64] ;  /* 0x0000002602027981 */ /* 0x000ea4000c1e1900 */
[----:B--2---:R-:W-:Y:S01]  /*7e00*/  R2UR UR5, R2 ;  /* 0x00000000020572ca */ /* 0x004fe200000e0000 */
[----:B------:R-:W-:-:S14]  /*7e10*/  BRA `(.L_x_563) ;  /* 0x0000000000387947 */ /* 0x000fdc0003800000 */
.L_x_562:
[----:B------:R-:W-:Y:S02]  /*7e20*/  ULDC.64 UR4, c[0x0][0x8d0] ;  /* 0x0002340000047ab9 */ /* 0x000fe40000000a00 */
[----:B------:R-:W-:-:S04]  /*7e30*/  ISETP.NE.U32.AND P0, PT, RZ, UR4, PT ;  /* 0x00000004ff007c0c */ /* 0x000fc8000bf05070 */
[----:B------:R-:W-:-:S13]  /*7e40*/  ISETP.NE.AND.EX P0, PT, RZ, UR5, PT, P0 ;  /* 0x00000005ff007c0c */ /* 0x000fda000bf05300 */
[----:B------:R-:W-:Y:S05]  /*7e50*/  @!P0 BRA `(.L_x_564) ;  /* 0x0000000000248947 */ /* 0x000fea0003800000 */
[----:B------:R-:W-:Y:S02]  /*7e60*/  ULDC.64 UR4, c[0x0][0x8d0] ;  /* 0x0002340000047ab9 */ /* 0x000fe40000000a00 */
[----:B-1----:R-:W-:-:S06]  /*7e70*/  UIMAD.WIDE UR4, UR12, 0x4, UR4 ;  /* 0x000000040c0478a5 */ /* 0x002fcc000f8e0204 */
[----:B------:R-:W-:Y:S02]  /*7e80*/  IMAD.U32 R2, RZ, RZ, UR4 ;  /* 0x00000004ff027e24 */ /* 0x000fe4000f8e00ff */
[----:B------:R-:W-:-:S05]  /*7e90*/  IMAD.U32 R3, RZ, RZ, UR5 ;  /* 0x00000005ff037e24 */ /* 0x000fca000f8e00ff */
[----:B------:R-:W2:Y:S04]  /*7ea0*/  LDG.E R0, desc[UR38][R2.64] ;  /* 0x0000002602007981 */ /* 0x000ea8000c1e1900 */
[----:B------:R-:W2:Y:S02]  /*7eb0*/  LDG.E R5, desc[UR38][R2.64+0x4] ;  /* 0x0000042602057981 */ /* 0x000ea4000c1e1900 */
[----:B--2---:R-:W-:-:S05]  /*7ec0*/  IMAD.IADD R0, R5, 0x1, -R0 ;  /* 0x0000000105007824 */ /* 0x004fca00078e0a00 */
[----:B------:R-:W-:Y:S01]  /*7ed0*/  R2UR UR5, R0 ;  /* 0x00000000000572ca */ /* 0x000fe200000e0000 */
[----:B------:R-:W-:-:S14]  /*7ee0*/  BRA `(.L_x_563) ;  /* 0x0000000000047947 */ /* 0x000fdc0003800000 */
.L_x_564:
[----:B------:R-:W-:-:S05]  /*7ef0*/  ULDC UR5, c[0x0][0x8bc] ;  /* 0x00022f0000057ab9 */ /* 0x000fca0000000800 */
.L_x_563:
[----:B------:R-:W2:Y:S02]  /*7f00*/  S2UR UR4, SR_CTAID.X ;  /* 0x00000000000479c3 */ /* 0x000ea40000002500 */
[----:B--2---:R-:W-:-:S04]  /*7f10*/  USHF.L.U32 UR4, UR4, 0x7, URZ ;  /* 0x0000000704047899 */ /* 0x004fc8000800063f */
[----:B------:R-:W-:-:S04]  /*7f20*/  UISETP.GE.AND UP0, UPT, UR4, UR5, UPT ;  /* 0x000000050400728c */ /* 0x000fc8000bf06270 */
[----:B-1----:R-:W-:-:S06]  /*7f30*/  USEL UR12, UR12, 0xffffffff, !UP0 ;  /* 0xffffffff0c0c7887 */ /* 0x002fcc000c000000 */
[----:B------:R-:W-:-:S13]  /*7f40*/  ISETP.LE.AND P0, PT, RZ, UR12, PT ;  /* 0x0000000cff007c0c */ /* 0x000fda000bf03270 */
[----:B------:R-:W-:Y:S05]  /*7f50*/  @!P0 BRA `(.L_x_474) ;  /* 0x0000002c00e88947 */ /* 0x000fea0003800000 */
[----:B------:R-:W-:Y:S02]  /*7f60*/  ULDC.64 UR4, c[0x0][0x770] ;  /* 0x0001dc0000047ab9 */ /* 0x000fe40000000a00 */
[----:B------:R-:W-:-:S04]  /*7f70*/  UISETP.NE.U32.AND UP0, UPT, UR4, URZ, UPT ;  /* 0x0000003f0400728c */ /* 0x000fc8000bf05070 */
[----:B------:R-:W-:-:S03]  /*7f80*/  UISETP.NE.AND.EX UP0, UPT, UR5, URZ, UPT, UP0 ;  /* 0x0000003f0500728c */ /* 0x000fc6000bf05300 */
[----:B------:R-:W-:Y:S02]  /*7f90*/  ULDC.64 UR4, c[0x0][0x770] ;  /* 0x0001dc0000047ab9 */ /* 0x000fe40000000a00 */
[----:B------:R-:W-:Y:S01]  /*7fa0*/  UIMAD.WIDE UR4, UR12, 0x4, UR4 ;  /* 0x000000040c0478a5 */ /* 0x000fe2000f8e0204 */
[----:B------:R-:W-:-:S05]  /*7fb0*/  PLOP3.LUT P0, PT, PT, PT, UP0, 0x80, 0x0 ;  /* 0x000000000000781c */ /* 0x000fca0003f0f008 */
[----:B------:R-:W-:Y:S02]  /*7fc0*/  IMAD.U32 R2, RZ, RZ, UR4 ;  /* 0x00000004ff027e24 */ /* 0x000fe4000f8e00ff */
[----:B------:R-:W-:Y:S01]  /*7fd0*/  IMAD.U32 R3, RZ, RZ, UR5 ;  /* 0x00000005ff037e24 */ /* 0x000fe2000f8e00ff */
[----:B------:R-:W-:-:S05]  /*7fe0*/  ULDC.64 UR4, c[0x0][0x780] ;  /* 0x0001e00000047ab9 */ /* 0x000fca0000000a00 */
[----:B------:R-:W2:Y:S01]  /*7ff0*/  @P0 LDG.E R6, desc[UR38][R2.64] ;  /* 0x0000002602060981 */ /* 0x000ea2000c1e1900 */
[----:B------:R-:W-:Y:S01]  /*8000*/  UISETP.NE.U32.AND UP1, UPT, UR4, URZ, UPT ;  /* 0x0000003f0400728c */ /* 0x000fe2000bf25070 */
[----:B------:R-:W-:-:S03]  /*8010*/  ULDC UR6, c[0x0][0x280] ;  /* 0x0000a00000067ab9 */ /* 0x000fc60000000800 */
[----:B------:R-:W-:Y:S01]  /*8020*/  UISETP.NE.AND.EX UP1, UPT, UR5, URZ, UPT, UP1 ;  /* 0x0000003f0500728c */ /* 0x000fe2000bf25310 */
[----:B------:R-:W-:-:S05]  /*8030*/  IMAD.U32 R0, RZ, RZ, UR6 ;  /* 0x00000006ff007e24 */ /* 0x000fca000f8e00ff */
[----:B------:R-:W-:-:S05]  /*8040*/  PLOP3.LUT P1, PT, PT, PT, UP1, 0x80, 0x0 ;  /* 0x000000000000781c */ /* 0x000fca0003f2f018 */
[----:B------:R-:W-:Y:S02]  /*8050*/  @UP1 ULDC.64 UR4, c[0x0][0x780] ;  /* 0x0001e00000041ab9 */ /* 0x000fe40000000a00 */
[----:B------:R-:W-:-:S06]  /*8060*/  @UP1 UIMAD.WIDE UR4, UR12, 0x4, UR4 ;  /* 0x000000040c0418a5 */ /* 0x000fcc000f8e0204 */
[----:B------:R-:W-:Y:S02]  /*8070*/  IMAD.U32 R4, RZ, RZ, UR4 ;  /* 0x00000004ff047e24 */ /* 0x000fe4000f8e00ff */
[----:B------:R-:W-:-:S05]  /*8080*/  IMAD.U32 R5, RZ, RZ, UR5 ;  /* 0x00000005ff057e24 */ /* 0x000fca000f8e00ff */
[----:B------:R1:W5:Y:S01]  /*8090*/  @P1 LDG.E R0, desc[UR38][R4.64] ;  /* 0x0000002604001981 */ /* 0x000362000c1e1900 */
[----:B------:R-:W-:Y:S01]  /*80a0*/  PLOP3.LUT P2, PT, PT, PT, UP0, 0x80, 0x0 ;  /* 0x000000000000781c */ /* 0x000fe20003f4f008 */
[----:B------:R-:W3:Y:S02]  /*80b0*/  S2UR UR13, SR_CTAID.Y ;  /* 0x00000000000d79c3 */ /* 0x000ee40000002600 */
[----:B---3--:R-:W-:-:S10]  /*80c0*/  USHF.R.S32.HI UR7, URZ, 0x1f, UR13 ;  /* 0x0000001f3f077899 */ /* 0x008fd4000801140d */
[----:B--2---:R-:W-:-:S13]  /*80d0*/  @P2 R2UR UR4, R6 ;  /* 0x00000000060422ca */ /* 0x004fda00000e0000 */
[----:B------:R-:W-:-:S04]  /*80e0*/  @UP0 ULEA UR4, UR12, UR4, 0x6 ;  /* 0x000000040c040291 */ /* 0x000fc8000f8e303f */
[----:B------:R-:W-:-:S04]  /*80f0*/  @UP0 USHF.R.S32.HI UR5, URZ, 0x1f, UR4 ;  /* 0x0000001f3f050899 */ /* 0x000fc80008011404 */
[----:B------:R-:W-:-:S04]  /*8100*/  @UP0 ULEA.HI UR5, UR5, UR4, URZ, 0x6 ;  /* 0x0000000405050291 */ /* 0x000fc8000f8f303f */
[----:B------:R-:W-:-:S04]  /*8110*/  @UP0 USHF.L.U32 UR5, UR5, 0x7, URZ ;  /* 0x0000000705050899 */ /* 0x000fc8000800063f */
[----:B------:R-:W-:Y:S01]  /*8120*/  @UP0 ULOP3.LUT UR6, UR5, 0xffffe000, URZ, 0xc0, !UPT ;  /* 0xffffe00005060892 */ /* 0x000fe2000f8ec03f */
[----:B-1----:R-:W-:Y:S11]  /*8130*/  @P1 BRA `(.L_x_565) ;  /* 0x0000000000101947 */ /* 0x002ff60003800000 */
[----:B------:R-:W-:Y:S05]  /*8140*/  @!P0 BRA `(.L_x_565) ;  /* 0x00000000000c8947 */ /* 0x000fea0003800000 */
[----:B------:R-:W2:Y:S04]  /*8150*/  LDG.E R5, desc[UR38][R2.64] ;  /* 0x0000002602057981 */ /* 0x000ea8000c1e1900 */
[----:B-----5:R-:W2:Y:S02]  /*8160*/  LDG.E R0, desc[UR38][R2.64+0x4] ;  /* 0x0000042602007981 */ /* 0x020ea4000c1e1900 */
[----:B--2---:R-:W-:-:S07]  /*8170*/  IMAD.IADD R0, R0, 0x1, -R5 ;  /* 0x0000000100007824 */ /* 0x004fce00078e0a05 */
.L_x_565:
[----:B-----5:R-:W-:Y:S01]  /*8180*/  ISETP.GE.AND P0, PT, R0, 0x1, PT ;  /* 0x000000010000780c */ /* 0x020fe20003f06270 */
[----:B------:R-:W-:Y:S01]  /*8190*/  @UP0 USHF.R.S32.HI UR8, URZ, 0x1f, UR6 ;  /* 0x0000001f3f080899 */ /* 0x000fe20008011406 */
[----:B------:R-:W-:Y:S01]  /*81a0*/  UMOV UR4, URZ ;  /* 0x0000003f00047c82 */ /* 0x000fe20008000000 */
[----:B------:R-:W-:Y:S01]  /*81b0*/  UMOV UR5, URZ ;  /* 0x0000003f00057c82 */ /* 0x000fe20008000000 */
[----:B------:R-:W-:-:S04]  /*81c0*/  @UP0 UMOV UR4, UR6 ;  /* 0x0000000600040c82 */ /* 0x000fc80008000000 */
[----:B------:R-:W-:-:S05]  /*81d0*/  @UP0 UMOV UR5, UR8 ;  /* 0x0000000800050c82 */ /* 0x000fca0008000000 */
[----:B------:R-:W-:Y:S05]  /*81e0*/  @!P0 BRA `(.L_x_474) ;  /* 0x0000002c00448947 */ /* 0x000fea0003800000 */
[----:B------:R-:W-:Y:S01]  /*81f0*/  ULDC.64 UR8, c[0x0][0x2d8] ;  /* 0x0000b60000087ab9 */ /* 0x000fe20000000a00 */
[C---:B------:R-:W-:Y:S01]  /*8200*/  VIADD R2, R0.reuse, 0x3f ;  /* 0x0000003f00027836 */ /* 0x040fe20000000000 */
[----:B------:R-:W-:Y:S01]  /*8210*/  UIMAD UR7, UR7, UR8, URZ ;  /* 0x00000008070772a4 */ /* 0x000fe2000f8e023f */
[----:B------:R-:W-:Y:S01]  /*8220*/  ISETP.GE.AND P1, PT, R0, 0x41, PT ;  /* 0x000000410000780c */ /* 0x000fe20003f26270 */
[----:B------:R-:W-:Y:S02]  /*8230*/  USHF.R.S32.HI UR6, URZ, 0x1f, UR12 ;  /* 0x0000001f3f067899 */ /* 0x000fe4000801140c */
[----:B------:R-:W-:Y:S01]  /*8240*/  UIMAD.WIDE.U32 UR10, UR13, UR8, URZ ;  /* 0x000000080d0a72a5 */ /* 0x000fe2000f8e003f */
[----:B------:R-:W-:Y:S01]  /*8250*/  SHF.R.S32.HI R3, RZ, 0x1f, R2 ;  /* 0x0000001fff037819 */ /* 0x000fe20000011402 */
[----:B------:R-:W-:Y:S02]  /*8260*/  UIMAD UR7, UR13, UR9, UR7 ;  /* 0x000000090d0772a4 */ /* 0x000fe4000f8e0207 */
[----:B------:R-:W-:Y:S01]  /*8270*/  UIADD3 UR8, UP1, UR4, UR10, URZ ;  /* 0x0000000a04087290 */ /* 0x000fe2000ff3e03f */
[----:B------:R-:W-:Y:S01]  /*8280*/  LEA.HI R3, R3, R2, RZ, 0x6 ;  /* 0x0000000203037211 */ /* 0x000fe200078f30ff */
[----:B------:R-:W-:-:S02]  /*8290*/  UIADD3 UR7, UR11, UR7, URZ ;  /* 0x000000070b077290 */ /* 0x000fc4000fffe03f */
[----:B------:R-:W-:Y:S01]  /*82a0*/  USEL UR6, UR6, URZ, !UP0 ;  /* 0x0000003f06067287 */ /* 0x000fe2000c000000 */
[----:B------:R-:W-:Y:S01]  /*82b0*/  SHF.R.S32.HI R3, RZ, 0x6, R3 ;  /* 0x00000006ff037819 */ /* 0x000fe20000011403 */
[----:B------:R-:W-:Y:S01]  /*82c0*/  ULDC.64 UR14, c[0x0][0x2e0] ;  /* 0x0000b800000e7ab9 */ /* 0x000fe20000000a00 */
[----:B------:R-:W-:Y:S02]  /*82d0*/  USEL UR13, UR12, URZ, !UP0 ;  /* 0x0000003f0c0d7287 */ /* 0x000fe4000c000000 */
[----:B------:R-:W-:Y:S01]  /*82e0*/  UIADD3.X UR9, UR5, UR7, URZ, UP1, !UPT ;  /* 0x0000000705097290 */ /* 0x000fe20008ffe43f */
[----:B------:R-:W-:Y:S01]  /*82f0*/  VIMNMX R3, R3, 0x1, !PT ;  /* 0x0000000103037848 */ /* 0x000fe20007fe0100 */
[----:B------:R-:W-:Y:S02]  /*8300*/  UIMAD UR6, UR6, UR14, URZ ;  /* 0x0000000e060672a4 */ /* 0x000fe4000f8e023f */
[----:B------:R-:W-:Y:S01]  /*8310*/  UIMAD.WIDE.U32 UR8, UR13, UR14, UR8 ;  /* 0x0000000e0d0872a5 */ /* 0x000fe2000f8e0008 */
[----:B------:R-:W-:Y:S01]  /*8320*/  LOP3.LUT R2, R3, 0x1, RZ, 0xc0, !PT ;  /* 0x0000000103027812 */ /* 0x000fe200078ec0ff */
[----:B------:R-:W-:Y:S01]  /*8330*/  UIMAD UR12, UR13, UR15, UR6 ;  /* 0x0000000f0d0c72a4 */ /* 0x000fe2000f8e0206 */
[----:B------:R-:W-:-:S03]  /*8340*/  ELECT P0, URZ, PT ;  /* 0x00000000003f782f */ /* 0x000fc60003800000 */
[----:B------:R-:W-:Y:S01]  /*8350*/  UIADD3 UR19, UR9, UR12, URZ ;  /* 0x0000000c09137290 */ /* 0x000fe2000fffe03f */
[----:B------:R-:W-:Y:S01]  /*8360*/  UMOV UR6, URZ ;  /* 0x0000003f00067c82 */ /* 0x000fe20008000000 */
[----:B------:R-:W-:Y:S10]  /*8370*/  @!P1 BRA `(.L_x_566) ;  /* 0x0000000400889947 */ /* 0x000ff40003800000 */
[----:B------:R-:W-:Y:S01]  /*8380*/  UMOV UR6, UR10 ;  /* 0x0000000a00067c82 */ /* 0x000fe20008000000 */
[----:B------:R-:W-:Y:S01]  /*8390*/  ULDC.64 UR10, c[0x0][0x2c0] ;  /* 0x0000b000000a7ab9 */ /* 0x000fe20000000a00 */
[----:B------:R-:W-:Y:S01]  /*83a0*/  UIMAD.WIDE.U32 UR6, UR13, UR14, UR6 ;  /* 0x0000000e0d0672a5 */ /* 0x000fe2000f8e0006 */
[----:B------:R-:W-:Y:S01]  /*83b0*/  IMAD.IADD R0, R3, 0x1, -R2 ;  /* 0x0000000103007824 */ /* 0x000fe200078e0a02 */
[----:B------:R-:W-:Y:S02]  /*83c0*/  ULDC.64 UR20, c[0x0][0x2c0] ;  /* 0x0000b00000147ab9 */ /* 0x000fe40000000a00 */
[----:B------:R-:W-:-:S04]  /*83d0*/  UIADD3 UR15, UP0, UR4, UR6, URZ ;  /* 0x00000006040f7290 */ /* 0x000fc8000ff1e03f */
[----:B------:R-:W-:Y:S02]  /*83e0*/  UIADD3.X UR4, UR5, UR12, UR7, UP0, !UPT ;  /* 0x0000000c05047290 */ /* 0x000fe400087fe407 */
[----:B------:R-:W-:Y:S01]  /*83f0*/  ULEA UR14, UP0, UR15, UR10, 0x2 ;  /* 0x0000000a0f0e7291 */ /* 0x000fe2000f80103f */
[----:B------:R-:W-:-:S03]  /*8400*/  UMOV UR5, URZ ;  /* 0x0000003f00057c82 */ /* 0x000fc60008000000 */
[----:B------:R-:W-:Y:S02]  /*8410*/  ULEA.HI.X UR15, UR15, UR11, UR4, 0x2, UP0 ;  /* 0x0000000b0f0f7291 */ /* 0x000fe400080f1404 */
[----:B------:R-:W-:Y:S02]  /*8420*/  UIADD3 UR10, UP0, UR14, 0x4000, URZ ;  /* 0x000040000e0a7890 */ /* 0x000fe4000ff1e03f */
[----:B------:R-:W-:Y:S02]  /*8430*/  UIADD3 UR12, UP1, UR14, 0x8000, URZ ;  /* 0x000080000e0c7890 */ /* 0x000fe4000ff3e03f */
[----:B------:R-:W-:Y:S02]  /*8440*/  UIADD3 UR14, UP2, UR14, 0xc000, URZ ;  /* 0x0000c0000e0e7890 */ /* 0x000fe4000ff5e03f */
[----:B------:R-:W-:Y:S02]  /*8450*/  UIADD3.X UR11, URZ, UR15, URZ, UP0, !UPT ;  /* 0x0000000f3f0b7290 */ /* 0x000fe400087fe43f */
[----:B------:R-:W-:-:S02]  /*8460*/  UIADD3.X UR13, URZ, UR15, URZ, UP1, !UPT ;  /* 0x0000000f3f0d7290 */ /* 0x000fc40008ffe43f */
[----:B------:R-:W-:Y:S01]  /*8470*/  UIADD3.X UR15, URZ, UR15, URZ, UP2, !UPT ;  /* 0x0000000f3f0f7290 */ /* 0x000fe200097fe43f */
[----:B------:R-:W-:-:S11]  /*8480*/  UMOV UR4, URZ ;  /* 0x0000003f00047c82 */ /* 0x000fd60008000000 */
.L_x_579:
        /* <DEDUP_REMOVED lines=21> */
.L_x_568:
[----:B------:R-:W-:Y:S05]  /*85e0*/  BSYNC B0 ;  /* 0x0000000000007941 */ /* 0x000fea0003800000 */
.L_x_567:
        /* <DEDUP_REMOVED lines=13> */
.L_x_570:
[----:B------:R-:W-:Y:S05]  /*86c0*/  BSYNC B0 ;  /* 0x0000000000007941 */ /* 0x000fea0003800000 */
.L_x_569:
[----:B------:R-:W-:Y:S06]  /*86d0*/  BAR.ARV 0xa, 0xa0 ;  /* 0x0282800000007b1d */ /* 0x000fec0000002000 */
[----:B------:R-:W-:Y:S04]  /*86e0*/  BSSY B0, `(.L_x_571) ;  /* 0x0000003000007945 */ /* 0x000fe80003800000 */
[----:B------:R-:W-:Y:S05]  /*86f0*/  @!P0 BRA `(.L_x_572) ;  /* 0x0000000000048947 */ /* 0x000fea0003800000 */
[----:B------:R-:W-:-:S04]  /*8700*/  DEPBAR.LE SB0, 0x0 ;  /* 0x000080000000791a */ /* 0x000fc80000000000 */
.L_x_572:
[----:B------:R-:W-:Y:S05]  /*8710*/  BSYNC B0 ;  /* 0x0000000000007941 */ /* 0x000fea0003800000 */
.L_x_571:
        /* <DEDUP_REMOVED lines=13> */
.L_x_574:
[----:B------:R-:W-:Y:S05]  /*87f0*/  BSYNC B0 ;  /* 0x0000000000007941 */ /* 0x000fea0003800000 */
.L_x_573:
        /* <DEDUP_REMOVED lines=13> */
.L_x_576:
[----:B------:R-:W-:Y:S05]  /*88d0*/  BSYNC B0 ;  /* 0x0000000000007941 */ /* 0x000fea0003800000 */
.L_x_575:
[----:B------:R-:W-:Y:S01]  /*88e0*/  VIADD R0, R0, 0xfffffffe ;  /* 0xfffffffe00007836 */ /* 0x000fe20000000000 */
[----:B------:R-:W-:Y:S06]  /*88f0*/  BAR.ARV 0xa, 0xa0 ;  /* 0x0282800000007b1d */ /* 0x000fec0000002000 */
[----:B------:R-:W-:Y:S01]  /*8900*/  BSSY B0, `(.L_x_577) ;  /* 0x0000004000007945 */ /* 0x000fe20003800000 */
[----:B------:R-:W-:-:S03]  /*8910*/  ISETP.NE.AND P1, PT, R0, RZ, PT ;  /* 0x000000ff0000720c */ /* 0x000fc60003f25270 */
[----:B------:R-:W-:Y:S10]  /*8920*/  @!P0 BRA `(.L_x_578) ;  /* 0x0000000000048947 */ /* 0x000ff40003800000 */
[----:B------:R-:W-:-:S04]  /*8930*/  DEPBAR.LE SB0, 0x0 ;  /* 0x000080000000791a */ /* 0x000fc80000000000 */
.L_x_578:
[----:B------:R-:W-:Y:S05]  /*8940*/  BSYNC B0 ;  /* 0x0000000000007941 */ /* 0x000fea0003800000 */
.L_x_577:
[----:B------:R-:W-:Y:S06]  /*8950*/  BAR.ARV 0xb, 0xa0 ;  /* 0x02c2800000007b1d */ /* 0x000fec0000002000 */
[----:B------:R-:W-:Y:S02]  /*8960*/  UIADD3 UR5, UR5, 0x2, URZ ;  /* 0x0000000205057890 */ /* 0x000fe4000fffe03f */
[----:B------:R-:W-:Y:S01]  /*8970*/  UIADD3 UR4, UR4, 0x1, URZ ;  /* 0x0000000104047890 */ /* 0x000fe2000fffe03f */
[----:B------:R-:W-:Y:S11]  /*8980*/  @P1 BRA `(.L_x_579) ;  /* 0xfffffff800c01947 */ /* 0x000ff6000383ffff */
[----:B------:R-:W-:-:S12]  /*8990*/  USHF.L.U32 UR6, UR5, 0xd, URZ ;  /* 0x0000000d05067899 */ /* 0x000fd8000800063f */
.L_x_566:
        /* <DEDUP_REMOVED lines=10> */
[----:B------:R-:W-:Y:S01]  /*8a40*/  ULEA UR4, UP0, UR11, UR4, 0x2 ;  /* 0x000000040b047291 */ /* 0x000fe2000f80103f */
[----:B------:R-:W-:-:S03]  /*8a50*/  UMOV UR13, 0x14f00000 ;  /* 0x14f00000000d7882 */ /* 0x000fc60000000000 */
[----:B------:R-:W-:-:S03]  /*8a60*/  ULEA.HI.X UR5, UR11, UR5, UR12, 0x2, UP0 ;  /* 0x000000050b057291 */ /* 0x000fc600080f140c */
[----:B------:R-:W-:Y:S01]  /*8a70*/  UMOV UR12, 0x0 ;  /* 0x00000000000c7882 */ /* 0x000fe20000000000 */
[----:B-1----:R-:W-:-:S03]  /*8a80*/  ULEA UR7, UR10, UR7, 0x18 ;  /* 0x000000070a077291 */ /* 0x002fc6000f8ec03f */
[----:B------:R-:W-:Y:S01]  /*8a90*/  UMOV UR10, 0x400 ;  /* 0x00000400000a7882 */ /* 0x000fe20000000000 */
[----:B------:R-:W-:-:S09]  /*8aa0*/  UIADD3 UR7, UR7, 0x10000, URZ ;  /* 0x0001000007077890 */ /* 0x000fd2000fffe03f */
[----:B------:R1:W-:Y:S02]  /*8ab0*/  UBLKRED.G.S.ADD.F32.RN [UR4], [UR7], UR10, desc[UR12] ;  /* 0x00000c04070073bb */ /* 0x0003e400080a140a */
[----:B-1----:R0:W-:Y:S02]  /*8ac0*/  UTMACMDFLUSH ;  /* 0x00000000000079b7 */ /* 0x0021e40000000000 */
.L_x_581:
[----:B------:R-:W-:Y:S05]  /*8ad0*/  BSYNC B0 ;  /* 0x0000000000007941 */ /* 0x000fea0003800000 */
.L_x_580:
[----:B------:R-:W-:Y:S06]  /*8ae0*/  BAR.SYNC.DEFER_BLOCKING 0xe, 0xa0 ;  /* 0x0382800000007b1d */ /* 0x000fec0000010000 */
[----:B------:R-:W-:Y:S04]  /*8af0*/  BSSY B0, `(.L_x_582) ;  /* 0x0000012000007945 */ /* 0x000fe80003800000 */
[----:B------:R-:W-:Y:S05]  /*8b00*/  @!P0 BRA `(.L_x_583) ;  /* 0x0000000000408947 */ /* 0x000fea0003800000 */
[----:B------:R-:W1:Y:S01]  /*8b10*/  S2UR UR7, SR_CgaCtaId ;  /* 0x00000000000779c3 */ /* 0x000e620000008800 */
[----:B------:R-:W-:Y:S01]  /*8b20*/  UIADD3 UR4, UR6, 0x1000, URZ ;  /* 0x0000100006047890 */ /* 0x000fe2000fffe03f */
[----:B------:R-:W-:Y:S01]  /*8b30*/  UMOV UR5, 0x400 ;  /* 0x0000040000057882 */ /* 0x000fe20000000000 */
[----:B------:R-:W-:Y:S02]  /*8b40*/  ULDC.64 UR10, c[0x0][0x2c0] ;  /* 0x0000b000000a7ab9 */ /* 0x000fe40000000a00 */
[----:B------:R-:W-:Y:S01]  /*8b50*/  UIADD3 UR12, UP0, UR4, UR8, URZ ;  /* 0x00000008040c7290 */ /* 0x000fe2000ff1e03f */
[----:B------:R-:W-:Y:S01]  /*8b60*/  UMOV UR13, 0x14f00000 ;  /* 0x14f00000000d7882 */ /* 0x000fe20000000000 */
[----:B-1----:R-:W-:Y:S02]  /*8b70*/  ULEA UR7, UR7, UR5, 0x18 ;  /* 0x0000000507077291 */ /* 0x002fe4000f8ec03f */
[----:B------:R-:W-:Y:S02]  /*8b80*/  ULEA.HI.X.SX32 UR5, UR4, UR19, 0x1, UP0 ;  /* 0x0000001304057291 */ /* 0x000fe400080f0e3f */
[----:B------:R-:W-:-:S02]  /*8b90*/  ULEA UR4, UP0, UR12, UR10, 0x2 ;  /* 0x0000000a0c047291 */ /* 0x000fc4000f80103f */
[----:B------:R-:W-:Y:S02]  /*8ba0*/  UIADD3 UR7, UR7, 0x14000, URZ ;  /* 0x0001400007077890 */ /* 0x000fe4000fffe03f */
[----:B------:R-:W-:Y:S01]  /*8bb0*/  ULEA.HI.X UR5, UR12, UR11, UR5, 0x2, UP0 ;  /* 0x0000000b0c057291 */ /* 0x000fe200080f1405 */
[----:B------:R-:W-:Y:S02]  /*8bc0*/  UMOV UR10, 0x400 ;  /* 0x00000400000a7882 */ /* 0x000fe40000000000 */
[----:B------:R-:W-:-:S06]  /*8bd0*/  UMOV UR12, 0x0 ;  /* 0x00000000000c7882 */ /* 0x000fcc0000000000 */
[----:B------:R1:W-:Y:S01]  /*8be0*/  UBLKRED.G.S.ADD.F32.RN [UR4], [UR7], UR10, desc[UR12] ;  /* 0x00000c04070073bb */ /* 0x0003e200080a140a */
[----:B------:R0:W-:Y:S01]  /*8bf0*/  UTMACMDFLUSH ;  /* 0x00000000000079b7 */ /* 0x0001e20000000000 */
[----:B-1----:R-:W-:-:S04]  /*8c00*/  DEPBAR.LE SB0, 0x1 ;  /* 0x000080400000791a */ /* 0x002fc80000000000 */
.L_x_583:
[----:B------:R-:W-:Y:S05]  /*8c10*/  BSYNC B0 ;  /* 0x0000000000007941 */ /* 0x000fea0003800000 */
.L_x_582:
[----:B------:R-:W-:Y:S06]  /*8c20*/  BAR.ARV 0xa, 0xa0 ;  /* 0x0282800000007b1d */ /* 0x000fec0000002000 */
[----:B------:R-:W-:Y:S04]  /*8c30*/  BSSY B0, `(.L_x_584) ;  /* 0x0000003000007945 */ /* 0x000fe80003800000 */
[----:B------:R-:W-:Y:S05]  /*8c40*/  @!P0 BRA `(.L_x_585) ;  /* 0x0000000000048947 */ /* 0x000fea0003800000 */
[----:B------:R-:W-:-:S04]  /*8c50*/  DEPBAR.LE SB0, 0x0 ;  /* 0x000080000000791a */ /* 0x000fc80000000000 */
.L_x_585:
[----:B------:R-:W-:Y:S05]  /*8c60*/  BSYNC B0 ;  /* 0x0000000000007941 */ /* 0x000fea0003800000 */
.L_x_584:
[----:B------:R-:W-:Y:S06]  /*8c70*/  BAR.ARV 0xb, 0xa0 ;  /* 0x02c2800000007b1d */ /* 0x000fec0000002000 */
[----:B------:R-:W-:Y:S05]  /*8c80*/  BRA `(.L_x_474) ;  /* 0x00000020009c7947 */ /* 0x000fea0003800000 */
.L_x_561:
[----:B------:R-:W-:Y:S01]  /*8c90*/  ULDC.64 UR4, c[0x0][0x8d8] ;  /* 0x0002360000047ab9 */ /* 0x000fe20000000a00 */
[----:B------:R-:W1:Y:S01]  /*8ca0*/  S2R R7, SR_CTAID.Z ;  /* 0x0000000000077919 */ /* 0x000e620000002700 */
[----:B------:R-:W-:Y:S01]  /*8cb0*/  ISETP.NE.U32.AND P0, PT, RZ, UR4, PT ;  /* 0x00000004ff007c0c */ /* 0x000fe2000bf05070 */
[----:B------:R-:W2:Y:S03]  /*8cc0*/  S2UR UR20, SR_CTAID.Y ;  /* 0x00000000001479c3 */ /* 0x000ea60000002600 */
[----:B------:R-:W-:-:S13]  /*8cd0*/  ISETP.NE.AND.EX P0, PT, RZ, UR5, PT, P0 ;  /* 0x00000005ff007c0c */ /* 0x000fda000bf05300 */
[----:B------:R-:W-:Y:S05]  /*8ce0*/  @!P0 BRA `(.L_x_586) ;  /* 0x0000000000108947 */ /* 0x000fea0003800000 */
[----:B------:R-:W1:Y:S02]  /*8cf0*/  LDC.64 R2, c[0x0][0x8d8] ;  /* 0x00023600ff027b82 */ /* 0x000e640000000a00 */
[----:B-1----:R-:W-:-:S05]  /*8d00*/  IMAD.WIDE R2, R7, 0x4, R2 ;  /* 0x0000000407027825 */ /* 0x002fca00078e0202 */
[----:B------:R1:W5:Y:S01]  /*8d10*/  LDG.E R5, desc[UR38][R2.64] ;  /* 0x0000002602057981 */ /* 0x000362000c1e1900 */
[----:B------:R-:W-:Y:S05]  /*8d20*/  BRA `(.L_x_587) ;  /* 0x00000000002c7947 */ /* 0x000fea0003800000 */
.L_x_586:
[----:B------:R-:W-:Y:S02]  /*8d30*/  ULDC.64 UR4, c[0x0][0x8d0] ;  /* 0x0002340000047ab9 */ /* 0x000fe40000000a00 */
[----:B------:R-:W-:-:S04]  /*8d40*/  ISETP.NE.U32.AND P0, PT, RZ, UR4, PT ;  /* 0x00000004ff007c0c */ /* 0x000fc8000bf05070 */
[----:B------:R-:W-:-:S13]  /*8d50*/  ISETP.NE.AND.EX P0, PT, RZ, UR5, PT, P0 ;  /* 0x00000005ff007c0c */ /* 0x000fda000bf05300 */
[----:B------:R-:W-:Y:S05]  /*8d60*/  @!P0 BRA `(.L_x_588) ;  /* 0x0000000000188947 */ /* 0x000fea0003800000 */
[----:B------:R-:W1:Y:S02]  /*8d70*/  LDC.64 R2, c[0x0][0x8d0] ;  /* 0x00023400ff027b82 */ /* 0x000e640000000a00 */
[----:B-1----:R-:W-:-:S05]  /*8d80*/  IMAD.WIDE R2, R7, 0x4, R2 ;  /* 0x0000000407027825 */ /* 0x002fca00078e0202 */
[----:B------:R-:W3:Y:S04]  /*8d90*/  LDG.E R5, desc[UR38][R2.64] ;  /* 0x0000002602057981 */ /* 0x000ee8000c1e1900 */
[----:B------:R-:W3:Y:S02]  /*8da0*/  LDG.E R0, desc[UR38][R2.64+0x4] ;  /* 0x0000042602007981 */ /* 0x000ee4000c1e1900 */
[----:B---3--:R-:W-:Y:S01]  /*8db0*/  IMAD.IADD R5, R0, 0x1, -R5 ;  /* 0x0000000100057824 */ /* 0x008fe200078e0a05 */
[----:B------:R-:W-:Y:S06]  /*8dc0*/  BRA `(.L_x_587) ;  /* 0x0000000000047947 */ /* 0x000fec0003800000 */
.L_x_588:
[----:B------:R-:W3:Y:S02]  /*8dd0*/  LDC R5, c[0x0][0x8bc] ;  /* 0x00022f00ff057b82 */ /* 0x000ee40000000800 */
.L_x_587:
[----:B------:R-:W4:Y:S01]  /*8de0*/  S2R R14, SR_CTAID.X ;  /* 0x00000000000e7919 */ /* 0x000f220000002500 */
[----:B------:R-:W-:Y:S02]  /*8df0*/  IMAD.MOV.U32 R0, RZ, RZ, 0x1 ;  /* 0x00000001ff007424 */ /* 0x000fe400078e00ff */
[----:B------:R-:W-:Y:S02]  /*8e00*/  IMAD.MOV.U32 R9, RZ, RZ, RZ ;  /* 0x000000ffff097224 */ /* 0x000fe400078e00ff */
[----:B----4-:R-:W-:-:S05]  /*8e10*/  IMAD.SHL.U32 R14, R14, 0x80, RZ ;  /* 0x000000800e0e7824 */ /* 0x010fca00078e00ff */
[----:B---3-5:R-:W-:-:S04]  /*8e20*/  ISETP.GE.AND P0, PT, R14, R5, PT ;  /* 0x000000050e00720c */ /* 0x028fc80003f06270 */
[----:B-1----:R-:W-:-:S04]  /*8e30*/  SEL R8, R7, 0xffffffff, !P0 ;  /* 0xffffffff07087807 */ /* 0x002fc80004000000 */
[----:B------:R-:W-:-:S13]  /*8e40*/  ISETP.GE.AND P0, PT, R8, RZ, PT ;  /* 0x000000ff0800720c */ /* 0x000fda0003f06270 */
[----:B------:R-:W-:Y:S05]  /*8e50*/  @!P0 BRA `(.L_x_589) ;  /* 0x0000001c00948947 */ /* 0x000fea0003800000 */
[----:B------:R-:W1:Y:S08]  /*8e60*/  LDC.64 R10, c[0x0][0x770] ;  /* 0x0001dc00ff0a7b82 */ /* 0x000e700000000a00 */
[----:B------:R-:W3:Y:S08]  /*8e70*/  LDC.64 R6, c[0x0][0x770] ;  /* 0x0001dc00ff067b82 */ /* 0x000ef00000000a00 */
[----:B------:R-:W4:Y:S01]  /*8e80*/  LDC.64 R4, c[0x0][0x778] ;  /* 0x0001de00ff047b82 */ /* 0x000f220000000a00 */
[----:B-1----:R-:W-:-:S07]  /*8e90*/  ISETP.NE.U32.AND P1, PT, R10, RZ, PT ;  /* 0x000000ff0a00720c */ /* 0x002fce0003f25070 */
[----:B------:R-:W1:Y:S01]  /*8ea0*/  LDC.64 R2, c[0x0][0x780] ;  /* 0x0001e000ff027b82 */ /* 0x000e620000000a00 */
[----:B------:R-:W-:Y:S01]  /*8eb0*/  ISETP.NE.AND.EX P1, PT, R11, RZ, PT, P1 ;  /* 0x000000ff0b00720c */ /* 0x000fe20003f25310 */
[----:B---3--:R-:W-:Y:S01]  /*8ec0*/  IMAD.WIDE R6, R8, 0x4, R6 ;  /* 0x0000000408067825 */ /* 0x008fe200078e0206 */
[----:B----4-:R-:W-:-:S11]  /*8ed0*/  ISETP.NE.U32.AND P0, PT, R4, RZ, PT ;  /* 0x000000ff0400720c */ /* 0x010fd60003f05070 */
[----:B------:R-:W3:Y:S01]  /*8ee0*/  @P1 LDG.E R9, desc[UR38][R6.64] ;  /* 0x0000002606091981 */ /* 0x000ee2000c1e1900 */
[----:B------:R-:W-:-:S03]  /*8ef0*/  ISETP.NE.AND.EX P0, PT, R5, RZ, PT, P0 ;  /* 0x000000ff0500720c */ /* 0x000fc60003f05300 */
[----:B------:R-:W4:Y:S01]  /*8f00*/  @P1 LDG.E R15, desc[UR38][R6.64] ;  /* 0x00000026060f1981 */ /* 0x000f22000c1e1900 */
[----:B-1----:R-:W-:-:S04]  /*8f10*/  ISETP.NE.U32.AND P2, PT, R2, RZ, PT ;  /* 0x000000ff0200720c */ /* 0x002fc80003f45070 */
[----:B------:R-:W-:-:S05]  /*8f20*/  ISETP.NE.AND.EX P2, PT, R3, RZ, PT, P2 ;  /* 0x000000ff0300720c */ /* 0x000fca0003f45320 */
[----:B------:R-:W1:Y:S08]  /*8f30*/  @P0 LDC.64 R2, c[0x0][0x778] ;  /* 0x0001de00ff020b82 */ /* 0x000e700000000a00 */
[----:B------:R-:W2:Y:S01]  /*8f40*/  @P2 LDC.64 R12, c[0x0][0x780] ;  /* 0x0001e000ff0c2b82 */ /* 0x000ea20000000a00 */
[----:B------:R-:W-:Y:S01]  /*8f50*/  IMAD.MOV.U32 R5, RZ, RZ, RZ ;  /* 0x000000ffff057224 */ /* 0x000fe200078e00ff */
[----:B------:R-:W-:Y:S01]  /*8f60*/  ULDC UR4, c[0x0][0x280] ;  /* 0x0000a00000047ab9 */ /* 0x000fe20000000800 */
[----:B-1----:R-:W-:-:S05]  /*8f70*/  @P0 IMAD.WIDE R2, R8, 0x4, R2 ;  /* 0x0000000408020825 */ /* 0x002fca00078e0202 */
[----:B------:R2:W5:Y:S01]  /*8f80*/  @P0 LDG.E R5, desc[UR38][R2.64] ;  /* 0x0000002602050981 */ /* 0x000562000c1e1900 */
[----:B------:R-:W-:Y:S02]  /*8f90*/  IMAD.U32 R4, RZ, RZ, UR4 ;  /* 0x00000004ff047e24 */ /* 0x000fe4000f8e00ff */
[----:B--2---:R-:W-:Y:S01]  /*8fa0*/  @P2 IMAD.WIDE R2, R8, 0x4, R12 ;  /* 0x0000000408022825 */ /* 0x004fe200078e020c */
[----:B------:R-:W-:-:S04]  /*8fb0*/  VOTEU.ANY UP0, P1 ;  /* 0x00000000003f7886 */ /* 0x000fc80000800100 */
[----:B------:R1:W5:Y:S02]  /*8fc0*/  @P2 LDG.E R4, desc[UR38][R2.64] ;  /* 0x0000002602042981 */ /* 0x000364000c1e1900 */
[----:B-1----:R-:W-:Y:S01]  /*8fd0*/  CS2R R2, SRZ ;  /* 0x0000000000027805 */ /* 0x002fe2000001ff00 */
[----:B---3--:R-:W-:-:S05]  /*8fe0*/  @P1 IMAD R9, R8, 0x40, R9 ;  /* 0x0000004008091824 */ /* 0x008fca00078e0209 */
[----:B------:R-:W-:-:S04]  /*8ff0*/  @P1 SHF.R.S32.HI R12, RZ, 0x1f, R9 ;  /* 0x0000001fff0c1819 */ /* 0x000fc80000011409 */
[----:B------:R-:W-:-:S04]  /*9000*/  @P1 LEA.HI R12, R12, R9, RZ, 0x6 ;  /* 0x000000090c0c1211 */ /* 0x000fc800078f30ff */
[----:B------:R-:W-:Y:S02]  /*9010*/  @P1 LOP3.LUT R12, R12, 0xffffffc0, RZ, 0xc0, !PT ;  /* 0xffffffc00c0c1812 */ /* 0x000fe400078ec0ff */
[----:B----4-:R-:W-:Y:S02]  /*9020*/  @P1 R2UR UR4, R15 ;  /* 0x000000000f0412ca */ /* 0x010fe400000e0000 */
[--C-:B------:R-:W-:Y:S01]  /*9030*/  @P1 SHF.R.S32.HI R9, RZ, 0x1f, R12.reuse ;  /* 0x0000001fff091819 */ /* 0x100fe2000001140c */
[----:B------:R-:W-:-:S04]  /*9040*/  @P1 IMAD.MOV.U32 R2, RZ, RZ, R12 ;  /* 0x000000ffff021224 */ /* 0x000fc800078e000c */
[----:B------:R-:W-:Y:S01]  /*9050*/  @P1 IMAD.MOV.U32 R3, RZ, RZ, R9 ;  /* 0x000000ffff031224 */ /* 0x000fe200078e0009 */
[----:B------:R-:W-:Y:S07]  /*9060*/  @P2 BRA `(.L_x_590) ;  /* 0x0000000000102947 */ /* 0x000fee0003800000 */
[----:B------:R-:W-:Y:S05]  /*9070*/  @!P1 BRA `(.L_x_590) ;  /* 0x00000000000c9947 */ /* 0x000fea0003800000 */
[----:B------:R-:W2:Y:S04]  /*9080*/  LDG.E R9, desc[UR38][R6.64] ;  /* 0x0000002606097981 */ /* 0x000ea8000c1e1900 */
[----:B-----5:R-:W2:Y:S02]  /*9090*/  LDG.E R4, desc[UR38][R6.64+0x4] ;  /* 0x0000042606047981 */ /* 0x020ea4000c1e1900 */
[----:B--2---:R-:W-:-:S07]  /*90a0*/  IMAD.IADD R4, R4, 0x1, -R9 ;  /* 0x0000000104047824 */ /* 0x004fce00078e0a09 */
.L_x_590:
[----:B-----5:R-:W-:Y:S01]  /*90b0*/  ISETP.GE.AND P1, PT, R4, 0x1, PT ;  /* 0x000000010400780c */ /* 0x020fe20003f26270 */
[----:B------:R-:W-:Y:S01]  /*90c0*/  UMOV UR35, URZ ;  /* 0x0000003f00237c82 */ /* 0x000fe20008000000 */
[----:B------:R-:W-:Y:S01]  /*90d0*/  @UP0 UMOV UR35, UR4 ;  /* 0x0000000400230c82 */ /* 0x000fe20008000000 */
[----:B------:R-:W-:-:S10]  /*90e0*/  IMAD.MOV.U32 R9, RZ, RZ, RZ ;  /* 0x000000ffff097224 */ /* 0x000fd400078e00ff */
[----:B------:R-:W-:Y:S05]  /*90f0*/  @!P1 BRA `(.L_x_589) ;  /* 0x0000001800ec9947 */ /* 0x000fea0003800000 */
[----:B------:R-:W1:Y:S01]  /*9100*/  S2R R9, SR_CTAID.Y ;  /* 0x0000000000097919 */ /* 0x000e620000002600 */
[----:B------:R-:W2:Y:S01]  /*9110*/  LDC.64 R12, c[0x0][0x718] ;  /* 0x0001c600ff0c7b82 */ /* 0x000ea20000000a00 */
[----:B------:R-:W-:Y:S01]  /*9120*/  ISETP.NE.U32.AND P1, PT, R10, RZ, PT ;  /* 0x000000ff0a00720c */ /* 0x000fe20003f25070 */
[----:B------:R-:W-:Y:S01]  /*9130*/  ULDC UR4, c[0x0][0x2e8] ;  /* 0x0000ba0000047ab9 */ /* 0x000fe20000000800 */
[----:B------:R-:W-:Y:S01]  /*9140*/  R2UR UR13, R8 ;  /* 0x00000000080d72ca */ /* 0x000fe200000e0000 */
[----:B------:R-:W-:Y:S01]  /*9150*/  VOTEU.ANY UP1, P0 ;  /* 0x00000000003f7886 */ /* 0x000fe20000020100 */
[----:B------:R-:W-:Y:S02]  /*9160*/  ISETP.NE.AND.EX P1, PT, R11, RZ, PT, P1 ;  /* 0x000000ff0b00720c */ /* 0x000fe40003f25310 */
[----:B------:R-:W-:Y:S02]  /*9170*/  ELECT P0, URZ, PT ;  /* 0x00000000003f782f */ /* 0x000fe40003800000 */
[----:B------:R-:W-:Y:S01]  /*9180*/  SHF.R.S32.HI R8, RZ, 0x1f, R8 ;  /* 0x0000001fff087819 */ /* 0x000fe20000011408 */
[----:B------:R-:W3:Y:S01]  /*9190*/  LDC.64 R10, c[0x0][0x720] ;  /* 0x0001c800ff0a7b82 */ /* 0x000ee20000000a00 */
[----:B------:R-:W-:Y:S01]  /*91a0*/  MOV R7, R3 ;  /* 0x0000000300077202 */ /* 0x000fe20000000f00 */
[----:B------:R-:W-:Y:S01]  /*91b0*/  UMOV UR12, UR20 ;  /* 0x00000014000c7c82 */ /* 0x000fe20008000000 */
[----:B------:R-:W-:Y:S01]  /*91c0*/  SEL R8, R8, RZ, !P1 ;  /* 0x000000ff08087207 */ /* 0x000fe20004800000 */
[----:B------:R-:W-:Y:S01]  /*91d0*/  BSSY B0, `(.L_x_589) ;  /* 0x00001ad000007945 */ /* 0x000fe20003800000 */
[----:B------:R-:W-:-:S02]  /*91e0*/  R2UR UR11, R14 ;  /* 0x000000000e0b72ca */ /* 0x000fc400000e0000 */
[----:B------:R-:W-:Y:S01]  /*91f0*/  R2UR UR8, R5 ;  /* 0x00000000050872ca */ /* 0x000fe200000e0000 */
[----:B------:R-:W-:Y:S01]  /*9200*/  VOTEU.ANY UP0, P1 ;  /* 0x00000000003f7886 */ /* 0x000fe20000800100 */
[----:B------:R-:W-:Y:S02]  /*9210*/  USEL UR21, UR13, URZ, !UP0 ;  /* 0x0000003f0d157287 */ /* 0x000fe4000c000000 */
[----:B------:R-:W-:Y:S02]  /*9220*/  UISETP.NE.AND UP0, UPT, UR4, 0x1, UPT ;  /* 0x000000010400788c */ /* 0x000fe4000bf05270 */
[----:B------:R-:W-:-:S07]  /*9230*/  USEL UR13, UR13, URZ, !UP1 ;  /* 0x0000003f0d0d7287 */ /* 0x000fce000c800000 */
[----:B------:R-:W-:Y:S01]  /*9240*/  UIADD3 UR11, UR11, UR8, URZ ;  /* 0x000000080b0b7290 */ /* 0x000fe2000fffe03f */
[----:B-1----:R-:W-:Y:S01]  /*9250*/  SHF.R.S32.HI R9, RZ, 0x1f, R9 ;  /* 0x0000001fff097819 */ /* 0x002fe20000011409 */
[----:B------:R-:W-:Y:S01]  /*9260*/  @UP0 ULDC UR6, c[0x0][0x2ec] ;  /* 0x0000bb0000060ab9 */ /* 0x000fe20000000800 */
[----:B------:R-:W-:Y:S01]  /*9270*/  @UP0 ULDC UR8, c[0x0][0x2f0] ;  /* 0x0000bc0000080ab9 */ /* 0x000fe20000000800 */
[----:B------:R-:W-:Y:S02]  /*9280*/  UIMAD.WIDE.U32 UR6, UR20, UR6, URZ ;  /* 0x00000006140672a5 */ /* 0x000fe4000f8e003f */
[----:B--2---:R-:W-:Y:S02]  /*9290*/  IMAD R6, R9, R12, RZ ;  /* 0x0000000c09067224 */ /* 0x004fe400078e02ff */
[----:B------:R-:W-:Y:S02]  /*92a0*/  @UP0 USHF.R.U32.HI UR12, URZ, UR8, UR7 ;  /* 0x000000083f0c0299 */ /* 0x000fe40008011607 */
[----:B------:R-:W-:-:S02]  /*92b0*/  IMAD R13, R13, UR20, R6 ;  /* 0x000000140d0d7c24 */ /* 0x000fc4000f8e0206 */
[----:B------:R-:W-:-:S04]  /*92c0*/  IMAD.MOV.U32 R6, RZ, RZ, R2 ;  /* 0x000000ffff067224 */ /* 0x000fc800078e0002 */
[----:B------:R-:W-:-:S04]  /*92d0*/  IMAD.WIDE.U32 R2, R12, UR20, R6 ;  /* 0x000000140c027c25 */ /* 0x000fc8000f8e0006 */
[----:B---3--:R-:W-:Y:S02]  /*92e0*/  IMAD R12, R8, R10, RZ ;  /* 0x0000000a080c7224 */ /* 0x008fe400078e02ff */
[----:B------:R-:W-:Y:S02]  /*92f0*/  IMAD.IADD R3, R3, 0x1, R13 ;  /* 0x0000000103037824 */ /* 0x000fe400078e020d */
[----:B------:R-:W-:Y:S02]  /*9300*/  IMAD R15, R11, UR21, R12 ;  /* 0x000000150b0f7c24 */ /* 0x000fe4000f8e020c */
[----:B------:R-:W1:Y:S01]  /*9310*/  LDC.64 R12, c[0x0][0x700] ;  /* 0x0001c000ff0c7b82 */ /* 0x000e620000000a00 */
[----:B------:R-:W-:-:S04]  /*9320*/  IMAD.WIDE.U32 R2, R10, UR21, R2 ;  /* 0x000000150a027c25 */ /* 0x000fc8000f8e0002 */
[----:B------:R-:W-:-:S03]  /*9330*/  IMAD.IADD R3, R3, 0x1, R15 ;  /* 0x0000000103037824 */ /* 0x000fc600078e020f */
[----:B------:R-:W2:Y:S01]  /*9340*/  LDC.64 R10, c[0x0][0x730] ;  /* 0x0001cc00ff0a7b82 */ /* 0x000ea20000000a00 */
[----:B-1----:R-:W-:-:S04]  /*9350*/  LEA R12, P1, R2, R12, 0x2 ;  /* 0x0000000c020c7211 */ /* 0x002fc800078210ff */
[----:B------:R-:W-:Y:S02]  /*9360*/  LEA.HI.X R13, R2, R13, R3, 0x2, P1 ;  /* 0x0000000d020d7211 */ /* 0x000fe400008f1403 */
[----:B------:R-:W-:Y:S01]  /*9370*/  R2UR UR4, R12 ;  /* 0x000000000c0472ca */ /* 0x000fe200000e0000 */
[----:B--2---:R-:W-:Y:S01]  /*9380*/  IMAD R2, R9, R10, RZ ;  /* 0x0000000a09027224 */ /* 0x004fe200078e02ff */
[----:B------:R-:W-:Y:S01]  /*9390*/  R2UR UR5, R13 ;  /* 0x000000000d0572ca */ /* 0x000fe200000e0000 */
[----:B------:R-:W-:-:S04]  /*93a0*/  IMAD.WIDE.U32 R6, R10, UR20, R6 ;  /* 0x000000140a067c25 */ /* 0x000fc8000f8e0006 */
[----:B------:R-:W-:Y:S02]  /*93b0*/  IMAD R11, R11, UR20, R2 ;  /* 0x000000140b0b7c24 */ /* 0x000fe4000f8e0202 */
[----:B------:R-:W1:Y:S01]  /*93c0*/  LDC.64 R2, c[0x0][0x738] ;  /* 0x0001ce00ff027b82 */ /* 0x000e620000000a00 */
[----:B------:R-:W-:Y:S02]  /*93d0*/  IMAD.MOV.U32 R9, RZ, RZ, RZ ;  /* 0x000000ffff097224 */ /* 0x000fe400078e00ff */
[----:B------:R-:W-:Y:S02]  /*93e0*/  IMAD.IADD R7, R7, 0x1, R11 ;  /* 0x0000000107077824 */ /* 0x000fe400078e020b */
[----:B-1----:R-:W-:Y:S02]  /*93f0*/  IMAD R8, R8, R2, RZ ;  /* 0x0000000208087224 */ /* 0x002fe400078e02ff */
[----:B------:R-:W-:-:S04]  /*9400*/  IMAD.WIDE.U32 R6, R2, UR21, R6 ;  /* 0x0000001502067c25 */ /* 0x000fc8000f8e0006 */
[----:B------:R-:W-:Y:S01]  /*9410*/  IMAD R11, R3, UR21, R8 ;  /* 0x00000015030b7c24 */ /* 0x000fe2000f8e0208 */
[----:B------:R-:W-:Y:S06]  /*9420*/  @!P0 BRA `(.L_x_591) ;  /* 0x00000018001c8947 */ /* 0x000fec0003800000 */
[----:B------:R-:W1:Y:S01]  /*9430*/  S2R R3, SR_CgaCtaId ;  /* 0x0000000000037919 */ /* 0x000e620000008800 */
[----:B------:R-:W-:Y:S01]  /*9440*/  MOV R12, 0x400 ;  /* 0x00000400000c7802 */ /* 0x000fe20000000f00 */
[----:B------:R-:W2:Y:S03]  /*9450*/  S2R R16, SR_TID.X ;  /* 0x0000000000107919 */ /* 0x000ea60000002100 */
[----:B-1----:R-:W-:Y:S01]  /*9460*/  LEA R12, R3, R12, 0x18 ;  /* 0x0000000c030c7211 */ /* 0x002fe200078ec0ff */
[----:B------:R-:W-:Y:S01]  /*9470*/  IMAD.MOV.U32 R3, RZ, RZ, 0x1 ;  /* 0x00000001ff037424 */ /* 0x000fe200078e00ff */
[----:B--2---:R-:W-:-:S04]  /*9480*/  LOP3.LUT R16, R16, 0x7f, RZ, 0xc0, !PT ;  /* 0x0000007f10107812 */ /* 0x004fc800078ec0ff */
[----:B------:R-:W-:Y:S02]  /*9490*/  SHF.L.U32 R3, R3, 0x1f, RZ ;  /* 0x0000001f03037819 */ /* 0x000fe400000006ff */
[----:B------:R-:W-:Y:S02]  /*94a0*/  ISETP.NE.AND P0, PT, R16, RZ, PT ;  /* 0x000000ff1000720c */ /* 0x000fe40003f05270 */
[----:B------:R-:W1:Y:S02]  /*94b0*/  SYNCS.PHASECHK.TRANS64.TRYWAIT P1, [R12+URZ+0x30820], R3 ;  /* 0x030820030c0075a7 */ /* 0x000e64000802017f */
[----:B-1----:R-:W-:Y:S09]  /*94c0*/  @!P1 BRA `(.L_x_592) ;  /* 0x0000001800ec9947 */ /* 0x002ff20003800000 */
.L_x_620:
[----:B------:R-:W-:Y:S02]  /*94d0*/  IMAD.IADD R11, R7, 0x1, R11 ;  /* 0x00000001070b7824 */ /* 0x000fe400078e020b */
        /* <DEDUP_REMOVED lines=8> */
.L_x_593:
[----:B-1----:R-:W1:Y:S01]  /*9560*/  LDC.64 R2, c[0x0][0x198] ;  /* 0x00006600ff027b82 */ /* 0x002e620000000a00 */
[----:B------:R-:W-:Y:S01]  /*9570*/  R2UR UR8, R12 ;  /* 0x000000000c0872ca */ /* 0x000fe200000e0000 */
[----:B------:R-:W-:Y:S01]  /*9580*/  UMOV UR22, 0x0 ;  /* 0x0000000000167882 */ /* 0x000fe20000000000 */
[----:B------:R-:W-:Y:S01]  /*9590*/  UMOV UR23, 0x14f00000 ;  /* 0x14f0000000177882 */ /* 0x000fe20000000000 */
[----:B------:R-:W-:Y:S01]  /*95a0*/  UMOV UR34, URZ ;  /* 0x0000003f00227c82 */ /* 0x000fe20008000000 */
[----:B------:R-:W-:Y:S01]  /*95b0*/  UMOV UR36, UR20 ;  /* 0x0000001400247c82 */ /* 0x000fe20008000000 */
[----:B------:R-:W-:Y:S01]  /*95c0*/  UMOV UR37, UR21 ;  /* 0x0000001500257c82 */ /* 0x000fe20008000000 */
[----:B------:R-:W-:Y:S01]  /*95d0*/  UMOV UR18, 0x40 ;  /* 0x0000004000127882 */ /* 0x000fe20000000000 */
[----:B------:R-:W-:Y:S01]  /*95e0*/  UMOV UR19, UR35 ;  /* 0x0000002300137c82 */ /* 0x000fe20008000000 */
[----:B------:R-:W-:Y:S01]  /*95f0*/  UMOV UR10, 0x10 ;  /* 0x00000010000a7882 */ /* 0x000fe20000000000 */
[----:B------:R-:W-:Y:S01]  /*9600*/  IMAD.MOV.U32 R5, RZ, RZ, 0x10000 ;  /* 0x00010000ff057424 */ /* 0x000fe200078e00ff */
[----:B------:R-:W-:Y:S01]  /*9610*/  UMOV UR30, 0x0 ;  /* 0x00000000001e7882 */ /* 0x000fe20000000000 */
[----:B------:R-:W-:Y:S01]  /*9620*/  UMOV UR31, 0x10000000 ;  /* 0x10000000001f7882 */ /* 0x000fe20000000000 */
[----:B------:R-:W-:Y:S01]  /*9630*/  UMOV UR50, 0x40 ;  /* 0x0000004000327882 */ /* 0x000fe20000000000 */
[----:B------:R-:W-:-:S02]  /*9640*/  UIADD3 UR32, UR8, 0x18000, URZ ;  /* 0x0001800008207890 */ /* 0x000fc4000fffe03f */
[----:B------:R-:W-:Y:S02]  /*9650*/  UIADD3 UR33, UR8, 0x30810, URZ ;  /* 0x0003081008217890 */ /* 0x000fe4000fffe03f */
[----:B------:R-:W-:Y:S02]  /*9660*/  UIADD3 UR16, UR8, 0x1a000, URZ ;  /* 0x0001a00008107890 */ /* 0x000fe4000fffe03f */
[----:B------:R-:W-:Y:S02]  /*9670*/  UIADD3 UR24, UR8, 0x28000, URZ ;  /* 0x0002800008187890 */ /* 0x000fe4000fffe03f */
[----:B------:R-:W-:Y:S01]  /*9680*/  UIADD3 UR9, UR8, 0x30800, URZ ;  /* 0x0003080008097890 */ /* 0x000fe2000fffe03f */
[----:B-1----:R-:W-:Y:S01]  /*9690*/  IMAD.MOV.U32 R9, RZ, RZ, R2 ;  /* 0x000000ffff097224 */ /* 0x002fe200078e0002 */
[----:B------:R-:W-:Y:S01]  /*96a0*/  UMOV UR17, UR33 ;  /* 0x0000002100117c82 */ /* 0x000fe20008000000 */
[----:B------:R-:W-:Y:S01]  /*96b0*/  IMAD.MOV.U32 R8, RZ, RZ, R3 ;  /* 0x000000ffff087224 */ /* 0x000fe200078e0003 */
[----:B------:R-:W-:Y:S01]  /*96c0*/  UMOV UR25, UR33 ;  /* 0x0000002100197c82 */ /* 0x000fe20008000000 */
[----:B------:R-:W-:Y:S01]  /*96d0*/  UIADD3 UR48, UR8, 0x4000, URZ ;  /* 0x0000400008307890 */ /* 0x000fe2000fffe03f */
[----:B------:R-:W-:Y:S01]  /*96e0*/  IADD3 R0, P1, R9, 0x2f0, RZ ;  /* 0x000002f009007810 */ /* 0x000fe20007f3e0ff */
[----:B------:R-:W-:Y:S01]  /*96f0*/  UIADD3 UR40, UR8, 0x8000, URZ ;  /* 0x0000800008287890 */ /* 0x000fe2000fffe03f */
[----:B------:R-:W-:-:S02]  /*9700*/  UMOV UR51, UR11 ;  /* 0x0000000b00337c82 */ /* 0x000fc40008000000 */
[----:B------:R-:W-:Y:S01]  /*9710*/  R2UR UR6, R0 ;  /* 0x00000000000672ca */ /* 0x000fe200000e0000 */
[----:B------:R-:W-:Y:S01]  /*9720*/  UMOV UR52, UR12 ;  /* 0x0000000c00347c82 */ /* 0x000fe20008000000 */
[C---:B------:R-:W-:Y:S01]  /*9730*/  IADD3 R0, P2, R9.reuse, 0x3f0, RZ ;  /* 0x000003f009007810 */ /* 0x040fe20007f5e0ff */
[----:B------:R-:W-:Y:S01]  /*9740*/  UMOV UR53, UR13 ;  /* 0x0000000d00357c82 */ /* 0x000fe20008000000 */
[----:B------:R-:W-:Y:S01]  /*9750*/  UMOV UR49, UR9 ;  /* 0x0000000900317c82 */ /* 0x000fe20008000000 */
[----:B------:R-:W-:Y:S01]  /*9760*/  UMOV UR43, UR11 ;  /* 0x0000000b002b7c82 */ /* 0x000fe20008000000 */
[----:B------:R-:W-:Y:S01]  /*9770*/  R2UR UR46, R0 ;  /* 0x00000000002e72ca */ /* 0x000fe200000e0000 */
[--C-:B------:R-:W-:Y:S01]  /*9780*/  IMAD.X R0, RZ, RZ, R8.reuse, P1 ;  /* 0x000000ffff007224 */ /* 0x100fe200008e0608 */
[----:B------:R-:W-:Y:S01]  /*9790*/  IADD3 R2, P1, R9, 0xf0, RZ ;  /* 0x000000f009027810 */ /* 0x000fe20007f3e0ff */
[----:B------:R-:W-:Y:S01]  /*97a0*/  UMOV UR44, UR12 ;  /* 0x0000000c002c7c82 */ /* 0x000fe20008000000 */
[----:B------:R-:W-:Y:S01]  /*97b0*/  UMOV UR45, UR13 ;  /* 0x0000000d002d7c82 */ /* 0x000fe20008000000 */
[----:B------:R-:W-:Y:S01]  /*97c0*/  UMOV UR42, UR34 ;  /* 0x00000022002a7c82 */ /* 0x000fe20008000000 */
[----:B------:R-:W-:Y:S01]  /*97d0*/  R2UR UR14, R2 ;  /* 0x00000000020e72ca */ /* 0x000fe200000e0000 */
[--C-:B------:R-:W-:Y:S01]  /*97e0*/  IMAD.X R3, RZ, RZ, R8.reuse, P1 ;  /* 0x000000ffff037224 */ /* 0x100fe200008e0608 */
[----:B------:R-:W-:Y:S01]  /*97f0*/  R2UR UR7, R0 ;  /* 0x00000000000772ca */ /* 0x000fe200000e0000 */
[----:B------:R-:W-:Y:S01]  /*9800*/  IMAD.X R0, RZ, RZ, R8, P2 ;  /* 0x000000ffff007224 */ /* 0x000fe200010e0608 */
[----:B------:R-:W-:Y:S01]  /*9810*/  ISETP.GE.AND P1, PT, R4, 0x41, PT ;  /* 0x000000410400780c */ /* 0x000fe20003f26270 */
[----:B------:R-:W-:Y:S01]  /*9820*/  UMOV UR41, UR9 ;  /* 0x0000000900297c82 */ /* 0x000fe20008000000 */
[----:B------:R-:W-:Y:S01]  /*9830*/  R2UR UR15, R3 ;  /* 0x00000000030f72ca */ /* 0x000fe200000e0000 */
[----:B------:R-:W-:Y:S01]  /*9840*/  UMOV UR26, 0x40 ;  /* 0x00000040001a7882 */ /* 0x000fe20000000000 */
[----:B------:R-:W-:Y:S01]  /*9850*/  R2UR UR47, R0 ;  /* 0x00000000002f72ca */ /* 0x000fe200000e0000 */
[----:B------:R-:W-:Y:S01]  /*9860*/  UMOV UR27, UR11 ;  /* 0x0000000b001b7c82 */ /* 0x000fe20008000000 */
[----:B------:R-:W-:Y:S01]  /*9870*/  UMOV UR28, UR12 ;  /* 0x0000000c001c7c82 */ /* 0x000fe20008000000 */
[----:B------:R-:W-:Y:S01]  /*9880*/  UMOV UR29, UR13 ;  /* 0x0000000d001d7c82 */ /* 0x000fe20008000000 */
[----:B------:R-:W-:-:S07]  /*9890*/  IMAD.MOV.U32 R0, RZ, RZ, RZ ;  /* 0x000000ffff007224 */ /* 0x000fce00078e00ff */
[----:B------:R-:W-:Y:S01]  /*98a0*/  UTMALDG.4D [UR32], [UR14], desc[UR22] ;  /* 0x000016200e0075b4 */ /* 0x000fe20008019000 */
[----:B------:R-:W-:Y:S01]  /*98b0*/  UTMALDG.4D [UR16], [UR14], desc[UR22] ;  /* 0x000016100e0075b4 */ /* 0x000fe20008019000 */
[----:B------:R1:W-:Y:S01]  /*98c0*/  UBLKCP.S.G [UR24], [UR4], UR10 ;  /* 0x00000018040073ba */ /* 0x0003e2000800020a */
[----:B------:R2:W-:Y:S02]  /*98d0*/  SYNCS.ARRIVE.TRANS64 RZ, [R12+URZ+0x30800], R5 ;  /* 0x030800050cff79a7 */ /* 0x0005e4000800003f */
[----:B--2---:R-:W-:Y:S01]  /*98e0*/  IMAD.MOV.U32 R5, RZ, RZ, RZ ;  /* 0x000000ffff057224 */ /* 0x004fe200078e00ff */
[----:B-1----:R-:W-:Y:S01]  /*98f0*/  UIADD3 UR24, UR8, 0xc000, URZ ;  /* 0x0000c00008187890 */ /* 0x002fe2000fffe03f */
[----:B------:R-:W-:Y:S01]  /*9900*/  UMOV UR10, UR34 ;  /* 0x00000022000a7c82 */ /* 0x000fe20008000000 */
[----:B------:R-:W-:Y:S01]  /*9910*/  UMOV UR25, UR9 ;  /* 0x0000000900197c82 */ /* 0x000fe20008000000 */
[----:B------:R1:W-:Y:S01]  /*9920*/  UTMALDG.4D [UR8], [UR6], desc[UR30] ;  /* 0x00001e08060075b4 */ /* 0x0003e20008019000 */
[----:B------:R1:W-:Y:S01]  /*9930*/  UTMALDG.4D [UR48], [UR6], desc[UR30] ;  /* 0x00001e30060075b4 */ /* 0x0003e20008019000 */
[----:B------:R1:W-:Y:S04]  /*9940*/  UTMALDG.4D [UR40], [UR46], desc[UR30] ;  /* 0x00001e282e0075b4 */ /* 0x0003e80008019000 */
[----:B------:R1:W-:Y:S02]  /*9950*/  UTMALDG.4D [UR24], [UR46], desc[UR30] ;  /* 0x00001e182e0075b4 */ /* 0x0003e40008019000 */
[----:B-1----:R-:W-:Y:S05]  /*9960*/  @!P1 BRA `(.L_x_594) ;  /* 0x0000000c00f09947 */ /* 0x002fea0003800000 */
[----:B------:R-:W1:Y:S01]  /*9970*/  S2R R13, SR_TID.X ;  /* 0x00000000000d7919 */ /* 0x000e620000002100 */
[C---:B------:R-:W-:Y:S01]  /*9980*/  VIADD R0, R4.reuse, 0x3f ;  /* 0x0000003f04007836 */ /* 0x040fe20000000000 */
[----:B------:R-:W-:Y:S01]  /*9990*/  ISETP.GE.AND P1, PT, R4, 0x81, PT ;  /* 0x000000810400780c */ /* 0x000fe20003f26270 */
[----:B------:R-:W-:Y:S02]  /*99a0*/  IMAD.MOV.U32 R10, RZ, RZ, 0x1 ;  /* 0x00000001ff0a7424 */ /* 0x000fe400078e00ff */
[----:B------:R-:W-:Y:S01]  /*99b0*/  IMAD.MOV.U32 R19, RZ, RZ, RZ ;  /* 0x000000ffff137224 */ /* 0x000fe200078e00ff */
[----:B------:R-:W-:-:S04]  /*99c0*/  SHF.R.S32.HI R5, RZ, 0x1f, R0 ;  /* 0x0000001fff057819 */ /* 0x000fc80000011400 */
[----:B------:R-:W-:Y:S01]  /*99d0*/  LEA.HI R5, R5, R0, RZ, 0x6 ;  /* 0x0000000005057211 */ /* 0x000fe200078f30ff */
[----:B------:R-:W-:-:S03]  /*99e0*/  IMAD.MOV.U32 R0, RZ, RZ, RZ ;  /* 0x000000ffff007224 */ /* 0x000fc600078e00ff */
[----:B------:R-:W-:-:S04]  /*99f0*/  LEA.HI.SX32 R5, R5, 0xffffffff, 0x1a ;  /* 0xffffffff05057811 */ /* 0x000fc800078fd2ff */
[----:B------:R-:W-:Y:S01]  /*9a00*/  VIMNMX R17, R5, 0x1, !PT ;  /* 0x0000000105117848 */ /* 0x000fe20007fe0100 */
[----:B------:R-:W-:-:S03]  /*9a10*/  IMAD.MOV.U32 R5, RZ, RZ, RZ ;  /* 0x000000ffff057224 */ /* 0x000fc600078e00ff */
[----:B------:R-:W-:Y:S02]  /*9a20*/  LOP3.LUT R18, R17, 0x1, RZ, 0xc0, !PT ;  /* 0x0000000111127812 */ /* 0x000fe400078ec0ff */
[----:B-1----:R-:W-:Y:S01]  /*9a30*/  LOP3.LUT R20, R13, 0x1f, RZ, 0xc0, !PT ;  /* 0x0000001f0d147812 */ /* 0x002fe200078ec0ff */
[----:B------:R-:W-:Y:S06]  /*9a40*/  @!P1 BRA `(.L_x_595) ;  /* 0x0000000800809947 */ /* 0x000fec0003800000 */
[----:B------:R-:W-:Y:S02]  /*9a50*/  IMAD.IADD R17, R17, 0x1, -R18 ;  /* 0x0000000111117824 */ /* 0x000fe400078e0a12 */
[----:B------:R-:W-:Y:S02]  /*9a60*/  IMAD.MOV.U32 R19, RZ, RZ, RZ ;  /* 0x000000ffff137224 */ /* 0x000fe400078e00ff */
[----:B------:R-:W-:-:S07]  /*9a70*/  IMAD.MOV.U32 R10, RZ, RZ, 0x1 ;  /* 0x00000001ff0a7424 */ /* 0x000fce00078e00ff */
.L_x_604:
[----:B------:R-:W-:-:S04]  /*9a80*/  SHF.L.U32 R21, R10, 0x1f, RZ ;  /* 0x0000001f0a157819 */ /* 0x000fc800000006ff */
[----:B-1----:R-:W1:Y:S02]  /*9a90*/  SYNCS.PHASECHK.TRANS64.TRYWAIT P1, [R12+URZ+0x30840], R21 ;  /* 0x030840150c0075a7 */ /* 0x002e64000802017f */
[----:B-12--5:R-:W-:Y:S05]  /*9aa0*/  @!P1 BRA `(.L_x_596) ;  /* 0x0000001400889947 */ /* 0x026fea0003800000 */
.L_x_621:
[----:B------:R-:W-:Y:S05]  /*9ab0*/  @P0 BRA `(.L_x_597) ;  /* 0x0000000000140947 */ /* 0x000fea0003800000 */
[----:B------:R-:W-:Y:S01]  /*9ac0*/  ISETP.NE.AND P1, PT, R20, RZ, PT ;  /* 0x000000ff1400720c */ /* 0x000fe20003f25270 */
[----:B------:R-:W-:-:S04]  /*9ad0*/  IMAD.MOV.U32 R3, RZ, RZ, 0x4100 ;  /* 0x00004100ff037424 */ /* 0x000fc800078e00ff */
[----:B------:R2:W-:Y:S08]  /*9ae0*/  SYNCS.ARRIVE.TRANS64 RZ, [R12+URZ+0x30830], R3 ;  /* 0x030830030cff79a7 */ /* 0x0005f0000800003f */
[----:B------:R-:W-:Y:S05]  /*9af0*/  @!P1 BRA `(.L_x_597) ;  /* 0x0000000000049947 */ /* 0x000fea0003800000 */
[----:B------:R-:W-:Y:S01]  /*9b00*/  BPT.TRAP 0x1 ;  /* 0x000000040000795c */ /* 0x000fe20000300000 */
.L_x_597:
[----:B------:R-:W2:Y:S01]  /*9b10*/  LDC.64 R14, c[0x0][0x728] ;  /* 0x0001ca00ff0e7b82 */ /* 0x000ea20000000a00 */
[----:B------:R-:W-:Y:S01]  /*9b20*/  IMAD.SHL.U32 R16, R19, 0x40, RZ ;  /* 0x0000004013107824 */ /* 0x000fe200078e00ff */
[----:B------:R-:W-:Y:S01]  /*9b30*/  R2UR UR14, R12 ;  /* 0x000000000c0e72ca */ /* 0x000fe200000e0000 */
[----:B------:R-:W-:Y:S01]  /*9b40*/  UMOV UR8, 0x0 ;  /* 0x0000000000087882 */ /* 0x000fe20000000000 */
[----:B------:R-:W-:Y:S01]  /*9b50*/  UMOV UR9, 0x14f00000 ;  /* 0x14f0000000097882 */ /* 0x000fe20000000000 */
[----:B------:R-:W-:Y:S01]  /*9b60*/  UMOV UR18, URZ ;  /* 0x0000003f00127c82 */ /* 0x000fe20008000000 */
[C---:B------:R-:W-:Y:S01]  /*9b70*/  IADD3 R2, P1, R16.reuse, R6, RZ ;  /* 0x0000000610027210 */ /* 0x040fe20007f3e0ff */
[----:B------:R-:W-:Y:S01]  /*9b80*/  UMOV UR26, 0x40 ;  /* 0x00000040001a7882 */ /* 0x000fe20000000000 */
[----:B------:R-:W3:Y:S01]  /*9b90*/  LDC.64 R4, c[0x0][0x198] ;  /* 0x00006600ff047b82 */ /* 0x000ee20000000a00 */
[----:B------:R-:W-:Y:S01]  /*9ba0*/  R2UR UR19, R16 ;  /* 0x00000000101372ca */ /* 0x000fe200000e0000 */
[----:B------:R-:W-:Y:S01]  /*9bb0*/  UMOV UR28, UR20 ;  /* 0x00000014001c7c82 */ /* 0x000fe20008000000 */
[----:B------:R-:W-:Y:S01]  /*9bc0*/  UMOV UR29, UR21 ;  /* 0x00000015001d7c82 */ /* 0x000fe20008000000 */
[----:B------:R-:W-:-:S03]  /*9bd0*/  UMOV UR10, 0x10 ;  /* 0x00000010000a7882 */ /* 0x000fc60000000000 */
[----:B------:R-:W-:Y:S02]  /*9be0*/  UIADD3 UR16, UR14, 0x20000, URZ ;  /* 0x000200000e107890 */ /* 0x000fe4000fffe03f */
[----:B------:R-:W-:Y:S02]  /*9bf0*/  UIADD3 UR17, UR14, 0x30830, URZ ;  /* 0x000308300e117890 */ /* 0x000fe4000fffe03f */
[----:B------:R-:W-:Y:S02]  /*9c00*/  UIADD3 UR24, UR14, 0x22000, URZ ;  /* 0x000220000e187890 */ /* 0x000fe4000fffe03f */
[----:B------:R-:W-:Y:S02]  /*9c10*/  UIADD3 UR14, UR14, 0x28200, URZ ;  /* 0x000282000e0e7890 */ /* 0x000fe4000fffe03f */
[----:B------:R-:W-:Y:S01]  /*9c20*/  UIADD3 UR19, UR19, UR35, URZ ;  /* 0x0000002313137290 */ /* 0x000fe2000fffe03f */
[----:B--2---:R-:W-:Y:S01]  /*9c30*/  LEA R3, P2, R2, R14, 0x2 ;  /* 0x0000000e02037211 */ /* 0x004fe200078410ff */
[----:B------:R-:W-:Y:S01]  /*9c40*/  UMOV UR25, UR17 ;  /* 0x0000001100197c82 */ /* 0x000fe20008000000 */
[----:B------:R-:W-:-:S02]  /*9c50*/  UMOV UR15, UR17 ;  /* 0x00000011000f7c82 */ /* 0x000fc40008000000 */
[----:B------:R-:W-:Y:S02]  /*9c60*/  R2UR UR22, R3 ;  /* 0x00000000031672ca */ /* 0x000fe400000e0000 */
[----:B------:R-:W-:Y:S01]  /*9c70*/  LEA.HI.X.SX32 R3, R16, R11, 0x1, P1 ;  /* 0x0000000b10037211 */ /* 0x000fe200008f0eff */
[----:B------:R-:W-:Y:S01]  /*9c80*/  UMOV UR27, UR19 ;  /* 0x00000013001b7c82 */ /* 0x000fe20008000000 */
[----:B---3--:R-:W-:Y:S02]  /*9c90*/  IMAD.MOV.U32 R9, RZ, RZ, R4 ;  /* 0x000000ffff097224 */ /* 0x008fe400078e0004 */
[----:B------:R-:W-:Y:S01]  /*9ca0*/  IMAD.MOV.U32 R8, RZ, RZ, R5 ;  /* 0x000000ffff087224 */ /* 0x000fe200078e0005 */
[----:B------:R-:W-:Y:S02]  /*9cb0*/  LEA.HI.X R2, R2, R15, R3, 0x2, P2 ;  /* 0x0000000f02027211 */ /* 0x000fe400010f1403 */
[----:B------:R-:W-:Y:S02]  /*9cc0*/  IADD3 R4, P1, R9, 0x1f0, RZ ;  /* 0x000001f009047810 */ /* 0x000fe40007f3e0ff */
[----:B------:R-:W-:-:S02]  /*9cd0*/  R2UR UR23, R2 ;  /* 0x00000000021772ca */ /* 0x000fc400000e0000 */
[----:B------:R-:W-:Y:S01]  /*9ce0*/  R2UR UR6, R4 ;  /* 0x00000000040672ca */ /* 0x000fe200000e0000 */
[----:B------:R-:W-:-:S05]  /*9cf0*/  IMAD.X R5, RZ, RZ, R8, P1 ;  /* 0x000000ffff057224 */ /* 0x000fca00008e0608 */
[----:B------:R-:W-:-:S13]  /*9d00*/  R2UR UR7, R5 ;  /* 0x00000000050772ca */ /* 0x000fda00000e0000 */
[----:B------:R2:W-:Y:S01]  /*9d10*/  UTMALDG.4D [UR16], [UR6], desc[UR8] ;  /* 0x00000810060075b4 */ /* 0x0005e20008019000 */
[----:B------:R2:W-:Y:S01]  /*9d20*/  UTMALDG.4D [UR24], [UR6], desc[UR8] ;  /* 0x00000818060075b4 */ /* 0x0005e20008019000 */
[----:B------:R2:W-:Y:S01]  /*9d30*/  UBLKCP.S.G [UR14], [UR22], UR10 ;  /* 0x0000000e160073ba */ /* 0x0005e2000800020a */
[----:B------:R-:W3:Y:S02]  /*9d40*/  SYNCS.PHASECHK.TRANS64.TRYWAIT P1, [R12+URZ+0x30828], R21 ;  /* 0x030828150c0075a7 */ /* 0x000ee4000802017f */
[----:B--23--:R-:W-:Y:S05]  /*9d50*/  @!P1 BRA `(.L_x_598) ;  /* 0x0000001000f09947 */ /* 0x00cfea0003800000 */
.L_x_622:
[----:B------:R-:W-:Y:S05]  /*9d60*/  @P0 BRA `(.L_x_599) ;  /* 0x0000000000140947 */ /* 0x000fea0003800000 */
[----:B------:R-:W-:Y:S01]  /*9d70*/  ISETP.NE.AND P1, PT, R20, RZ, PT ;  /* 0x000000ff1400720c */ /* 0x000fe20003f25270 */
[----:B------:R-:W-:-:S04]  /*9d80*/  IMAD.MOV.U32 R2, RZ, RZ, 0x4100 ;  /* 0x00004100ff027424 */ /* 0x000fc800078e00ff */
[----:B------:R3:W-:Y:S08]  /*9d90*/  SYNCS.ARRIVE.TRANS64 RZ, [R12+URZ+0x30818], R2 ;  /* 0x030818020cff79a7 */ /* 0x0007f0000800003f */
[----:B------:R-:W-:Y:S05]  /*9da0*/  @!P1 BRA `(.L_x_599) ;  /* 0x0000000000049947 */ /* 0x000fea0003800000 */
[----:B------:R-:W-:Y:S01]  /*9db0*/  BPT.TRAP 0x1 ;  /* 0x000000040000795c */ /* 0x000fe20000300000 */
.L_x_599:
[----:B------:R-:W-:Y:S01]  /*9dc0*/  VIADD R16, R16, 0x40 ;  /* 0x0000004010107836 */ /* 0x000fe20000000000 */
[----:B---3--:R-:W-:Y:S01]  /*9dd0*/  IADD3 R2, P1, R9, 0xf0, RZ ;  /* 0x000000f009027810 */ /* 0x008fe20007f3e0ff */
[----:B------:R-:W-:Y:S01]  /*9de0*/  UMOV UR14, 0x0 ;  /* 0x00000000000e7882 */ /* 0x000fe20000000000 */
[----:B------:R-:W-:Y:S01]  /*9df0*/  R2UR UR16, R12 ;  /* 0x000000000c1072ca */ /* 0x000fe200000e0000 */
[C---:B------:R-:W-:Y:S01]  /*9e00*/  VIADD R13, R16.reuse, UR35 ;  /* 0x00000023100d7c36 */ /* 0x040fe20008000000 */
[----:B------:R-:W-:Y:S01]  /*9e10*/  R2UR UR6, R16 ;  /* 0x00000000100672ca */ /* 0x000fe200000e0000 */
[----:B------:R-:W-:Y:S01]  /*9e20*/  IMAD.X R3, RZ, RZ, R8, P1 ;  /* 0x000000ffff037224 */ /* 0x000fe200008e0608 */
        /* <DEDUP_REMOVED lines=9> */
[----:B------:R-:W-:-:S02]  /*9ec0*/  UIADD3 UR24, UR16, 0x1c000, URZ ;  /* 0x0001c00010187890 */ /* 0x000fc4000fffe03f */
        /* <DEDUP_REMOVED lines=12> */
.L_x_623:
[----:B-123--:R-:W-:Y:S01]  /*9f90*/  SHF.R.S32.HI R21, RZ, 0x1f, R16 ;  /* 0x0000001fff157819 */ /* 0x00efe20000011410 */
[----:B------:R-:W-:Y:S06]  /*9fa0*/  @P0 BRA `(.L_x_601) ;  /* 0x00000000001c0947 */ /* 0x000fec0003800000 */
[----:B------:R1:W-:Y:S02]  /*9fb0*/  STL [R1+0x4], R0 ;  /* 0x0000040001007387 */ /* 0x0003e40000100800 */
[----:B-1----:R-:W-:-:S04]  /*9fc0*/  IMAD.MOV.U32 R0, RZ, RZ, 0x4100 ;  /* 0x00004100ff007424 */ /* 0x002fc800078e00ff */
[----:B------:R1:W-:Y:S02]  /*9fd0*/  SYNCS.ARRIVE.TRANS64 RZ, [R12+URZ+0x30838], R0 ;  /* 0x030838000cff79a7 */ /* 0x0003e4000800003f */
[----:B-1----:R1:W5:Y:S01]  /*9fe0*/  LDL.LU R0, [R1+0x4] ;  /* 0x0000040001007983 */ /* 0x0023620000300800 */
[----:B------:R-:W-:-:S13]  /*9ff0*/  ISETP.NE.AND P1, PT, R20, RZ, PT ;  /* 0x000000ff1400720c */ /* 0x000fda0003f25270 */
[----:B-1----:R-:W-:Y:S05]  /*a000*/  @!P1 BRA `(.L_x_601) ;  /* 0x0000000000049947 */ /* 0x002fea0003800000 */
[----:B------:R-:W-:Y:S01]  /*a010*/  BPT.TRAP 0x1 ;  /* 0x000000040000795c */ /* 0x000fe20000300000 */
.L_x_601:
[----:B------:R-:W-:Y:S01]  /*a020*/  IADD3 R16, P1, R16, R6, RZ ;  /* 0x0000000610107210 */ /* 0x000fe20007f3e0ff */
[----:B------:R-:W-:Y:S01]  /*a030*/  UMOV UR8, 0x0 ;  /* 0x0000000000087882 */ /* 0x000fe20000000000 */
[----:B------:R-:W-:Y:S01]  /*a040*/  R2UR UR14, R12 ;  /* 0x000000000c0e72ca */ /* 0x000fe200000e0000 */
[----:B------:R-:W-:Y:S01]  /*a050*/  UMOV UR9, 0x14f00000 ;  /* 0x14f0000000097882 */ /* 0x000fe20000000000 */
[----:B------:R-:W-:Y:S01]  /*a060*/  R2UR UR27, R13 ;  /* 0x000000000d1b72ca */ /* 0x000fe200000e0000 */
[----:B------:R-:W-:Y:S01]  /*a070*/  IMAD.X R21, R21, 0x1, R11, P1 ;  /* 0x0000000115157824 */ /* 0x000fe200008e060b */
[----:B------:R-:W-:Y:S01]  /*a080*/  LEA R14, P1, R16, R14, 0x2 ;  /* 0x0000000e100e7211 */ /* 0x000fe200078210ff */
[----:B------:R-:W-:Y:S01]  /*a090*/  UMOV UR26, URZ ;  /* 0x0000003f001a7c82 */ /* 0x000fe20008000000 */
[----:B------:R-:W-:Y:S01]  /*a0a0*/  R2UR UR6, R4 ;  /* 0x00000000040672ca */ /* 0x000fe200000e0000 */
[----:B------:R-:W-:Y:S01]  /*a0b0*/  UMOV UR28, UR20 ;  /* 0x00000014001c7c82 */ /* 0x000fe20008000000 */
[----:B------:R-:W-:Y:S01]  /*a0c0*/  LEA.HI.X R21, R16, R15, R21, 0x2, P1 ;  /* 0x0000000f10157211 */ /* 0x000fe200008f1415 */
[----:B------:R-:W-:Y:S01]  /*a0d0*/  UMOV UR29, UR21 ;  /* 0x00000015001d7c82 */ /* 0x000fe20008000000 */
[----:B------:R-:W-:Y:S01]  /*a0e0*/  R2UR UR7, R5 ;  /* 0x00000000050772ca */ /* 0x000fe200000e0000 */
[----:B------:R-:W-:Y:S01]  /*a0f0*/  UMOV UR18, 0x40 ;  /* 0x0000004000127882 */ /* 0x000fe20000000000 */
[----:B------:R-:W-:Y:S01]  /*a100*/  R2UR UR22, R14 ;  /* 0x000000000e1672ca */ /* 0x000fe200000e0000 */
[----:B------:R-:W-:Y:S01]  /*a110*/  UIADD3 UR24, UR14, 0x24000, URZ ;  /* 0x000240000e187890 */ /* 0x000fe2000fffe03f */
[----:B------:R-:W-:Y:S01]  /*a120*/  R2UR UR23, R21 ;  /* 0x00000000151772ca */ /* 0x000fe200000e0000 */
[----:B------:R-:W-:Y:S01]  /*a130*/  UIADD3 UR25, UR14, 0x30838, URZ ;  /* 0x000308380e197890 */ /* 0x000fe2000fffe03f */
[----:B------:R-:W-:Y:S01]  /*a140*/  LOP3.LUT R10, R10, 0x1, RZ, 0x3c, !PT ;  /* 0x000000010a0a7812 */ /* 0x000fe200078e3cff */
[----:B------:R-:W-:-:S02]  /*a150*/  UIADD3 UR16, UR14, 0x26000, URZ ;  /* 0x000260000e107890 */ /* 0x000fc4000fffe03f */
[----:B------:R-:W-:Y:S01]  /*a160*/  UIADD3 UR14, UR14, 0x28300, URZ ;  /* 0x000283000e0e7890 */ /* 0x000fe2000fffe03f */
[----:B------:R-:W-:Y:S01]  /*a170*/  SHF.L.U32 R5, R10, 0x1f, RZ ;  /* 0x0000001f0a057819 */ /* 0x000fe200000006ff */
[----:B------:R-:W-:Y:S01]  /*a180*/  UMOV UR19, UR27 ;  /* 0x0000001b00137c82 */ /* 0x000fe20008000000 */
[----:B------:R-:W-:Y:S01]  /*a190*/  UMOV UR17, UR25 ;  /* 0x0000001900117c82 */ /* 0x000fe20008000000 */
[----:B------:R-:W-:Y:S01]  /*a1a0*/  UMOV UR15, UR25 ;  /* 0x00000019000f7c82 */ /* 0x000fe20008000000 */
[----:B------:R1:W-:Y:S01]  /*a1b0*/  UTMALDG.4D [UR24], [UR6], desc[UR8] ;  /* 0x00000818060075b4 */ /* 0x0003e20008019000 */
[----:B------:R-:W-:Y:S01]  /*a1c0*/  UMOV UR10, 0x10 ;  /* 0x00000010000a7882 */ /* 0x000fe20000000000 */
[----:B------:R1:W-:Y:S02]  /*a1d0*/  UTMALDG.4D [UR16], [UR6], desc[UR8] ;  /* 0x00000810060075b4 */ /* 0x0003e40008019000 */
[----:B------:R1:W-:Y:S01]  /*a1e0*/  UBLKCP.S.G [UR14], [UR22], UR10 ;  /* 0x0000000e160073ba */ /* 0x0003e2000800020a */
[----:B------:R-:W2:Y:S02]  /*a1f0*/  SYNCS.PHASECHK.TRANS64.TRYWAIT P1, [R12+URZ+0x30820], R5 ;  /* 0x030820050c0075a7 */ /* 0x000ea4000802017f */
[----:B-12---:R-:W-:Y:S05]  /*a200*/  @!P1 BRA `(.L_x_602) ;  /* 0x0000000c00ec9947 */ /* 0x006fea0003800000 */
.L_x_625:
[----:B------:R-:W-:Y:S05]  /*a210*/  @P0 BRA `(.L_x_603) ;  /* 0x0000000000140947 */ /* 0x000fea0003800000 */
[----:B------:R-:W-:Y:S01]  /*a220*/  ISETP.NE.AND P1, PT, R20, RZ, PT ;  /* 0x000000ff1400720c */ /* 0x000fe20003f25270 */
[----:B-1----:R-:W-:-:S04]  /*a230*/  IMAD.MOV.U32 R5, RZ, RZ, 0x4100 ;  /* 0x00004100ff057424 */ /* 0x002fc800078e00ff */
[----:B------:R2:W-:Y:S08]  /*a240*/  SYNCS.ARRIVE.TRANS64 RZ, [R12+URZ+0x30810], R5 ;  /* 0x030810050cff79a7 */ /* 0x0005f0000800003f */
[----:B------:R-:W-:Y:S05]  /*a250*/  @!P1 BRA `(.L_x_603) ;  /* 0x0000000000049947 */ /* 0x000fea0003800000 */
[----:B------:R-:W-:Y:S01]  /*a260*/  BPT.TRAP 0x1 ;  /* 0x000000040000795c */ /* 0x000fe20000300000 */
.L_x_603:
        /* <DEDUP_REMOVED lines=18> */
[----:B------:R-:W-:Y:S02]  /*a390*/  UIADD3 UR27, UR15, UR35, URZ ;  /* 0x000000230f1b7290 */ /* 0x000fe4000fffe03f */
[----:B------:R-:W-:Y:S02]  /*a3a0*/  UIADD3 UR30, UR16, 0x28000, URZ ;  /* 0x00028000101e7890 */ /* 0x000fe4000fffe03f */
[----:B------:R-:W-:-:S02]  /*a3b0*/  UIADD3 UR16, UR16, 0x1a000, URZ ;  /* 0x0001a00010107890 */ /* 0x000fc4000fffe03f */
[----:B------:R-:W-:Y:S01]  /*a3c0*/  UIMAD.WIDE UR22, UR15, 0x4, UR4 ;  /* 0x000000040f1678a5 */ /* 0x000fe2000f8e0204 */
[----:B------:R-:W-:Y:S01]  /*a3d0*/  UMOV UR17, UR25 ;  /* 0x0000001900117c82 */ /* 0x000fe20008000000 */
[----:B------:R-:W-:Y:S01]  /*a3e0*/  UMOV UR19, UR27 ;  /* 0x0000001b00137c82 */ /* 0x000fe20008000000 */
[----:B------:R-:W-:Y:S01]  /*a3f0*/  UMOV UR31, UR25 ;  /* 0x00000019001f7c82 */ /* 0x000fe20008000000 */
[----:B------:R3:W-:Y:S03]  /*a400*/  UTMALDG.4D [UR24], [UR6], desc[UR8] ;  /* 0x00000818060075b4 */ /* 0x0007e60008019000 */
[----:B------:R3:W-:Y:S02]  /*a410*/  UTMALDG.4D [UR16], [UR6], desc[UR8] ;  /* 0x00000810060075b4 */ /* 0x0007e40008019000 */
[----:B------:R3:W-:Y:S02]  /*a420*/  UBLKCP.S.G [UR30], [UR22], UR14 ;  /* 0x0000001e160073ba */ /* 0x0007e4000800020e */
[----:B---3--:R-:W-:Y:S05]  /*a430*/  @P1 BRA `(.L_x_604) ;  /* 0xfffffff400901947 */ /* 0x008fea000383ffff */
[----:B-12---:R-:W-:-:S07]  /*a440*/  IMAD.U32 R5, RZ, RZ, UR15 ;  /* 0x0000000fff057e24 */ /* 0x006fce000f8e00ff */
.L_x_595:
[----:B------:R-:W-:-:S13]  /*a450*/  ISETP.NE.AND P1, PT, R18, RZ, PT ;  /* 0x000000ff1200720c */ /* 0x000fda0003f25270 */
[----:B------:R-:W-:Y:S05]  /*a460*/  @!P1 BRA `(.L_x_594) ;  /* 0x0000000400309947 */ /* 0x000fea0003800000 */
[----:B------:R-:W-:-:S04]  /*a470*/  SHF.L.U32 R13, R10, 0x1f, RZ ;  /* 0x0000001f0a0d7819 */ /* 0x000fc800000006ff */
[----:B------:R-:W1:Y:S02]  /*a480*/  SYNCS.PHASECHK.TRANS64.TRYWAIT P1, [R12+URZ+0x30840], R13 ;  /* 0x0308400d0c0075a7 */ /* 0x000e64000802017f */
[----:B-1----:R-:W-:Y:S05]  /*a490*/  @!P1 BRA `(.L_x_605) ;  /* 0x0000000c00609947 */ /* 0x002fea0003800000 */
.L_x_626:
[----:B------:R-:W-:Y:S05]  /*a4a0*/  @P0 BRA `(.L_x_606) ;  /* 0x0000000000140947 */ /* 0x000fea0003800000 */
[----:B------:R-:W-:Y:S01]  /*a4b0*/  ISETP.NE.AND P1, PT, R20, RZ, PT ;  /* 0x000000ff1400720c */ /* 0x000fe20003f25270 */
[----:B------:R-:W-:-:S04]  /*a4c0*/  IMAD.MOV.U32 R5, RZ, RZ, 0x4100 ;  /* 0x00004100ff057424 */ /* 0x000fc800078e00ff */
[----:B------:R2:W-:Y:S08]  /*a4d0*/  SYNCS.ARRIVE.TRANS64 RZ, [R12+URZ+0x30830], R5 ;  /* 0x030830050cff79a7 */ /* 0x0005f0000800003f */
[----:B------:R-:W-:Y:S05]  /*a4e0*/  @!P1 BRA `(.L_x_606) ;  /* 0x0000000000049947 */ /* 0x000fea0003800000 */
[----:B------:R-:W-:Y:S01]  /*a4f0*/  BPT.TRAP 0x1 ;  /* 0x000000040000795c */ /* 0x000fe20000300000 */
.L_x_606:
[----:B--2---:R-:W2:Y:S01]  /*a500*/  LDC.64 R4, c[0x0][0x728] ;  /* 0x0001ca00ff047b82 */ /* 0x004ea20000000a00 */
[----:B------:R-:W-:Y:S01]  /*a510*/  IMAD.SHL.U32 R19, R19, 0x40, RZ ;  /* 0x0000004013137824 */ /* 0x000fe200078e00ff */
[----:B------:R-:W-:Y:S01]  /*a520*/  R2UR UR14, R12 ;  /* 0x000000000c0e72ca */ /* 0x000fe200000e0000 */
[----:B------:R-:W-:Y:S01]  /*a530*/  UMOV UR8, 0x0 ;  /* 0x0000000000087882 */ /* 0x000fe20000000000 */
[----:B------:R-:W-:Y:S01]  /*a540*/  UMOV UR9, 0x14f00000 ;  /* 0x14f0000000097882 */ /* 0x000fe20000000000 */
[----:B------:R-:W-:Y:S01]  /*a550*/  UMOV UR26, URZ ;  /* 0x0000003f001a7c82 */ /* 0x000fe20008000000 */
[C---:B-----5:R-:W-:Y:S01]  /*a560*/  IADD3 R0, P1, R19.reuse, R6, RZ ;  /* 0x0000000613007210 */ /* 0x060fe20007f3e0ff */
        /* <DEDUP_REMOVED lines=8> */
[----:B------:R-:W-:Y:S02]  /*a5f0*/  UIADD3 UR27, UR27, UR35, URZ ;  /* 0x000000231b1b7290 */ /* 0x000fe4000fffe03f */
[----:B------:R-:W-:Y:S01]  /*a600*/  UIADD3 UR14, UR14, 0x28200, URZ ;  /* 0x000282000e0e7890 */ /* 0x000fe2000fffe03f */
[----:B--2---:R-:W-:Y:S01]  /*a610*/  LEA R4, P2, R0, R4, 0x2 ;  /* 0x0000000400047211 */ /* 0x004fe200078410ff */
[----:B------:R-:W-:Y:S01]  /*a620*/  UMOV UR17, UR25 ;  /* 0x0000001900117c82 */ /* 0x000fe20008000000 */
[----:B------:R-:W-:-:S02]  /*a630*/  UMOV UR15, UR25 ;  /* 0x00000019000f7c82 */ /* 0x000fc40008000000 */
[----:B------:R-:W-:Y:S01]  /*a640*/  R2UR UR22, R4 ;  /* 0x00000000041672ca */ /* 0x000fe200000e0000 */
[----:B------:R-:W-:Y:S01]  /*a650*/  UMOV UR19, UR27 ;  /* 0x0000001b00137c82 */ /* 0x000fe20008000000 */
        /* <DEDUP_REMOVED lines=12> */
.L_x_627:
[----:B------:R-:W-:Y:S05]  /*a720*/  @P0 BRA `(.L_x_608) ;  /* 0x0000000000140947 */ /* 0x000fea0003800000 */
[----:B------:R-:W-:Y:S01]  /*a730*/  ISETP.NE.AND P0, PT, R20, RZ, PT ;  /* 0x000000ff1400720c */ /* 0x000fe20003f05270 */
[----:B------:R-:W-:-:S04]  /*a740*/  IMAD.MOV.U32 R5, RZ, RZ, 0x4100 ;  /* 0x00004100ff057424 */ /* 0x000fc800078e00ff */
[----:B------:R3:W-:Y:S08]  /*a750*/  SYNCS.ARRIVE.TRANS64 RZ, [R12+URZ+0x30818], R5 ;  /* 0x030818050cff79a7 */ /* 0x0007f0000800003f */
[----:B------:R-:W-:Y:S05]  /*a760*/  @!P0 BRA `(.L_x_608) ;  /* 0x0000000000048947 */ /* 0x000fea0003800000 */
[----:B------:R-:W-:Y:S01]  /*a770*/  BPT.TRAP 0x1 ;  /* 0x000000040000795c */ /* 0x000fe20000300000 */
.L_x_608:
        /* <DEDUP_REMOVED lines=15> */
[----:B------:R-:W-:Y:S02]  /*a870*/  UIADD3 UR27, UR10, UR35, URZ ;  /* 0x000000230a1b7290 */ /* 0x000fe4000fffe03f */
[----:B---3--:R-:W-:Y:S01]  /*a880*/  IMAD.U32 R5, RZ, RZ, UR10 ;  /* 0x0000000aff057e24 */ /* 0x008fe2000f8e00ff */
        /* <DEDUP_REMOVED lines=9> */
[----:B---3--:R-:W-:Y:S01]  /*a920*/  NOP ;  /* 0x0000000000007918 */ /* 0x008fe20000000000 */
.L_x_594:
[----:B-----5:R-:W-:Y:S01]  /*a930*/  IMAD R4, R0, 0x8, R12 ;  /* 0x0000000800047824 */ /* 0x020fe200078e020c */
[----:B------:R-:W-:Y:S01]  /*a940*/  SHF.L.U32 R3, R10, 0x1f, RZ ;  /* 0x0000001f0a037819 */ /* 0x000fe200000006ff */
[----:B------:R-:W3:Y:S03]  /*a950*/  S2R R2, SR_TID.X ;  /* 0x0000000000027919 */ /* 0x000ee60000002100 */
[----:B------:R-:W4:Y:S01]  /*a960*/  SYNCS.PHASECHK.TRANS64.TRYWAIT P0, [R4+URZ+0x30840], R3 ;  /* 0x03084003040075a7 */ /* 0x000f22000800017f */
[----:B---3--:R-:W-:-:S04]  /*a970*/  LOP3.LUT R2, R2, 0x7f, RZ, 0xc0, !PT ;  /* 0x0000007f02027812 */ /* 0x008fc800078ec0ff */
[----:B------:R-:W-:Y:S01]  /*a980*/  ISETP.NE.AND P1, PT, R2, RZ, PT ;  /* 0x000000ff0200720c */ /* 0x000fe20003f25270 */
[----:B----4-:R-:W-:-:S12]  /*a990*/  @!P0 BRA `(.L_x_609) ;  /* 0x0000000800488947 */ /* 0x010fd80003800000 */
.L_x_628:
[----:B------:R-:W-:Y:S05]  /*a9a0*/  @P1 BRA `(.L_x_610) ;  /* 0x0000000000181947 */ /* 0x000fea0003800000 */
[----:B------:R-:W4:Y:S01]  /*a9b0*/  S2R R2, SR_TID.X ;  /* 0x0000000000027919 */ /* 0x000f220000002100 */
[----:B---3--:R-:W-:-:S04]  /*a9c0*/  IMAD.MOV.U32 R3, RZ, RZ, 0x4100 ;  /* 0x00004100ff037424 */ /* 0x008fc800078e00ff */
[----:B------:R3:W-:Y:S01]  /*a9d0*/  SYNCS.ARRIVE.TRANS64 RZ, [R4+URZ+0x30830], R3 ;  /* 0x0308300304ff79a7 */ /* 0x0007e2000800003f */
[----:B----4-:R-:W-:-:S13]  /*a9e0*/  LOP3.LUT P0, RZ, R2, 0x1f, RZ, 0xc0, !PT ;  /* 0x0000001f02ff7812 */ /* 0x010fda000780c0ff */
[----:B---3--:R-:W-:Y:S05]  /*a9f0*/  @!P0 BRA `(.L_x_610) ;  /* 0x0000000000048947 */ /* 0x008fea0003800000 */
[----:B------:R-:W-:Y:S01]  /*aa00*/  BPT.TRAP 0x1 ;  /* 0x000000040000795c */ /* 0x000fe20000300000 */
.L_x_610:
[----:B---3--:R-:W3:Y:S01]  /*aa10*/  LDC.64 R2, c[0x0][0x728] ;  /* 0x0001ca00ff027b82 */ /* 0x008ee20000000a00 */
[C---:B------:R-:W-:Y:S01]  /*aa20*/  IADD3 R6, P0, R5.reuse, R6, RZ ;  /* 0x0000000605067210 */ /* 0x040fe20007f1e0ff */
[----:B------:R-:W-:Y:S01]  /*aa30*/  UMOV UR8, 0x0 ;  /* 0x0000000000087882 */ /* 0x000fe20000000000 */
[----:B------:R-:W-:Y:S01]  /*aa40*/  R2UR UR25, R4 ;  /* 0x00000000041972ca */ /* 0x000fe200000e0000 */
[C-C-:B------:R-:W-:Y:S01]  /*aa50*/  IMAD R4, R0.reuse, 0x4000, R12.reuse ;  /* 0x0000400000047824 */ /* 0x140fe200078e020c */
[C---:B------:R-:W-:Y:S01]  /*aa60*/  LEA.HI.X.SX32 R11, R5.reuse, R11, 0x1, P0 ;  /* 0x0000000b050b7211 */ /* 0x040fe200000f0eff */
[----:B-12---:R-:W-:Y:S01]  /*aa70*/  IMAD R12, R0, 0x100, R12 ;  /* 0x00000100000c7824 */ /* 0x006fe200078e020c */
[----:B------:R-:W-:Y:S01]  /*aa80*/  R2UR UR27, R5 ;  /* 0x00000000051b72ca */ /* 0x000fe200000e0000 */
[----:B------:R-:W-:Y:S01]  /*aa90*/  UMOV UR9, 0x14f00000 ;  /* 0x14f0000000097882 */ /* 0x000fe20000000000 */
[----:B------:R-:W-:Y:S01]  /*aaa0*/  R2UR UR16, R4 ;  /* 0x00000000041072ca */ /* 0x000fe200000e0000 */
[----:B------:R-:W-:Y:S01]  /*aab0*/  UMOV UR26, URZ ;  /* 0x0000003f001a7c82 */ /* 0x000fe20008000000 */
[----:B------:R-:W-:Y:S01]  /*aac0*/  R2UR UR10, R12 ;  /* 0x000000000c0a72ca */ /* 0x000fe200000e0000 */
[----:B------:R-:W-:Y:S01]  /*aad0*/  UMOV UR28, UR20 ;  /* 0x00000014001c7c82 */ /* 0x000fe20008000000 */
[----:B------:R-:W-:Y:S01]  /*aae0*/  UMOV UR29, UR21 ;  /* 0x00000015001d7c82 */ /* 0x000fe20008000000 */
[----:B------:R-:W-:-:S02]  /*aaf0*/  UMOV UR18, 0x40 ;  /* 0x0000004000127882 */ /* 0x000fc40000000000 */
[----:B------:R-:W-:-:S04]  /*ab00*/  UIADD3 UR25, UR25, 0x30830, URZ ;  /* 0x0003083019197890 */ /* 0x000fc8000fffe03f */
[----:B------:R-:W-:Y:S02]  /*ab10*/  UIADD3 UR27, UR27, UR35, URZ ;  /* 0x000000231b1b7290 */ /* 0x000fe4000fffe03f */
[----:B------:R-:W-:Y:S01]  /*ab20*/  UIADD3 UR24, UR16, 0x20000, URZ ;  /* 0x0002000010187890 */ /* 0x000fe2000fffe03f */
[C---:B---3--:R-:W-:Y:S01]  /*ab30*/  LEA R2, P0, R6.reuse, R2, 0x2 ;  /* 0x0000000206027211 */ /* 0x048fe200078010ff */
[----:B------:R-:W-:Y:S02]  /*ab40*/  UIADD3 UR16, UR16, 0x22000, URZ ;  /* 0x0002200010107890 */ /* 0x000fe4000fffe03f */
[----:B------:R-:W-:Y:S01]  /*ab50*/  UIADD3 UR14, UR10, 0x28200, URZ ;  /* 0x000282000a0e7890 */ /* 0x000fe2000fffe03f */
[----:B------:R-:W-:Y:S01]  /*ab60*/  LEA.HI.X R3, R6, R3, R11, 0x2, P0 ;  /* 0x0000000306037211 */ /* 0x000fe200000f140b */
[----:B------:R-:W-:Y:S01]  /*ab70*/  UMOV UR17, UR25 ;  /* 0x0000001900117c82 */ /* 0x000fe20008000000 */
[----:B------:R-:W-:Y:S01]  /*ab80*/  IADD3 R9, P0, R9, 0x1f0, RZ ;  /* 0x000001f009097810 */ /* 0x000fe20007f1e0ff */
[----:B------:R-:W-:Y:S01]  /*ab90*/  UMOV UR19, UR27 ;  /* 0x0000001b00137c82 */ /* 0x000fe20008000000 */
[----:B------:R-:W-:Y:S01]  /*aba0*/  R2UR UR22, R2 ;  /* 0x00000000021672ca */ /* 0x000fe200000e0000 */
[----:B------:R-:W-:Y:S01]  /*abb0*/  UMOV UR15, UR25 ;  /* 0x00000019000f7c82 */ /* 0x000fe20008000000 */
[----:B------:R-:W-:Y:S01]  /*abc0*/  R2UR UR6, R9 ;  /* 0x00000000090672ca */ /* 0x000fe200000e0000 */
[----:B------:R-:W-:Y:S01]  /*abd0*/  IMAD.X R8, RZ, RZ, R8, P0 ;  /* 0x000000ffff087224 */ /* 0x000fe200000e0608 */
[----:B------:R-:W-:Y:S01]  /*abe0*/  R2UR UR23, R3 ;  /* 0x00000000031772ca */ /* 0x000fe200000e0000 */
[----:B------:R-:W-:Y:S01]  /*abf0*/  UMOV UR10, 0x10 ;  /* 0x00000010000a7882 */ /* 0x000fe20000000000 */
[----:B------:R-:W-:-:S02]  /*ac00*/  VIADD R9, R0, 0x1 ;  /* 0x0000000100097836 */ /* 0x000fc40000000000 */
[----:B------:R-:W-:-:S03]  /*ac10*/  R2UR UR7, R8 ;  /* 0x00000000080772ca */ /* 0x000fc600000e0000 */
[----:B------:R-:W-:-:S04]  /*ac20*/  ISETP.NE.AND P0, PT, R9, 0x2, PT ;  /* 0x000000020900780c */ /* 0x000fc80003f05270 */
[----:B------:R-:W-:Y:S02]  /*ac30*/  SEL R3, RZ, 0x1, P0 ;  /* 0x00000001ff037807 */ /* 0x000fe40000000000 */
[----:B------:R-:W-:Y:S02]  /*ac40*/  SEL R9, R9, RZ, P0 ;  /* 0x000000ff09097207 */ /* 0x000fe40000000000 */
[----:B------:R-:W-:Y:S02]  /*ac50*/  LOP3.LUT R0, R10, R3, RZ, 0x3c, !PT ;  /* 0x000000030a007212 */ /* 0x000fe400078e3cff */
[----:B------:R1:W-:Y:S01]  /*ac60*/  UTMALDG.4D [UR24], [UR6], desc[UR8] ;  /* 0x00000818060075b4 */ /* 0x0003e20008019000 */
[----:B------:R1:W-:Y:S01]  /*ac70*/  UTMALDG.4D [UR16], [UR6], desc[UR8] ;  /* 0x00000810060075b4 */ /* 0x0003e20008019000 */
[----:B------:R1:W-:Y:S02]  /*ac80*/  UBLKCP.S.G [UR14], [UR22], UR10 ;  /* 0x0000000e160073ba */ /* 0x0003e4000800020a */
[----:B-1----:R-:W-:Y:S01]  /*ac90*/  NOP ;  /* 0x0000000000007918 */ /* 0x002fe20000000000 */
.L_x_591:
[----:B------:R-:W-:Y:S05]  /*aca0*/  BSYNC B0 ;  /* 0x0000000000007941 */ /* 0x000fea0003800000 */
.L_x_589:
[----:B------:R-:W-:-:S03]  /*acb0*/  UMOV UR6, 0xffffffff ;  /* 0xffffffff00067882 */ /* 0x000fc60000000000 */
[----:B------:R-:W-:Y:S05]  /*acc0*/  BRA.DIV UR6, `(.L_x_611) ;  /* 0x0000000606907947 */ /* 0x000fea000b800000 */
[----:B------:R-:W-:-:S13]  /*acd0*/  ELECT P6, URZ, PT ;  /* 0x00000000003f782f */ /* 0x000fda00038c0000 */
.L_x_631:
[----:B------:R-:W-:Y:S05]  /*ace0*/  @!P6 BRA `(.L_x_474) ;  /* 0x000000000084e947 */ /* 0x000fea0003800000 */
[----:B------:R-:W3:Y:S02]  /*acf0*/  LDL.LU R2, [R1] ;  /* 0x0000000001027983 */ /* 0x000ee40000300800 */
[----:B---3--:R-:W-:-:S04]  /*ad00*/  LOP3.LUT R2, R2, 0x2, RZ, 0xfc, !PT ;  /* 0x0000000202027812 */ /* 0x008fc800078efcff */
[----:B------:R-:W-:-:S13]  /*ad10*/  ISETP.NE.AND P2, PT, R2, 0x3, PT ;  /* 0x000000030200780c */ /* 0x000fda0003f45270 */
[----:B------:R-:W-:Y:S05]  /*ad20*/  @!P2 BRA `(.L_x_612) ;  /* 0x000000000004a947 */ /* 0x000fea0003800000 */
[----:B--2---:R-:W-:Y:S01]  /*ad30*/  BPT.TRAP 0x1 ;  /* 0x000000040000795c */ /* 0x004fe20000300000 */
.L_x_612:
        /* <DEDUP_REMOVED lines=8> */
[----:B------:R-:W-:Y:S02]  /*adc0*/  SEL R5, RZ, 0x1, P1 ;  /* 0x00000001ff057807 */ /* 0x000fe40000800000 */
[----:B------:R-:W-:Y:S01]  /*add0*/  SEL R3, R3, RZ, P1 ;  /* 0x000000ff03037207 */ /* 0x000fe20000800000 */
[----:B------:R-:W1:Y:S01]  /*ade0*/  SYNCS.PHASECHK.TRANS64.TRYWAIT P0, [R7+URZ], R4 ;  /* 0x00000004070075a7 */ /* 0x000e62000800017f */
[----:B------:R-:W-:-:S03]  /*adf0*/  LOP3.LUT R5, R0, R5, RZ, 0x3c, !PT ;  /* 0x0000000500057212 */ /* 0x000fc600078e3cff */
[----:B------:R-:W-:Y:S01]  /*ae00*/  IMAD R11, R3, 0x8, R2 ;  /* 0x00000008030b7824 */ /* 0x000fe200078e0202 */
[----:B------:R-:W-:Y:S01]  /*ae10*/  SHF.L.U32 R2, R5, 0x1f, RZ ;  /* 0x0000001f05027819 */ /* 0x000fe200000006ff */
[----:B-1----:R-:W-:Y:S06]  /*ae20*/  @!P0 BRA `(.L_x_613) ;  /* 0x0000000400588947 */ /* 0x002fec0003800000 */
.L_x_632:
[----:B------:R-:W3:Y:S02]  /*ae30*/  SYNCS.PHASECHK.TRANS64.TRYWAIT P0, [R11+URZ], R2 ;  /* 0x000000020b0075a7 */ /* 0x000ee4000800017f */
[----:B---3--:R-:W-:Y:S05]  /*ae40*/  @!P0 BRA `(.L_x_614) ;  /* 0x0000000400648947 */ /* 0x008fea0003800000 */
.L_x_633:
[----:B------:R-:W-:Y:S05]  /*ae50*/  @!P2 BRA `(.L_x_615) ;  /* 0x000000000004a947 */ /* 0x000fea0003800000 */
[----:B--2---:R-:W-:Y:S01]  /*ae60*/  BPT.TRAP 0x1 ;  /* 0x000000040000795c */ /* 0x004fe20000300000 */
.L_x_615:
[----:B------:R-:W-:-:S04]  /*ae70*/  VIADD R0, R6, 0x30840 ;  /* 0x0003084006007836 */ /* 0x000fc80000000000 */
[----:B------:R-:W-:-:S04]  /*ae80*/  IMAD R9, R9, 0x8, R0 ;  /* 0x0000000809097824 */ /* 0x000fc800078e0200 */
[----:B------:R-:W4:Y:S02]  /*ae90*/  SYNCS.PHASECHK.TRANS64.TRYWAIT P0, [R9+URZ], R4 ;  /* 0x00000004090075a7 */ /* 0x000f24000800017f */
[----:B----4-:R-:W-:Y:S05]  /*aea0*/  @!P0 BRA `(.L_x_616) ;  /* 0x0000000400608947 */ /* 0x010fea0003800000 */
.L_x_634:
[----:B------:R-:W-:-:S07]  /*aeb0*/  IMAD R3, R3, 0x8, R0 ;  /* 0x0000000803037824 */ /* 0x000fce00078e0200 */
.L_x_617:
[----:B------:R1:W1:Y:S02]  /*aec0*/  SYNCS.PHASECHK.TRANS64.TRYWAIT P0, [R3+URZ], R2 ;  /* 0x00000002030075a7 */ /* 0x000264000800017f */
[----:B-1----:R-:W-:Y:S05]  /*aed0*/  @!P0 NANOSLEEP.SYNCS 0x989680 ;  /* 0x009896800000895d */ /* 0x002fea0003900000 */
[----:B------:R-:W1:Y:S02]  /*aee0*/  @!P0 SYNCS.PHASECHK.TRANS64 P0, [R3+URZ], R2 ;  /* 0x00000002030085a7 */ /* 0x000e64000800007f */
[----:B-1----:R-:W-:Y:S05]  /*aef0*/  @!P0 BRA `(.L_x_617) ;  /* 0xfffffffc00f08947 */ /* 0x002fea000383ffff */
.L_x_474:
[----:B--2---:R-:W-:Y:S05]  /*af00*/  BSYNC B6 ;  /* 0x0000000000067941 */ /* 0x004fea0003800000 */
.L_x_468:
[----:B------:R-:W-:Y:S05]  /*af10*/  EXIT ;  /* 0x000000000000794d */ /* 0x000fea0003800000 */
.L_x_484:
[----:B------:R-:W-:Y:S02]  /*af20*/  IMAD.MOV.U32 R12, RZ, RZ, RZ ;  /* 0x000000ffff0c7224 */ /* 0x000fe400078e00ff */
[----:B------:R-:W-:Y:S02]  /*af30*/  IMAD.MOV.U32 R11, RZ, RZ, 0x1f ;  /* 0x0000001fff0b7424 */ /* 0x000fe400078e00ff */
[----:B------:R-:W-:-:S07]  /*af40*/  IMAD.MOV.U32 R15, RZ, RZ, -0x1 ;  /* 0xffffffffff0f7424 */ /* 0x000fce00078e00ff */
[----:B------:R-:W-:Y:S05]  /*af50*/  WARPSYNC.COLLECTIVE R15, `(.L_x_618) ;  /* 0x000000000f087348 */ /* 0x000fea0003c00000 */
[----:B------:R1:W2:Y:S02]  /*af60*/  SHFL.IDX P6, R14, R13, R12, R11 ;  /* 0x0000000c0d0e7389 */ /* 0x0002a400000c000b */
[----:B-12---:R-:W-:Y:S01]  /*af70*/  ENDCOLLECTIVE ;  /* 0x000000000000791b */ /* 0x006fe20003800000 */
.L_x_618:
[----:B------:R-:W-:Y:S05]  /*af80*/  BRA `(.L_x_619) ;  /* 0xffffff6400007947 */ /* 0x000fea000383ffff */
.L_x_486:
[----:B--2---:R2:W3:Y:S02]  /*af90*/  SYNCS.PHASECHK.TRANS64.TRYWAIT P0, [R16+URZ+0x30800], R21 ;  /* 0x03080015100075a7 */ /* 0x0044e4000800017f */
[----:B---3--:R-:W-:Y:S05]  /*afa0*/  @!P0 NANOSLEEP.SYNCS 0x989680 ;  /* 0x009896800000895d */ /* 0x008fea0003900000 */
[----:B------:R-:W3:Y:S02]  /*afb0*/  @!P0 SYNCS.PHASECHK.TRANS64 P0, [R16+URZ+0x30800], R21 ;  /* 0x03080015100085a7 */ /* 0x000ee4000800007f */
[----:B---3--:R-:W-:Y:S05]  /*afc0*/  @!P0 BRA `(.L_x_486) ;  /* 0xfffffffc00f08947 */ /* 0x008fea000383ffff */
[----:B------:R-:W-:Y:S05]  /*afd0*/  BRA `(.L_x_485) ;  /* 0xffffff6400a07947 */ /* 0x000fea000383ffff */
.L_x_490:
[----:B----4-:R4:W1:Y:S02]  /*afe0*/  SYNCS.PHASECHK.TRANS64.TRYWAIT P1, [R2+URZ+0x30810], R153 ;  /* 0x03081099020075a7 */ /* 0x010864000802017f */
[----:B-1----:R-:W-:Y:S05]  /*aff0*/  @!P1 NANOSLEEP.SYNCS 0x989680 ;  /* 0x009896800000995d */ /* 0x002fea0003900000 */
[----:B------:R-:W1:Y:S02]  /*b000*/  @!P1 SYNCS.PHASECHK.TRANS64 P1, [R2+URZ+0x30810], R153 ;  /* 0x03081099020095a7 */ /* 0x000e64000802007f */
[----:B-1----:R-:W-:Y:S05]  /*b010*/  @!P1 BRA `(.L_x_490) ;  /* 0xfffffffc00f09947 */ /* 0x002fea000383ffff */
[----:B------:R-:W-:Y:S05]  /*b020*/  BRA `(.L_x_489) ;  /* 0xffffff6800e07947 */ /* 0x000fea000383ffff */
.L_x_494:
[----:B------:R1:W1:Y:S02]  /*b030*/  SYNCS.PHASECHK.TRANS64.TRYWAIT P1, [R2+URZ+0x30830], R153 ;  /* 0x03083099020075a7 */ /* 0x000264000802017f */
[----:B-1----:R-:W-:Y:S05]  /*b040*/  @!P1 NANOSLEEP.SYNCS 0x989680 ;  /* 0x009896800000995d */ /* 0x002fea0003900000 */
[----:B------:R-:W1:Y:S02]  /*b050*/  @!P1 SYNCS.PHASECHK.TRANS64 P1, [R2+URZ+0x30830], R153 ;  /* 0x03083099020095a7 */ /* 0x000e64000802007f */
[----:B-1----:R-:W-:Y:S05]  /*b060*/  @!P1 BRA `(.L_x_494) ;  /* 0xfffffffc00f09947 */ /* 0x002fea000383ffff */
[----:B------:R-:W-:Y:S05]  /*b070*/  BRA `(.L_x_493) ;  /* 0xffffff7000387947 */ /* 0x000fea000383ffff */
.L_x_592:
[----:B-1----:R1:W2:Y:S02]  /*b080*/  SYNCS.PHASECHK.TRANS64.TRYWAIT P1, [R12+URZ+0x30820], R3 ;  /* 0x030820030c0075a7 */ /* 0x0022a4000802017f */
[----:B--2---:R-:W-:Y:S05]  /*b090*/  @!P1 NANOSLEEP.SYNCS 0x989680 ;  /* 0x009896800000995d */ /* 0x004fea0003900000 */
[----:B------:R-:W2:Y:S02]  /*b0a0*/  @!P1 SYNCS.PHASECHK.TRANS64 P1, [R12+URZ+0x30820], R3 ;  /* 0x030820030c0095a7 */ /* 0x000ea4000802007f */
[----:B--2---:R-:W-:Y:S05]  /*b0b0*/  @!P1 BRA `(.L_x_592) ;  /* 0xfffffffc00f09947 */ /* 0x004fea000383ffff */
[----:B------:R-:W-:Y:S05]  /*b0c0*/  BRA `(.L_x_620) ;  /* 0xffffffe400007947 */ /* 0x000fea000383ffff */
.L_x_596:
[----:B-1----:R1:W2:Y:S02]  /*b0d0*/  SYNCS.PHASECHK.TRANS64.TRYWAIT P1, [R12+URZ+0x30840], R21 ;  /* 0x030840150c0075a7 */ /* 0x0022a4000802017f */
[----:B--2---:R-:W-:Y:S05]  /*b0e0*/  @!P1 NANOSLEEP.SYNCS 0x989680 ;  /* 0x009896800000995d */ /* 0x004fea0003900000 */
[----:B------:R-:W2:Y:S02]  /*b0f0*/  @!P1 SYNCS.PHASECHK.TRANS64 P1, [R12+URZ+0x30840], R21 ;  /* 0x030840150c0095a7 */ /* 0x000ea4000802007f */
[----:B--2---:R-:W-:Y:S05]  /*b100*/  @!P1 BRA `(.L_x_596) ;  /* 0xfffffffc00f09947 */ /* 0x004fea000383ffff */
[----:B------:R-:W-:Y:S05]  /*b110*/  BRA `(.L_x_621) ;  /* 0xffffffe800647947 */ /* 0x000fea000383ffff */
.L_x_598:
[----:B--2---:R2:W3:Y:S02]  /*b120*/  SYNCS.PHASECHK.TRANS64.TRYWAIT P1, [R12+URZ+0x30828], R21 ;  /* 0x030828150c0075a7 */ /* 0x0044e4000802017f */
[----:B---3--:R-:W-:Y:S05]  /*b130*/  @!P1 NANOSLEEP.SYNCS 0x989680 ;  /* 0x009896800000995d */ /* 0x008fea0003900000 */
[----:B------:R-:W3:Y:S02]  /*b140*/  @!P1 SYNCS.PHASECHK.TRANS64 P1, [R12+URZ+0x30828], R21 ;  /* 0x030828150c0095a7 */ /* 0x000ee4000802007f */
[----:B---3--:R-:W-:Y:S05]  /*b150*/  @!P1 BRA `(.L_x_598) ;  /* 0xfffffffc00f09947 */ /* 0x008fea000383ffff */
[----:B------:R-:W-:Y:S05]  /*b160*/  BRA `(.L_x_622) ;  /* 0xffffffe800fc7947 */ /* 0x000fea000383ffff */
.L_x_600:
[----:B---3--:R3:W4:Y:S02]  /*b170*/  SYNCS.PHASECHK.TRANS64.TRYWAIT P1, [R12+URZ+0x30848], R21 ;  /* 0x030848150c0075a7 */ /* 0x008724000802017f */
[----:B----4-:R-:W-:Y:S05]  /*b180*/  @!P1 NANOSLEEP.SYNCS 0x989680 ;  /* 0x009896800000995d */ /* 0x010fea0003900000 */
[----:B------:R-:W4:Y:S02]  /*b190*/  @!P1 SYNCS.PHASECHK.TRANS64 P1, [R12+URZ+0x30848], R21 ;  /* 0x030848150c0095a7 */ /* 0x000f24000802007f */
[----:B----4-:R-:W-:Y:S05]  /*b1a0*/  @!P1 BRA `(.L_x_600) ;  /* 0xfffffffc00f09947 */ /* 0x010fea000383ffff */
[----:B------:R-:W-:Y:S05]  /*b1b0*/  BRA `(.L_x_623) ;  /* 0xffffffec00747947 */ /* 0x000fea000383ffff */
.L_x_602:
[----:B------:R-:W-:-:S07]  /*b1c0*/  SHF.L.U32 R5, R10, 0x1f, RZ ;  /* 0x0000001f0a057819 */ /* 0x000fce00000006ff */
.L_x_624:
[----:B-1----:R1:W2:Y:S02]  /*b1d0*/  SYNCS.PHASECHK.TRANS64.TRYWAIT P1, [R12+URZ+0x30820], R5 ;  /* 0x030820050c0075a7 */ /* 0x0022a4000802017f */
[----:B--2---:R-:W-:Y:S05]  /*b1e0*/  @!P1 NANOSLEEP.SYNCS 0x989680 ;  /* 0x009896800000995d */ /* 0x004fea0003900000 */
[----:B------:R-:W2:Y:S02]  /*b1f0*/  @!P1 SYNCS.PHASECHK.TRANS64 P1, [R12+URZ+0x30820], R5 ;  /* 0x030820050c0095a7 */ /* 0x000ea4000802007f */
[----:B--2---:R-:W-:Y:S05]  /*b200*/  @!P1 BRA `(.L_x_624) ;  /* 0xfffffffc00f09947 */ /* 0x004fea000383ffff */
[----:B------:R-:W-:Y:S05]  /*b210*/  BRA `(.L_x_625) ;  /* 0xffffffec00fc7947 */ /* 0x000fea000383ffff */
.L_x_605:
[----:B-1----:R1:W2:Y:S02]  /*b220*/  SYNCS.PHASECHK.TRANS64.TRYWAIT P1, [R12+URZ+0x30840], R13 ;  /* 0x0308400d0c0075a7 */ /* 0x0022a4000802017f */
[----:B--2---:R-:W-:Y:S05]  /*b230*/  @!P1 NANOSLEEP.SYNCS 0x989680 ;  /* 0x009896800000995d */ /* 0x004fea0003900000 */
[----:B------:R-:W2:Y:S02]  /*b240*/  @!P1 SYNCS.PHASECHK.TRANS64 P1, [R12+URZ+0x30840], R13 ;  /* 0x0308400d0c0095a7 */ /* 0x000ea4000802007f */
[----:B--2---:R-:W-:Y:S05]  /*b250*/  @!P1 BRA `(.L_x_605) ;  /* 0xfffffffc00f09947 */ /* 0x004fea000383ffff */
[----:B------:R-:W-:Y:S05]  /*b260*/  BRA `(.L_x_626) ;  /* 0xfffffff0008c7947 */ /* 0x000fea000383ffff */
.L_x_607:
[----:B--2---:R2:W3:Y:S02]  /*b270*/  SYNCS.PHASECHK.TRANS64.TRYWAIT P1, [R12+URZ+0x30828], R13 ;  /* 0x0308280d0c0075a7 */ /* 0x0044e4000802017f */
[----:B---3--:R-:W-:Y:S05]  /*b280*/  @!P1 NANOSLEEP.SYNCS 0x989680 ;  /* 0x009896800000995d */ /* 0x008fea0003900000 */
[----:B------:R-:W3:Y:S02]  /*b290*/  @!P1 SYNCS.PHASECHK.TRANS64 P1, [R12+URZ+0x30828], R13 ;  /* 0x0308280d0c0095a7 */ /* 0x000ee4000802007f */
[----:B---3--:R-:W-:Y:S05]  /*b2a0*/  @!P1 BRA `(.L_x_607) ;  /* 0xfffffffc00f09947 */ /* 0x008fea000383ffff */
[----:B------:R-:W-:Y:S05]  /*b2b0*/  BRA `(.L_x_627) ;  /* 0xfffffff400187947 */ /* 0x000fea000383ffff */
.L_x_609:
[----:B---3--:R3:W4:Y:S02]  /*b2c0*/  SYNCS.PHASECHK.TRANS64.TRYWAIT P0, [R4+URZ+0x30840], R3 ;  /* 0x03084003040075a7 */ /* 0x008724000800017f */
[----:B----4-:R-:W-:Y:S05]  /*b2d0*/  @!P0 NANOSLEEP.SYNCS 0x989680 ;  /* 0x009896800000895d */ /* 0x010fea0003900000 */
[----:B------:R-:W4:Y:S02]  /*b2e0*/  @!P0 SYNCS.PHASECHK.TRANS64 P0, [R4+URZ+0x30840], R3 ;  /* 0x03084003040085a7 */ /* 0x000f24000800007f */
[----:B----4-:R-:W-:Y:S05]  /*b2f0*/  @!P0 BRA `(.L_x_609) ;  /* 0xfffffffc00f08947 */ /* 0x010fea000383ffff */
[----:B------:R-:W-:Y:S05]  /*b300*/  BRA `(.L_x_628) ;  /* 0xfffffff400a47947 */ /* 0x000fea000383ffff */
.L_x_611:
[----:B------:R-:W-:Y:S01]  /*b310*/  BSSY B0, `(.L_x_629) ;  /* 0x0000006000007945 */ /* 0x000fe20003800000 */
[----:B------:R-:W-:-:S07]  /*b320*/  IMAD.MOV.U32 R15, RZ, RZ, -0x1 ;  /* 0xffffffffff0f7424 */ /* 0x000fce00078e00ff */
[----:B--2---:R-:W-:Y:S05]  /*b330*/  WARPSYNC.COLLECTIVE R15, `(.L_x_630) ;  /* 0x000000000f0c7348 */ /* 0x004fea0003c00000 */
[----:B------:R-:W-:Y:S02]  /*b340*/  ELECT P6, UR62, PT ;  /* 0x00000000003e782f */ /* 0x000fe400038c0000 */
[----:B------:R-:W-:Y:S01]  /*b350*/  MOV R14, UR62 ;  /* 0x0000003e000e7c02 */ /* 0x000fe20008000f00 */
[----:B--2---:R-:W-:Y:S10]  /*b360*/  ENDCOLLECTIVE ;  /* 0x000000000000791b */ /* 0x004ff40003800000 */
.L_x_630:
[----:B------:R-:W-:Y:S05]  /*b370*/  BSYNC B0 ;  /* 0x0000000000007941 */ /* 0x000fea0003800000 */
.L_x_629:
[----:B------:R-:W-:Y:S05]  /*b380*/  BRA `(.L_x_631) ;  /* 0xfffffff800547947 */ /* 0x000fea000383ffff */
.L_x_613:
[----:B-1----:R1:W3:Y:S02]  /*b390*/  SYNCS.PHASECHK.TRANS64.TRYWAIT P0, [R7+URZ], R4 ;  /* 0x00000004070075a7 */ /* 0x0022e4000800017f */
[----:B---3--:R-:W-:Y:S05]  /*b3a0*/  @!P0 NANOSLEEP.SYNCS 0x989680 ;  /* 0x009896800000895d */ /* 0x008fea0003900000 */
[----:B------:R-:W3:Y:S02]  /*b3b0*/  @!P0 SYNCS.PHASECHK.TRANS64 P0, [R7+URZ], R4 ;  /* 0x00000004070085a7 */ /* 0x000ee4000800007f */
[----:B---3--:R-:W-:Y:S05]  /*b3c0*/  @!P0 BRA `(.L_x_613) ;  /* 0xfffffffc00f08947 */ /* 0x008fea000383ffff */
[----:B------:R-:W-:Y:S05]  /*b3d0*/  BRA `(.L_x_632) ;  /* 0xfffffff800947947 */ /* 0x000fea000383ffff */
.L_x_614:
[----:B---3--:R3:W4:Y:S02]  /*b3e0*/  SYNCS.PHASECHK.TRANS64.TRYWAIT P0, [R11+URZ], R2 ;  /* 0x000000020b0075a7 */ /* 0x008724000800017f */
[----:B----4-:R-:W-:Y:S05]  /*b3f0*/  @!P0 NANOSLEEP.SYNCS 0x989680 ;  /* 0x009896800000895d */ /* 0x010fea0003900000 */
[----:B------:R-:W4:Y:S02]  /*b400*/  @!P0 SYNCS.PHASECHK.TRANS64 P0, [R11+URZ], R2 ;  /* 0x000000020b0085a7 */ /* 0x000f24000800007f */
[----:B----4-:R-:W-:Y:S05]  /*b410*/  @!P0 BRA `(.L_x_614) ;  /* 0xfffffffc00f08947 */ /* 0x010fea000383ffff */
[----:B------:R-:W-:Y:S05]  /*b420*/  BRA `(.L_x_633) ;  /* 0xfffffff800887947 */ /* 0x000fea000383ffff */
.L_x_616:
[----:B----4-:R4:W1:Y:S02]  /*b430*/  SYNCS.PHASECHK.TRANS64.TRYWAIT P0, [R9+URZ], R4 ;  /* 0x00000004090075a7 */ /* 0x010864000800017f */
[----:B-1----:R-:W-:Y:S05]  /*b440*/  @!P0 NANOSLEEP.SYNCS 0x989680 ;  /* 0x009896800000895d */ /* 0x002fea0003900000 */
[----:B------:R-:W1:Y:S02]  /*b450*/  @!P0 SYNCS.PHASECHK.TRANS64 P0, [R9+URZ], R4 ;  /* 0x00000004090085a7 */ /* 0x000e64000800007f */
[----:B-1----:R-:W-:Y:S05]  /*b460*/  @!P0 BRA `(.L_x_616) ;  /* 0xfffffffc00f08947 */ /* 0x002fea000383ffff */
[----:B------:R-:W-:Y:S05]  /*b470*/  BRA `(.L_x_634) ;  /* 0xfffffff8008c7947 */ /* 0x000fea000383ffff */
.L_x_635:
        /* <DEDUP_REMOVED lines=16> */
.L_x_3657:


//--------------------- .text._ZN7cutlass13device_kernelIN5flash11enable_sm90INS1_16FlashAttnBwdSm90INS1_25CollectiveMainloopBwdSm90ILi2ELi2ELi2EN4cute5tupleIJNS5_1CILi1EEES8_S8_EEENS6_IJNS7_ILi64EEENS7_ILi128EEESB_EEENS_10bfloat16_tEfNS_4arch4Sm90ELb0ELb0ELb1ELb1ELb1ELb1ELb0ELb0ELi2ELi1ELi2ELi1ELb0EEENS1_21CollectiveEpilogueBwdISC_SD_SF_Li256ELb1ELb0ELi1EEENS1_19SingleTileSchedulerILb1ELb0ELb0ELi128EEEEEEEEEvNT_6ParamsE --------------------------
	.section	.text._ZN7cutlass13device_kernelIN5flash11enable_sm90INS1_16FlashAttnBwdSm90INS1_25CollectiveMainloopBwdSm90ILi2ELi2ELi2EN4cute5tupleIJNS5_1CILi1EEES8_S8_EEENS6_IJNS7_ILi64EEENS7_ILi128EEESB_EEENS_10bfloat16_tEfNS_4arch4Sm90ELb0ELb0ELb1ELb1ELb1ELb1ELb0ELb0ELi2ELi1ELi2ELi1ELb0EEENS1_21CollectiveEpilogueBwdISC_SD_SF_Li256ELb1ELb0ELi1EEENS1_19SingleTileSchedulerILb1ELb0ELb0ELi128EEEEEEEEEvNT_6ParamsE,"ax",@progbits
	.align	128
.text._ZN7cutlass13device_kernelIN5flash11enable_sm90INS1_16FlashAttnBwdSm90INS1_25CollectiveMainloopBwdSm90ILi2ELi2ELi2EN4cute5tupleIJNS5_1CILi1EEES8_S8_EEENS6_IJNS7_ILi64EEENS7_ILi128EEESB_EEENS_10bfloat16_tEfNS_4arch4Sm90ELb0ELb0ELb1ELb1ELb1ELb1ELb0ELb0ELi2ELi1ELi2ELi1ELb0EEENS1_21CollectiveEpilogueBwdISC_SD_SF_Li256ELb1ELb0ELi1EEENS1_19SingleTileSchedulerILb1ELb0ELb0ELi128EEEEEEEEEvNT_6ParamsE:
        .type           _ZN7cutlass13device_kernelIN5flash11enable_sm90INS1_16FlashAttnBwdSm90INS1_25CollectiveMainloopBwdSm90ILi2ELi2ELi2EN4cute5tupleIJNS5_1CILi1EEES8_S8_EEENS6_IJNS7_ILi64EEENS7_ILi128EEESB_EEENS_10bfloat16_tEfNS_4arch4Sm90ELb0ELb0ELb1ELb1ELb1ELb1ELb0ELb0ELi2ELi1ELi2ELi1ELb0EEENS1_21CollectiveEpilogueBwdISC_SD_SF_Li256ELb1ELb0ELi1EEENS1_19SingleTileSchedulerILb1ELb0ELb0ELi128EEEEEEEEEvNT_6ParamsE,@function
        .size           _ZN7cutlass13device_kernelIN5flash11enable_sm90INS1_16FlashAttnBwdSm90INS1_25CollectiveMainloopBwdSm90ILi2ELi2ELi2EN4cute5tupleIJNS5_1CILi1EEES8_S8_EEENS6_IJNS7_ILi64EEENS7_ILi128EEESB_EEENS_10bfloat16_tEfNS_4arch4Sm90ELb0ELb0ELb1ELb1ELb1ELb1ELb0ELb0ELi2ELi1ELi2ELi1ELb0EEENS1_21CollectiveEpilogueBwdISC_SD_SF_Li256ELb1ELb0ELi1EEENS1_19SingleTileSchedulerILb1ELb0ELb0ELi128EEEEEEEEEvNT_6ParamsE,(.L_x_3658 - _ZN7cutlass13device_kernelIN5flash11enable_sm90INS1_16FlashAttnBwdSm90INS1_25CollectiveMainloopBwdSm90ILi2ELi2ELi2EN4cute5tupleIJNS5_1CILi1EEES8_S8_EEENS6_IJNS7_ILi64EEENS7_ILi128EEESB_EEENS_10bfloat16_tEfNS_4arch4Sm90ELb0ELb0ELb1ELb1ELb1ELb1ELb0ELb0ELi2ELi1ELi2ELi1ELb0EEENS1_21CollectiveEpilogueBwdISC_SD_SF_Li256ELb1ELb0ELi1EEENS1_19SingleTileSchedulerILb1ELb0ELb0ELi128EEEEEEEEEvNT_6ParamsE)
        .other          _ZN7cutlass13device_kernelIN5flash11enable_sm90INS1_16FlashAttnBwdSm90INS1_25CollectiveMainloopBwdSm90ILi2ELi2ELi2EN4cute5tupleIJNS5_1CILi1EEES8_S8_EEENS6_IJNS7_ILi64EEENS7_ILi128EEESB_EEENS_10bfloat16_tEfNS_4arch4Sm90ELb0ELb0ELb1ELb1ELb1ELb1ELb0ELb0ELi2ELi1ELi2ELi1ELb0EEENS1_21CollectiveEpilogueBwdISC_SD_SF_Li256ELb1ELb0ELi1EEENS1_19SingleTileSchedulerILb1ELb0ELb0ELi128EEEEEEEEEvNT_6ParamsE,@"STO_CUDA_ENTRY STV_DEFAULT"
_ZN7cutlass13device_kernelIN5flash11enable_sm90INS1_16FlashAttnBwdSm90INS1_25CollectiveMainloopBwdSm90ILi2ELi2ELi2EN4cute5tupleIJNS5_1CILi1EEES8_S8_EEENS6_IJNS7_ILi64EEENS7_ILi128EEESB_EEENS_10bfloat16_tEfNS_4arch4Sm90ELb0ELb0ELb1ELb1ELb1ELb1ELb0ELb0ELi2ELi1ELi2ELi1ELb0EEENS1_21CollectiveEpilogueBwdISC_SD_SF_Li256ELb1ELb0ELi1EEENS1_19SingleTileSchedulerILb1ELb0ELb0ELi128EEEEEEEEEvNT_6ParamsE:
        /* <DEDUP_REMOVED lines=23> */
.L_x_637:
[----:B------:R-:W-:Y:S05]  /*0170*/  BSYNC B0 ;  /* 0x0000000000007941 */ /* 0x000fea0003800000 */
.L_x_636:
        /* <DEDUP_REMOVED lines=34> */
.L_x_638:
        /* <DEDUP_REMOVED lines=22> */
.L_x_639:
        /* <DEDUP_REMOVED lines=9> */
.L_x_642:
        /* <DEDUP_REMOVED lines=20> */
.L_x_643:
        /* <DEDUP_REMOVED lines=10> */
.L_x_645:
[----:B------:R-:W2:Y:S02]  /*0770*/  LDC R0, c[0x0][0x8bc] ;  /* 0x00022f00ff007b82 */ /* 0x000ea40000000800 */
.L_x_644:
        /* <DEDUP_REMOVED lines=16> */
.L_x_647:
        /* <DEDUP_REMOVED lines=10> */
.L_x_648:
        /* <DEDUP_REMOVED lines=8> */
.L_x_649:
        /* <DEDUP_REMOVED lines=9> */
.L_x_650:
        /* <DEDUP_REMOVED lines=90> */
.L_x_653:
        /* <DEDUP_REMOVED lines=15> */
.L_x_652:
        /* <DEDUP_REMOVED lines=22> */
.L_x_655:
        /* <DEDUP_REMOVED lines=15> */
.L_x_654:
        /* <DEDUP_REMOVED lines=8> */
.L_x_807:
        /* <DEDUP_REMOVED lines=45> */
.L_x_657:
        /* <DEDUP_REMOVED lines=74> */
.L_x_669:
[----:B------:R-:W-:-:S13]  /*1b00*/  ISETP.NE.AND P0, PT, R7, 0x3, PT ;  /* 0x000000030700780c */ /* 0x000fda0003f05270 */
[----:B---3--:R-:W-:Y:S05]  /*1b10*/  @!P0 BRA `(.L_x_659) ;  /* 0x0000000000048947 */ /* 0x008fea0003800000 */
[----:B------:R-:W-:Y:S01]  /*1b20*/  BPT.TRAP 0x1 ;  /* 0x000000040000795c */ /* 0x000fe20000300000 */
.L_x_659:
[----:B------:R-:W-:Y:S01]  /*1b30*/  IMAD R2, R4, 0x8, R16 ;  /* 0x0000000804027824 */ /* 0x000fe200078e0210 */
[----:B------:R-:W-:-:S04]  /*1b40*/  SHF.L.U32 R153, R5, 0x1f, RZ ;  /* 0x0000001f05997819 */ /* 0x000fc800000006ff */
[----:B------:R3:W4:Y:S01]  /*1b50*/  SYNCS.PHASECHK.TRANS64.TRYWAIT P1, [R2+URZ+0x30810], R153 ;  /* 0x03081099020075a7 */ /* 0x000722000802017f */
[----:B------:R-:W-:Y:S05]  /*1b60*/  @!P0 BRA `(.L_x_660) ;  /* 0x0000000000048947 */ /* 0x000fea0003800000 */
[----:B------:R-:W-:Y:S01]  /*1b70*/  BPT.TRAP 0x1 ;  /* 0x000000040000795c */ /* 0x000fe20000300000 */
.L_x_660:
[----:B----4-:R-:W-:Y:S05]  /*1b80*/  @P1 BRA `(.L_x_661) ;  /* 0x0000000000081947 */ /* 0x010fea0003800000 */
[----:B------:R-:W4:Y:S02]  /*1b90*/  SYNCS.PHASECHK.TRANS64.TRYWAIT P1, [R2+URZ+0x30810], R153 ;  /* 0x03081099020075a7 */ /* 0x000f24000802017f */
[----:B----4-:R-:W-:Y:S05]  /*1ba0*/  @!P1 BRA `(.L_x_662) ;  /* 0x0000009c000c9947 */ /* 0x010fea0003800000 */
.L_x_661:
        /* <DEDUP_REMOVED lines=81> */
.L_x_663:
[----:B------:R1:W1:Y:S01]  /*20c0*/  SYNCS.PHASECHK.TRANS64.TRYWAIT P1, [R2+URZ+0x30830], R153 ;  /* 0x03083099020075a7 */ /* 0x000262000802017f */
[----:B------:R-:W-:Y:S05]  /*20d0*/  @!P0 BRA `(.L_x_664) ;  /* 0x0000000000048947 */ /* 0x000fea0003800000 */
[----:B------:R-:W-:Y:S01]  /*20e0*/  BPT.TRAP 0x1 ;  /* 0x000000040000795c */ /* 0x000fe20000300000 */
.L_x_664:
[----:B------:R-:W-:-:S05]  /*20f0*/  VIADD R17, R16, 0x20000 ;  /* 0x0002000010117836 */ /* 0x000fca0000000000 */
[----:B------:R-:W-:-:S04]  /*2100*/  SHF.R.U32.HI R17, RZ, 0x4, R17 ;  /* 0x00000004ff117819 */ /* 0x000fc80000011611 */
[----:B------:R-:W-:-:S04]  /*2110*/  LOP3.LUT R17, R17, 0x3fff, RZ, 0xc0, !PT ;  /* 0x00003fff11117812 */ /* 0x000fc800078ec0ff */
[----:B------:R-:W-:Y:S01]  /*2120*/  LOP3.LUT R155, R17, 0x10000, RZ, 0xfc, !PT ;  /* 0x00010000119b7812 */ /* 0x000fe200078efcff */
[----:B-1----:R-:W-:Y:S06]  /*2130*/  @P1 BRA `(.L_x_665) ;  /* 0x0000000000081947 */ /* 0x002fec0003800000 */
[----:B------:R-:W1:Y:S02]  /*2140*/  SYNCS.PHASECHK.TRANS64.TRYWAIT P1, [R2+URZ+0x30830], R153 ;  /* 0x03083099020075a7 */ /* 0x000e64000802017f */
[----:B-1----:R-:W-:Y:S05]  /*2150*/  @!P1 BRA `(.L_x_666) ;  /* 0x0000009400b49947 */ /* 0x002fea0003800000 */
.L_x_665:
        /* <DEDUP_REMOVED lines=495> */
.L_x_667:
        /* <DEDUP_REMOVED lines=49> */
.L_x_668:
        /* <DEDUP_REMOVED lines=77> */
.L_x_651:
        /* <DEDUP_REMOVED lines=21> */
[----:B------:R-:W-:Y:S01]  /*4980*/  F2FP.BF16.F32.PACK_AB R113, R115, R114 ;  /* 0x000000727371723e */ /* 0x000fe200000010ff */
[----:B--2---:R-:W-:Y:S01]  /*4990*/  VIADD R16, R16, 0xffffff80 ;  /* 0xffffff8010107836 */ /* 0x004fe20000000000 */
[----:B------:R-:W-:Y:S02]  /*49a0*/  F2FP.BF16.F32.PACK_AB R120, R121, R120 ;  /* 0x000000787978723e */ /* 0x000fe400000010ff */
        /* <DEDUP_REMOVED lines=78> */
[----:B------:R-:W-:Y:S01]  /*4e90*/  F2FP.BF16.F32.PACK_AB R64, R65, R64 ;  /* 0x000000404140723e */ /* 0x000fe200000010ff */
[----:B------:R4:W-:Y:S01]  /*4ea0*/  STSM.16.M88.4 [R22+-0x8000], R48 ;  /* 0xff80003016007844 */ /* 0x0009e20000000200 */
[----:B------:R-:W-:-:S02]  /*4eb0*/  F2FP.BF16.F32.PACK_AB R58, R61, R60 ;  /* 0x0000003c3d3a723e */ /* 0x000fc400000010ff */
[----:B------:R-:W-:Y:S01]  /*4ec0*/  F2FP.BF16.F32.PACK_AB R59, R63, R62 ;  /* 0x0000003e3f3b723e */ /* 0x000fe200000010ff */
[----:B-1----:R-:W1:Y:S01]  /*4ed0*/  LDC.64 R4, c[0x0][0x878] ;  /* 0x00021e00ff047b82 */ /* 0x002e620000000a00 */
[----:B------:R-:W-:Y:S02]  /*4ee0*/  F2FP.BF16.F32.PACK_AB R65, R67, R66 ;  /* 0x000000424341723e */ /* 0x000fe400000010ff */
[----:B------:R-:W-:Y:S01]  /*4ef0*/  F2FP.BF16.F32.PACK_AB R72, R73, R72 ;  /* 0x000000484948723e */ /* 0x000fe200000010ff */
[----:B------:R4:W-:Y:S01]  /*4f00*/  STSM.16.M88.4 [R17+0x4000], R56 ;  /* 0x0040003811007844 */ /* 0x0009e20000000200 */
[----:B------:R-:W-:Y:S02]  /*4f10*/  F2FP.BF16.F32.PACK_AB R66, R69, R68 ;  /* 0x000000444542723e */ /* 0x000fe400000010ff */
[----:B------:R-:W-:Y:S02]  /*4f20*/  F2FP.BF16.F32.PACK_AB R67, R71, R70 ;  /* 0x000000464743723e */ /* 0x000fe400000010ff */
[----:B------:R-:W-:-:S02]  /*4f30*/  F2FP.BF16.F32.PACK_AB R73, R75, R74 ;  /* 0x0000004a4b49723e */ /* 0x000fc400000010ff */
[----:B------:R-:W-:Y:S01]  /*4f40*/  F2FP.BF16.F32.PACK_AB R80, R81, R80 ;  /* 0x000000505150723e */ /* 0x000fe200000010ff */
[----:B------:R4:W-:Y:S01]  /*4f50*/  STSM.16.M88.4 [R20+-0x4000], R64 ;  /* 0xffc0004014007844 */ /* 0x0009e20000000200 */
[----:B------:R-:W-:Y:S02]  /*4f60*/  F2FP.BF16.F32.PACK_AB R74, R77, R76 ;  /* 0x0000004c4d4a723e */ /* 0x000fe400000010ff */
[----:B------:R-:W-:Y:S02]  /*4f70*/  F2FP.BF16.F32.PACK_AB R75, R79, R78 ;  /* 0x0000004e4f4b723e */ /* 0x000fe400000010ff */
[----:B------:R-:W-:Y:S02]  /*4f80*/  F2FP.BF16.F32.PACK_AB R81, R83, R82 ;  /* 0x000000525351723e */ /* 0x000fe400000010ff */
[----:B------:R-:W-:Y:S01]  /*4f90*/  F2FP.BF16.F32.PACK_AB R82, R85, R84 ;  /* 0x000000545552723e */ /* 0x000fe200000010ff */
[----:B------:R4:W-:Y:S01]  /*4fa0*/  STSM.16.M88.4 [R21+-0x4000], R72 ;  /* 0xffc0004815007844 */ /* 0x0009e20000000200 */
[----:B------:R-:W-:-:S02]  /*4fb0*/  F2FP.BF16.F32.PACK_AB R83, R87, R86 ;  /* 0x000000565753723e */ /* 0x000fc400000010ff */
        /* <DEDUP_REMOVED lines=32> */
.L_x_671:
        /* <DEDUP_REMOVED lines=58> */
.L_x_673:
[----:B------:R-:W-:Y:S05]  /*5560*/  BSYNC B0 ;  /* 0x0000000000007941 */ /* 0x000fea0003800000 */
.L_x_672:
        /* <DEDUP_REMOVED lines=15> */
.L_x_675:
[----:B------:R-:W-:Y:S05]  /*5660*/  BSYNC B0 ;  /* 0x0000000000007941 */ /* 0x000fea0003800000 */
.L_x_674:
        /* <DEDUP_REMOVED lines=18> */
.L_x_677:
[----:B------:R-:W-:Y:S05]  /*5790*/  BSYNC B0 ;  /* 0x0000000000007941 */ /* 0x000fea0003800000 */
.L_x_676:
        /* <DEDUP_REMOVED lines=17> */
.L_x_679:
[----:B------:R-:W-:Y:S05]  /*58b0*/  BSYNC B0 ;  /* 0x0000000000007941 */ /* 0x000fea0003800000 */
.L_x_678:
        /* <DEDUP_REMOVED lines=18> */
.L_x_681:
[----:B------:R-:W-:Y:S05]  /*59e0*/  BSYNC B0 ;  /* 0x0000000000007941 */ /* 0x000fea0003800000 */
.L_x_680:
        /* <DEDUP_REMOVED lines=18> */
.L_x_683:
[----:B------:R-:W-:Y:S05]  /*5b10*/  BSYNC B0 ;  /* 0x0000000000007941 */ /* 0x000fea0003800000 */
.L_x_682:
        /* <DEDUP_REMOVED lines=19> */
.L_x_685:
[----:B------:R-:W-:Y:S05]  /*5c50*/  BSYNC B0 ;  /* 0x0000000000007941 */ /* 0x000fea0003800000 */
.L_x_684:
        /* <DEDUP_REMOVED lines=21> */
.L_x_687:
[----:B------:R-:W-:Y:S05]  /*5db0*/  BSYNC B0 ;  /* 0x0000000000007941 */ /* 0x000fea0003800000 */
.L_x_686:
        /* <DEDUP_REMOVED lines=33> */
.L_x_689:
[----:B------:R-:W-:Y:S05]  /*5fd0*/  BSYNC B0 ;  /* 0x0000000000007941 */ /* 0x000fea0003800000 */
.L_x_688:
[----:B---34-:R3:W4:Y:S01]  /*5fe0*/  LDS.128 R28, [R46+0x800] ;  /* 0x000800002e1c7984 */ /* 0x0187220000000c00 */
        /* <DEDUP_REMOVED lines=16> */
.L_x_691:
[----:B------:R-:W-:Y:S05]  /*60f0*/  BSYNC B0 ;  /* 0x0000000000007941 */ /* 0x000fea0003800000 */
.L_x_690:
        /* <DEDUP_REMOVED lines=15> */
.L_x_693:
[----:B------:R-:W-:Y:S05]  /*61f0*/  BSYNC B0 ;  /* 0x0000000000007941 */ /* 0x000fea0003800000 */
.L_x_692:
        /* <DEDUP_REMOVED lines=15> */
.L_x_695:
[----:B------:R-:W-:Y:S05]  /*62f0*/  BSYNC B0 ;  /* 0x0000000000007941 */ /* 0x000fea0003800000 */
.L_x_694:
        /* <DEDUP_REMOVED lines=15> */
.L_x_697:
[----:B------:R-:W-:Y:S05]  /*63f0*/  BSYNC B0 ;  /* 0x0000000000007941 */ /* 0x000fea0003800000 */
.L_x_696:
        /* <DEDUP_REMOVED lines=15> */
.L_x_699:
[----:B------:R-:W-:Y:S05]  /*64f0*/  BSYNC B0 ;  /* 0x0000000000007941 */ /* 0x000fea0003800000 */
.L_x_698:
        /* <DEDUP_REMOVED lines=15> */
.L_x_701:
[----:B------:R-:W-:Y:S05]  /*65f0*/  BSYNC B0 ;  /* 0x0000000000007941 */ /* 0x000fea0003800000 */
.L_x_700:
        /* <DEDUP_REMOVED lines=15> */
.L_x_670:
        /* <DEDUP_REMOVED lines=30> */
.L_x_702:
        /* <DEDUP_REMOVED lines=48> */
.L_x_704:
[----:B------:R-:W-:Y:S05]  /*6bd0*/  BSYNC B0 ;  /* 0x0000000000007941 */ /* 0x000fea0003800000 */
.L_x_703:
        /* <DEDUP_REMOVED lines=16> */
.L_x_706:
[----:B------:R-:W-:Y:S05]  /*6ce0*/  BSYNC B0 ;  /* 0x0000000000007941 */ /* 0x000fea0003800000 */
.L_x_705:
        /* <DEDUP_REMOVED lines=16> */
.L_x_708:
[----:B------:R-:W-:Y:S05]  /*6df0*/  BSYNC B0 ;  /* 0x0000000000007941 */ /* 0x000fea0003800000 */
.L_x_707:
        /* <DEDUP_REMOVED lines=17> */
.L_x_710:
[----:B------:R-:W-:Y:S05]  /*6f10*/  BSYNC B0 ;  /* 0x0000000000007941 */ /* 0x000fea0003800000 */
.L_x_709:
        /* <DEDUP_REMOVED lines=16> */
.L_x_712:
[----:B------:R-:W-:Y:S05]  /*7020*/  BSYNC B0 ;  /* 0x0000000000007941 */ /* 0x000fea0003800000 */
.L_x_711:
        /* <DEDUP_REMOVED lines=18> */
.L_x_714:
[----:B------:R-:W-:Y:S05]  /*7150*/  BSYNC B0 ;  /* 0x0000000000007941 */ /* 0x000fea0003800000 */
.L_x_713:
        /* <DEDUP_REMOVED lines=20> */
.L_x_716:
[----:B------:R-:W-:Y:S05]  /*72a0*/  BSYNC B0 ;  /* 0x0000000000007941 */ /* 0x000fea0003800000 */
.L_x_715:
        /* <DEDUP_REMOVED lines=17> */
.L_x_718:
[----:B------:R-:W-:Y:S05]  /*73c0*/  BSYNC B0 ;  /* 0x0000000000007941 */ /* 0x000fea0003800000 */
.L_x_717:
        /* <DEDUP_REMOVED lines=32> */
.L_x_720:
[----:B------:R-:W-:Y:S05]  /*75d0*/  BSYNC B0 ;  /* 0x0000000000007941 */ /* 0x000fea0003800000 */
.L_x_719:
        /* <DEDUP_REMOVED lines=16> */
.L_x_722:
[----:B------:R-:W-:Y:S05]  /*76e0*/  BSYNC B0 ;  /* 0x0000000000007941 */ /* 0x000fea0003800000 */
.L_x_721:
        /* <DEDUP_REMOVED lines=15> */
.L_x_724:
[----:B------:R-:W-:Y:S05]  /*77e0*/  BSYNC B0 ;  /* 0x0000000000007941 */ /* 0x000fea0003800000 */
.L_x_723:
        /* <DEDUP_REMOVED lines=15> */
.L_x_726:
[----:B------:R-:W-:Y:S05]  /*78e0*/  BSYNC B0 ;  /* 0x0000000000007941 */ /* 0x000fea0003800000 */
.L_x_725:
        /* <DEDUP_REMOVED lines=15> */
.L_x_728:
[----:B------:R-:W-:Y:S05]  /*79e0*/  BSYNC B0 ;  /* 0x0000000000007941 */ /* 0x000fea0003800000 */
.L_x_727:
        /* <DEDUP_REMOVED lines=15> */
.L_x_730:
[----:B------:R-:W-:Y:S05]  /*7ae0*/  BSYNC B0 ;  /* 0x0000000000007941 */ /* 0x000fea0003800000 */
.L_x_729:
        /* <DEDUP_REMOVED lines=15> */
.L_x_732:
[----:B------:R-:W-:Y:S05]  /*7be0*/  BSYNC B0 ;  /* 0x0000000000007941 */ /* 0x000fea0003800000 */
.L_x_731:
        /* <DEDUP_REMOVED lines=15> */
.L_x_641:
        /* <DEDUP_REMOVED lines=9> */
[----:B------:R-:W1:Y:S01]  /*7d70*/  S2UR UR24, SR_CTAID.X ;  /* 0x00000000001879c3 */ /* 0x000e620000002500 */
[----:B------:R-:W-:-:S04]  /*7d80*/  ISETP.NE.U32.AND P0, PT, RZ, UR4, PT ;  /* 0x00000004ff007c0c */ /* 0x000fc8000bf05070 */
[----:B------:R-:W-:-:S03]  /*7d90*/  ISETP.NE.AND.EX P0, PT, RZ, UR5, PT, P0 ;  /* 0x00000005ff007c0c */ /* 0x000fc6000bf05300 */
[----:B------:R-:W2:Y:S10]  /*7da0*/  S2UR UR12, SR_CTAID.Z ;  /* 0x00000000000c79c3 */ /* 0x000eb40000002700 */
[----:B------:R-:W-:Y:S05]  /*7db0*/  @!P0 BRA `(.L_x_734) ;  /* 0x00000000001c8947 */ /* 0x000fea0003800000 */
[----:B------:R-:W-:Y:S02]  /*7dc0*/  ULDC.64 UR4, c[0x0][0x8d8] ;  /* 0x0002360000047ab9 */ /* 0x000fe40000000a00 */
[----:B--2---:R-:W-:-:S06]  /*7dd0*/  UIMAD.WIDE UR4, UR12, 0x4, UR4 ;  /* 0x000000040c0478a5 */ /* 0x004fcc000f8e0204 */
[----:B------:R-:W-:Y:S02]  /*7de0*/  IMAD.U32 R2, RZ, RZ, UR4 ;  /* 0x00000004ff027e24 */ /* 0x000fe4000f8e00ff */
[----:B------:R-:W-:-:S05]  /*7df0*/  IMAD.U32 R3, RZ, RZ, UR5 ;  /* 0x00000005ff037e24 */ /* 0x000fca000f8e00ff */
[----:B------:R-:W2:Y:S02]  /*7e00*/  LDG.E R2, desc[UR38][R2.64] ;  /* 0x0000002602027981 */ /* 0x000ea4000c1e1900 */
[----:B--2---:R-:W-:Y:S01]  /*7e10*/  R2UR UR4, R2 ;  /* 0x00000000020472ca */ /* 0x004fe200000e0000 */
[----:B------:R-:W-:-:S14]  /*7e20*/  BRA `(.L_x_735) ;  /* 0x0000000000387947 */ /* 0x000fdc0003800000 */
.L_x_734:
[----:B------:R-:W-:Y:S02]  /*7e30*/  ULDC.64 UR4, c[0x0][0x8d0] ;  /* 0x0002340000047ab9 */ /* 0x000fe40000000a00 */
[----:B------:R-:W-:-:S04]  /*7e40*/  ISETP.NE.U32.AND P0, PT, RZ, UR4, PT ;  /* 0x00000004ff007c0c */ /* 0x000fc8000bf05070 */
[----:B------:R-:W-:-:S13]  /*7e50*/  ISETP.NE.AND.EX P0, PT, RZ, UR5, PT, P0 ;  /* 0x00000005ff007c0c */ /* 0x000fda000bf05300 */
[----:B------:R-:W-:Y:S05]  /*7e60*/  @!P0 BRA `(.L_x_736) ;  /* 0x0000000000248947 */ /* 0x000fea0003800000 */
[----:B------:R-:W-:Y:S02]  /*7e70*/  ULDC.64 UR4, c[0x0][0x8d0] ;  /* 0x0002340000047ab9 */ /* 0x000fe40000000a00 */
[----:B--2---:R-:W-:-:S06]  /*7e80*/  UIMAD.WIDE UR4, UR12, 0x4, UR4 ;  /* 0x000000040c0478a5 */ /* 0x004fcc000f8e0204 */
[----:B------:R-:W-:Y:S02]  /*7e90*/  IMAD.U32 R2, RZ, RZ, UR4 ;  /* 0x00000004ff027e24 */ /* 0x000fe4000f8e00ff */
[----:B------:R-:W-:-:S05]  /*7ea0*/  IMAD.U32 R3, RZ, RZ, UR5 ;  /* 0x00000005ff037e24 */ /* 0x000fca000f8e00ff */
[----:B------:R-:W2:Y:S04]  /*7eb0*/  LDG.E R0, desc[UR38][R2.64] ;  /* 0x0000002602007981 */ /* 0x000ea8000c1e1900 */
[----:B------:R-:W2:Y:S02]  /*7ec0*/  LDG.E R5, desc[UR38][R2.64+0x4] ;  /* 0x0000042602057981 */ /* 0x000ea4000c1e1900 */
[----:B--2---:R-:W-:-:S05]  /*7ed0*/  IMAD.IADD R0, R5, 0x1, -R0 ;  /* 0x0000000105007824 */ /* 0x004fca00078e0a00 */
[----:B------:R-:W-:Y:S01]  /*7ee0*/  R2UR UR4, R0 ;  /* 0x00000000000472ca */ /* 0x000fe200000e0000 */
[----:B------:R-:W-:-:S14]  /*7ef0*/  BRA `(.L_x_735) ;  /* 0x0000000000047947 */ /* 0x000fdc0003800000 */
.L_x_736:
[----:B------:R-:W-:-:S05]  /*7f00*/  ULDC UR4, c[0x0][0x8bc] ;  /* 0x00022f0000047ab9 */ /* 0x000fca0000000800 */
.L_x_735:
[----:B-1----:R-:W-:-:S04]  /*7f10*/  USHF.L.U32 UR5, UR24, 0x7, URZ ;  /* 0x0000000718057899 */ /* 0x002fc8000800063f */
[----:B------:R-:W-:-:S04]  /*7f20*/  UISETP.GE.AND UP0, UPT, UR5, UR4, UPT ;  /* 0x000000040500728c */ /* 0x000fc8000bf06270 */
[----:B--2---:R-:W-:-:S06]  /*7f30*/  USEL UR12, UR12, 0xffffffff, !UP0 ;  /* 0xffffffff0c0c7887 */ /* 0x004fcc000c000000 */
        /* <DEDUP_REMOVED lines=23> */
[----:B------:R-:W3:-:S12]  /*80b0*/  S2UR UR11, SR_CTAID.Y ;  /* 0x00000000000b79c3 */ /* 0x000ed80000002600 */
[----:B--2---:R-:W-:-:S13]  /*80c0*/  @P2 R2UR UR4, R6 ;  /* 0x00000000060422ca */ /* 0x004fda00000e0000 */
[----:B------:R-:W-:-:S04]  /*80d0*/  @UP0 ULEA UR4, UR12, UR4, 0x6 ;  /* 0x000000040c040291 */ /* 0x000fc8000f8e303f */
[----:B------:R-:W-:-:S04]  /*80e0*/  @UP0 USHF.R.S32.HI UR5, URZ, 0x1f, UR4 ;  /* 0x0000001f3f050899 */ /* 0x000fc80008011404 */
[----:B------:R-:W-:-:S04]  /*80f0*/  @UP0 ULEA.HI UR5, UR5, UR4, URZ, 0x6 ;  /* 0x0000000405050291 */ /* 0x000fc8000f8f303f */
[----:B------:R-:W-:Y:S01]  /*8100*/  @UP0 USHF.L.U32 UR5, UR5, 0x7, URZ ;  /* 0x0000000705050899 */ /* 0x000fe2000800063f */
[----:B-1-3--:R-:W-:Y:S11]  /*8110*/  @P1 BRA `(.L_x_737) ;  /* 0x0000000000101947 */ /* 0x00aff60003800000 */
[----:B------:R-:W-:Y:S05]  /*8120*/  @!P0 BRA `(.L_x_737) ;  /* 0x00000000000c8947 */ /* 0x000fea0003800000 */
[----:B------:R-:W2:Y:S04]  /*8130*/  LDG.E R5, desc[UR38][R2.64] ;  /* 0x0000002602057981 */ /* 0x000ea8000c1e1900 */
[----:B-----5:R-:W2:Y:S02]  /*8140*/  LDG.E R0, desc[UR38][R2.64+0x4] ;  /* 0x0000042602007981 */ /* 0x020ea4000c1e1900 */
[----:B--2---:R-:W-:-:S07]  /*8150*/  IMAD.IADD R0, R0, 0x1, -R5 ;  /* 0x0000000100007824 */ /* 0x004fce00078e0a05 */
.L_x_737:
[----:B-----5:R-:W-:Y:S01]  /*8160*/  ISETP.GE.AND P0, PT, R0, 0x1, PT ;  /* 0x000000010000780c */ /* 0x020fe20003f06270 */
[----:B------:R-:W-:Y:S01]  /*8170*/  @UP0 ULOP3.LUT UR5, UR5, 0xffffe000, URZ, 0xc0, !UPT ;  /* 0xffffe00005050892 */ /* 0x000fe2000f8ec03f */
[----:B------:R-:W-:Y:S01]  /*8180*/  UMOV UR6, URZ ;  /* 0x0000003f00067c82 */ /* 0x000fe20008000000 */
[----:B------:R-:W-:Y:S02]  /*8190*/  UMOV UR7, URZ ;  /* 0x0000003f00077c82 */ /* 0x000fe40008000000 */
[----:B------:R-:W-:Y:S02]  /*81a0*/  @UP0 USHF.R.S32.HI UR4, URZ, 0x1f, UR5 ;  /* 0x0000001f3f040899 */ /* 0x000fe40008011405 */
[----:B------:R-:W-:Y:S01]  /*81b0*/  USHF.R.S32.HI UR19, URZ, 0x1f, UR11 ;  /* 0x0000001f3f137899 */ /* 0x000fe2000801140b */
[----:B------:R-:W-:-:S04]  /*81c0*/  @UP0 UMOV UR6, UR5 ;  /* 0x0000000500060c82 */ /* 0x000fc80008000000 */
[----:B------:R-:W-:Y:S01]  /*81d0*/  @UP0 UMOV UR7, UR4 ;  /* 0x0000000400070c82 */ /* 0x000fe20008000000 */
[----:B------:R-:W-:Y:S06]  /*81e0*/  @!P0 BRA `(.L_x_646) ;  /* 0x0000003400448947 */ /* 0x000fec0003800000 */
[----:B------:R-:W1:Y:S01]  /*81f0*/  S2R R4, SR_TID.X ;  /* 0x0000000000047919 */ /* 0x000e620000002100 */
        /* <DEDUP_REMOVED lines=8> */
[----:B------:R-:W-:Y:S01]  /*8280*/  USEL UR18, UR12, URZ, !UP0 ;  /* 0x0000003f0c127287 */ /* 0x000fe2000c000000 */
[----:B------:R-:W-:Y:S01]  /*8290*/  LEA.HI R3, R3, R2, RZ, 0x6 ;  /* 0x0000000203037211 */ /* 0x000fe200078f30ff */
[----:B------:R-:W-:Y:S01]  /*82a0*/  USEL UR4, UR4, URZ, !UP0 ;  /* 0x0000003f04047287 */ /* 0x000fe2000c000000 */
[----:B------:R-:W-:Y:S01]  /*82b0*/  ULDC UR10, c[0x0][0x288] ;  /* 0x0000a200000a7ab9 */ /* 0x000fe20000000800 */
[----:B------:R-:W-:Y:S01]  /*82c0*/  UIADD3 UR8, UP0, UR6, UR14, URZ ;  /* 0x0000000e06087290 */ /* 0x000fe2000ff1e03f */
[----:B------:R-:W-:Y:S01]  /*82d0*/  SHF.R.S32.HI R3, RZ, 0x6, R3 ;  /* 0x00000006ff037819 */ /* 0x000fe20000011403 */
[----:B------:R-:W-:Y:S01]  /*82e0*/  UIADD3 UR5, UR15, UR5, URZ ;  /* 0x000000050f057290 */ /* 0x000fe2000fffe03f */
[----:B------:R-:W-:Y:S01]  /*82f0*/  ULDC UR9, c[0x0][0x760] ;  /* 0x0001d80000097ab9 */ /* 0x000fe20000000800 */
[----:B------:R-:W-:Y:S01]  /*8300*/  ULDC.64 UR16, c[0x0][0x2e0] ;  /* 0x0000b80000107ab9 */ /* 0x000fe20000000a00 */
[----:B------:R-:W-:Y:S01]  /*8310*/  UIMAD UR12, UR12, UR10, URZ ;  /* 0x0000000a0c0c72a4 */ /* 0x000fe2000f8e023f */
[----:B------:R-:W-:Y:S01]  /*8320*/  VIMNMX R3, R3, 0x1, !PT ;  /* 0x0000000103037848 */ /* 0x000fe20007fe0100 */
[----:B------:R-:W-:-:S02]  /*8330*/  UIMAD UR10, UR10, UR9, URZ ;  /* 0x000000090a0a72a4 */ /* 0x000fc4000f8e023f */
[----:B------:R-:W-:Y:S01]  /*8340*/  UIADD3.X UR9, UR7, UR5, URZ, UP0, !UPT ;  /* 0x0000000507097290 */ /* 0x000fe200087fe43f */
[----:B------:R-:W-:Y:S01]  /*8350*/  LOP3.LUT R6, R3, 0x1, RZ, 0xc0, !PT ;  /* 0x0000000103067812 */ /* 0x000fe200078ec0ff */
[----:B------:R-:W-:Y:S02]  /*8360*/  UIMAD UR4, UR4, UR16, URZ ;  /* 0x00000010040472a4 */ /* 0x000fe4000f8e023f */
[----:B------:R-:W-:Y:S02]  /*8370*/  UIADD3 UR11, UP0, UR12, UR11, URZ ;  /* 0x0000000b0c0b7290 */ /* 0x000fe4000ff1e03f */
[----:B------:R-:W-:Y:S01]  /*8380*/  UIMAD UR13, UR18, UR17, UR4 ;  /* 0x00000011120d72a4 */ /* 0x000fe2000f8e0204 */
[----:B-1----:R-:W-:Y:S01]  /*8390*/  LOP3.LUT R0, R4, 0x1f, RZ, 0xc0, !PT ;  /* 0x0000001f04007812 */ /* 0x002fe200078ec0ff */
[----:B------:R-:W-:Y:S01]  /*83a0*/  UIMAD.WIDE.U32 UR8, UR18, UR16, UR8 ;  /* 0x00000010120872a5 */ /* 0x000fe2000f8e0008 */
[----:B------:R-:W-:Y:S01]  /*83b0*/  ELECT P0, URZ, PT ;  /* 0x00000000003f782f */ /* 0x000fe20003800000 */
[----:B------:R-:W-:-:S02]  /*83c0*/  ULEA.HI.X.SX32 UR12, UR12, UR19, 0x1, UP0 ;  /* 0x000000130c0c7291 */ /* 0x000fc400080f0e3f */
[----:B------:R-:W-:Y:S01]  /*83d0*/  UIADD3 UR25, UR9, UR13, URZ ;  /* 0x0000000d09197290 */ /* 0x000fe2000fffe03f */
[----:B------:R-:W-:Y:S01]  /*83e0*/  UMOV UR4, URZ ;  /* 0x0000003f00047c82 */ /* 0x000fe20008000000 */
[----:B------:R-:W-:Y:S10]  /*83f0*/  @!P1 BRA `(.L_x_738) ;  /* 0x0000000800bc9947 */ /* 0x000ff40003800000 */
[----:B------:R-:W-:Y:S01]  /*8400*/  UMOV UR4, UR14 ;  /* 0x0000000e00047c82 */ /* 0x000fe20008000000 */
[----:B------:R-:W-:Y:S01]  /*8410*/  ULDC.64 UR14, c[0x0][0x2c0] ;  /* 0x0000b000000e7ab9 */ /* 0x000fe20000000a00 */
[----:B------:R-:W-:Y:S01]  /*8420*/  UIMAD.WIDE.U32 UR4, UR18, UR16, UR4 ;  /* 0x00000010120472a5 */ /* 0x000fe2000f8e0004 */
[----:B------:R-:W-:-:S03]  /*8430*/  IMAD.IADD R4, R3, 0x1, -R6 ;  /* 0x0000000103047824 */ /* 0x000fc600078e0a06 */
        /* <DEDUP_REMOVED lines=12> */
.L_x_763:
        /* <DEDUP_REMOVED lines=17> */
.L_x_741:
[----:B------:R-:W2:Y:S04]  /*8610*/  LDG.E.STRONG.GPU R5, desc[UR38][R2.64] ;  /* 0x0000002602057981 */ /* 0x000ea8000c1ef900 */
[----:B--2---:R-:W-:Y:S01]  /*8620*/  CCTL.IVALL ;  /* 0x00000000ff00798f */ /* 0x004fe20002000000 */
[----:B------:R-:W-:Y:S05]  /*8630*/  YIELD ;  /* 0x0000000000007946 */ /* 0x000fea0003800000 */
[----:B------:R-:W-:-:S13]  /*8640*/  ISETP.NE.AND P1, PT, R5, UR24, PT ;  /* 0x0000001805007c0c */ /* 0x000fda000bf25270 */
[----:B------:R-:W-:Y:S05]  /*8650*/  @P1 BRA `(.L_x_741) ;  /* 0xfffffffc00ec1947 */ /* 0x000fea000383ffff */
.L_x_740:
[----:B------:R-:W-:Y:S05]  /*8660*/  BSYNC B0 ;  /* 0x0000000000007941 */ /* 0x000fea0003800000 */
.L_x_739:
[----:B------:R-:W-:-:S03]  /*8670*/  UMOV UR22, 0xffffffff ;  /* 0xffffffff00167882 */ /* 0x000fc60000000000 */
[----:B------:R-:W-:Y:S05]  /*8680*/  BRA.DIV UR22, `(.L_x_742) ;  /* 0x00000032167c7947 */ /* 0x000fea000b800000 */
[----:B------:R-:W-:Y:S01]  /*8690*/  NOP ;  /* 0x0000000000007918 */ /* 0x000fe20000000000 */
.L_x_810:
        /* <DEDUP_REMOVED lines=8> */
[----:B------:R-:W-:Y:S02]  /*8720*/  UIADD3 UR33, UP0, UR22, UR8, URZ ;  /* 0x0000000816217290 */ /* 0x000fe4000ff1e03f */
[----:B-1----:R-:W-:Y:S02]  /*8730*/  ULEA UR32, UR32, UR23, 0x18 ;  /* 0x0000001720207291 */ /* 0x002fe4000f8ec03f */
[----:B------:R-:W-:Y:S02]  /*8740*/  ULEA.HI.X.SX32 UR23, UR22, UR25, 0x1, UP0 ;  /* 0x0000001916177291 */ /* 0x000fe400080f0e3f */
[----:B------:R-:W-:-:S02]  /*8750*/  ULEA UR22, UP0, UR33, UR28, 0x2 ;  /* 0x0000001c21167291 */ /* 0x000fc4000f80103f */
[----:B------:R-:W-:Y:S02]  /*8760*/  UIADD3 UR28, UR32, 0x10000, URZ ;  /* 0x00010000201c7890 */ /* 0x000fe4000fffe03f */
[----:B------:R-:W-:Y:S01]  /*8770*/  ULEA.HI.X UR23, UR33, UR29, UR23, 0x2, UP0 ;  /* 0x0000001d21177291 */ /* 0x000fe200080f1417 */
[----:B------:R-:W-:Y:S02]  /*8780*/  UMOV UR32, 0x0 ;  /* 0x0000000000207882 */ /* 0x000fe40000000000 */
[----:B------:R-:W-:Y:S01]  /*8790*/  UMOV UR29, 0x400 ;  /* 0x00000400001d7882 */ /* 0x000fe20000000000 */
[----:B------:R-:W-:-:S05]  /*87a0*/  UMOV UR33, 0x14f00000 ;  /* 0x14f0000000217882 */ /* 0x000fca0000000000 */
[----:B------:R1:W-:Y:S02]  /*87b0*/  UBLKRED.G.S.ADD.F32.RN [UR22], [UR28], UR29, desc[UR32] ;  /* 0x000020161c0073bb */ /* 0x0003e400080a141d */
[----:B-1----:R0:W-:Y:S02]  /*87c0*/  UTMACMDFLUSH ;  /* 0x00000000000079b7 */ /* 0x0021e40000000000 */
.L_x_744:
[----:B------:R-:W-:Y:S05]  /*87d0*/  BSYNC B0 ;  /* 0x0000000000007941 */ /* 0x000fea0003800000 */
.L_x_743:
        /* <DEDUP_REMOVED lines=13> */
.L_x_746:
[----:B------:R-:W-:Y:S05]  /*88b0*/  BSYNC B0 ;  /* 0x0000000000007941 */ /* 0x000fea0003800000 */
.L_x_745:
[----:B------:R-:W-:Y:S06]  /*88c0*/  BAR.ARV 0xa, 0xa0 ;  /* 0x0282800000007b1d */ /* 0x000fec0000002000 */
[----:B------:R-:W-:Y:S04]  /*88d0*/  BSSY B0, `(.L_x_747) ;  /* 0x0000003000007945 */ /* 0x000fe80003800000 */
[----:B------:R-:W-:Y:S05]  /*88e0*/  @!P0 BRA `(.L_x_748) ;  /* 0x0000000000048947 */ /* 0x000fea0003800000 */
[----:B------:R-:W-:-:S04]  /*88f0*/  DEPBAR.LE SB0, 0x0 ;  /* 0x000080000000791a */ /* 0x000fc80000000000 */
.L_x_748:
[----:B------:R-:W-:Y:S05]  /*8900*/  BSYNC B0 ;  /* 0x0000000000007941 */ /* 0x000fea0003800000 */
.L_x_747:
        /* <DEDUP_REMOVED lines=15> */
[----:B------:R-:W-:-:S06]  /*8a00*/  UFLO.U32 UR23, UR22 ;  /* 0x00000016001772bd */ /* 0x000fcc00080e0000 */
[----:B-1----:R-:W-:Y:S02]  /*8a10*/  ISETP.EQ.U32.AND P1, PT, R5, UR23, PT ;  /* 0x0000001705007c0c */ /* 0x002fe4000bf22070 */
[----:B------:R-:W1:Y:S11]  /*8a20*/  POPC R5, UR22 ;  /* 0x0000001600057d09 */ /* 0x000e760008000000 */
[----:B-1----:R1:W-:Y:S02]  /*8a30*/  @P1 REDG.E.ADD.S32.STRONG.GPU desc[UR38][R2.64], R5 ;  /* 0x000000050200198e */ /* 0x0023e4000c10e3a6 */
.L_x_750:
[----:B------:R-:W-:Y:S05]  /*8a40*/  BSYNC B0 ;  /* 0x0000000000007941 */ /* 0x000fea0003800000 */
.L_x_749:
        /* <DEDUP_REMOVED lines=9> */
.L_x_753:
[----:B------:R-:W2:Y:S04]  /*8ae0*/  LDG.E.STRONG.GPU R5, desc[UR38][R2.64] ;  /* 0x0000002602057981 */ /* 0x000ea8000c1ef900 */
[----:B--2---:R-:W-:Y:S01]  /*8af0*/  CCTL.IVALL ;  /* 0x00000000ff00798f */ /* 0x004fe20002000000 */
[----:B------:R-:W-:Y:S05]  /*8b00*/  YIELD ;  /* 0x0000000000007946 */ /* 0x000fea0003800000 */
[----:B------:R-:W-:-:S13]  /*8b10*/  ISETP.NE.AND P1, PT, R5, UR24, PT ;  /* 0x0000001805007c0c */ /* 0x000fda000bf25270 */
[----:B------:R-:W-:Y:S05]  /*8b20*/  @P1 BRA `(.L_x_753) ;  /* 0xfffffffc00ec1947 */ /* 0x000fea000383ffff */
.L_x_752:
[----:B------:R-:W-:Y:S05]  /*8b30*/  BSYNC B0 ;  /* 0x0000000000007941 */ /* 0x000fea0003800000 */
.L_x_751:
[----:B------:R-:W-:-:S03]  /*8b40*/  UMOV UR6, 0xffffffff ;  /* 0xffffffff00067882 */ /* 0x000fc60000000000 */
[----:B------:R-:W-:Y:S05]  /*8b50*/  BRA.DIV UR6, `(.L_x_754) ;  /* 0x0000002e06647947 */ /* 0x000fea000b800000 */
[----:B------:R-:W-:Y:S01]  /*8b60*/  NOP ;  /* 0x0000000000007918 */ /* 0x000fe20000000000 */
.L_x_813:
        /* <DEDUP_REMOVED lines=13> */
.L_x_756:
[----:B------:R-:W-:Y:S05]  /*8c40*/  BSYNC B0 ;  /* 0x0000000000007941 */ /* 0x000fea0003800000 */
.L_x_755:
        /* <DEDUP_REMOVED lines=13> */
.L_x_758:
[----:B------:R-:W-:Y:S05]  /*8d20*/  BSYNC B0 ;  /* 0x0000000000007941 */ /* 0x000fea0003800000 */
.L_x_757:
[----:B------:R-:W-:Y:S06]  /*8d30*/  BAR.ARV 0xa, 0xa0 ;  /* 0x0282800000007b1d */ /* 0x000fec0000002000 */
[----:B------:R-:W-:Y:S04]  /*8d40*/  BSSY B0, `(.L_x_759) ;  /* 0x0000003000007945 */ /* 0x000fe80003800000 */
[----:B------:R-:W-:Y:S05]  /*8d50*/  @!P0 BRA `(.L_x_760) ;  /* 0x0000000000048947 */ /* 0x000fea0003800000 */
[----:B------:R-:W-:-:S04]  /*8d60*/  DEPBAR.LE SB0, 0x0 ;  /* 0x000080000000791a */ /* 0x000fc80000000000 */
.L_x_760:
[----:B------:R-:W-:Y:S05]  /*8d70*/  BSYNC B0 ;  /* 0x0000000000007941 */ /* 0x000fea0003800000 */
.L_x_759:
        /* <DEDUP_REMOVED lines=15> */
[----:B------:R-:W-:-:S06]  /*8e70*/  UFLO.U32 UR7, UR6 ;  /* 0x00000006000772bd */ /* 0x000fcc00080e0000 */
[----:B-1----:R-:W-:Y:S02]  /*8e80*/  ISETP.EQ.U32.AND P1, PT, R5, UR7, PT ;  /* 0x0000000705007c0c */ /* 0x002fe4000bf22070 */
[----:B------:R-:W1:Y:S11]  /*8e90*/  POPC R5, UR6 ;  /* 0x0000000600057d09 */ /* 0x000e760008000000 */
[----:B-1----:R1:W-:Y:S02]  /*8ea0*/  @P1 REDG.E.ADD.S32.STRONG.GPU desc[UR38][R2.64], R5 ;  /* 0x000000050200198e */ /* 0x0023e4000c10e3a6 */
.L_x_762:
[----:B------:R-:W-:Y:S05]  /*8eb0*/  BSYNC B0 ;  /* 0x0000000000007941 */ /* 0x000fea0003800000 */
.L_x_761:
[----:B------:R-:W-:Y:S02]  /*8ec0*/  UIADD3 UR4, UR4, 0x2, URZ ;  /* 0x0000000204047890 */ /* 0x000fe4000fffe03f */
[----:B------:R-:W-:Y:S01]  /*8ed0*/  UIADD3 UR5, UR5, 0x1, URZ ;  /* 0x0000000105057890 */ /* 0x000fe2000fffe03f */
[----:B------:R-:W-:Y:S11]  /*8ee0*/  @P3 BRA `(.L_x_763) ;  /* 0xfffffff400843947 */ /* 0x000ff6000383ffff */
.L_x_738:
        /* <DEDUP_REMOVED lines=13> */
.L_x_766:
[----:B------:R-:W2:Y:S04]  /*8fc0*/  LDG.E.STRONG.GPU R0, desc[UR38][R2.64] ;  /* 0x0000002602007981 */ /* 0x000ea8000c1ef900 */
[----:B--2---:R-:W-:Y:S01]  /*8fd0*/  CCTL.IVALL ;  /* 0x00000000ff00798f */ /* 0x004fe20002000000 */
[----:B------:R-:W-:Y:S05]  /*8fe0*/  YIELD ;  /* 0x0000000000007946 */ /* 0x000fea0003800000 */
[----:B------:R-:W-:-:S13]  /*8ff0*/  ISETP.NE.AND P1, PT, R0, UR24, PT ;  /* 0x0000001800007c0c */ /* 0x000fda000bf25270 */
[----:B------:R-:W-:Y:S05]  /*9000*/  @P1 BRA `(.L_x_766) ;  /* 0xfffffffc00ec1947 */ /* 0x000fea000383ffff */
.L_x_765:
[----:B------:R-:W-:Y:S05]  /*9010*/  BSYNC B0 ;  /* 0x0000000000007941 */ /* 0x000fea0003800000 */
.L_x_764:
[----:B------:R-:W-:-:S03]  /*9020*/  UMOV UR5, 0xffffffff ;  /* 0xffffffff00057882 */ /* 0x000fc60000000000 */
[----:B------:R-:W-:Y:S05]  /*9030*/  BRA.DIV UR5, `(.L_x_767) ;  /* 0x0000002a05487947 */ /* 0x000fea000b800000 */
[----:B------:R-:W-:Y:S01]  /*9040*/  NOP ;  /* 0x0000000000007918 */ /* 0x000fe20000000000 */
.L_x_816:
        /* <DEDUP_REMOVED lines=22> */
.L_x_769:
[----:B------:R-:W-:Y:S05]  /*91b0*/  BSYNC B0 ;  /* 0x0000000000007941 */ /* 0x000fea0003800000 */
.L_x_768:
[----:B------:R-:W-:Y:S06]  /*91c0*/  BAR.SYNC.DEFER_BLOCKING 0xe, 0xa0 ;  /* 0x0382800000007b1d */ /* 0x000fec0000010000 */
[----:B------:R-:W-:Y:S04]  /*91d0*/  BSSY B0, `(.L_x_770) ;  /* 0x0000013000007945 */ /* 0x000fe80003800000 */
[----:B------:R-:W-:Y:S05]  /*91e0*/  @!P0 BRA `(.L_x_771) ;  /* 0x0000000000448947 */ /* 0x000fea0003800000 */
[----:B------:R-:W1:Y:S01]  /*91f0*/  S2UR UR14, SR_CgaCtaId ;  /* 0x00000000000e79c3 */ /* 0x000e620000008800 */
[----:B------:R-:W-:Y:S01]  /*9200*/  R2UR UR5, R6 ;  /* 0x00000000060572ca */ /* 0x000fe200000e0000 */
[----:B------:R-:W-:Y:S01]  /*9210*/  UMOV UR13, 0x400 ;  /* 0x00000400000d7882 */ /* 0x000fe20000000000 */
[----:B------:R-:W-:-:S11]  /*9220*/  ULDC.64 UR6, c[0x0][0x2c0] ;  /* 0x0000b00000067ab9 */ /* 0x000fd60000000a00 */
[----:B------:R-:W-:-:S04]  /*9230*/  UIADD3 UR5, UR5, 0x1000, URZ ;  /* 0x0000100005057890 */ /* 0x000fc8000fffe03f */
[----:B------:R-:W-:-:S04]  /*9240*/  UIADD3 UR15, UP0, UR5, UR8, URZ ;  /* 0x00000008050f7290 */ /* 0x000fc8000ff1e03f */
[----:B------:R-:W-:Y:S02]  /*9250*/  ULEA.HI.X.SX32 UR5, UR5, UR25, 0x1, UP0 ;  /* 0x0000001905057291 */ /* 0x000fe400080f0e3f */
[----:B-1----:R-:W-:Y:S02]  /*9260*/  ULEA UR13, UR14, UR13, 0x18 ;  /* 0x0000000d0e0d7291 */ /* 0x002fe4000f8ec03f */
[----:B------:R-:W-:Y:S02]  /*9270*/  ULEA UR6, UP0, UR15, UR6, 0x2 ;  /* 0x000000060f067291 */ /* 0x000fe4000f80103f */
[----:B------:R-:W-:Y:S02]  /*9280*/  UIADD3 UR13, UR13, 0x14000, URZ ;  /* 0x000140000d0d7890 */ /* 0x000fe4000fffe03f */
[----:B------:R-:W-:Y:S01]  /*9290*/  ULEA.HI.X UR7, UR15, UR7, UR5, 0x2, UP0 ;  /* 0x000000070f077291 */ /* 0x000fe200080f1405 */
[----:B------:R-:W-:Y:S02]  /*92a0*/  UMOV UR14, 0x0 ;  /* 0x00000000000e7882 */ /* 0x000fe40000000000 */
[----:B------:R-:W-:Y:S01]  /*92b0*/  UMOV UR5, 0x400 ;  /* 0x0000040000057882 */ /* 0x000fe20000000000 */
[----:B------:R-:W-:-:S05]  /*92c0*/  UMOV UR15, 0x14f00000 ;  /* 0x14f00000000f7882 */ /* 0x000fca0000000000 */
[----:B------:R1:W-:Y:S01]  /*92d0*/  UBLKRED.G.S.ADD.F32.RN [UR6], [UR13], UR5, desc[UR14] ;  /* 0x00000e060d0073bb */ /* 0x0003e200080a1405 */
[----:B------:R0:W-:Y:S01]  /*92e0*/  UTMACMDFLUSH ;  /* 0x00000000000079b7 */ /* 0x0001e20000000000 */
[----:B-1----:R-:W-:-:S04]  /*92f0*/  DEPBAR.LE SB0, 0x1 ;  /* 0x000080400000791a */ /* 0x002fc80000000000 */
.L_x_771:
[----:B------:R-:W-:Y:S05]  /*9300*/  BSYNC B0 ;  /* 0x0000000000007941 */ /* 0x000fea0003800000 */
.L_x_770:
[----:B------:R-:W-:Y:S06]  /*9310*/  BAR.ARV 0xa, 0xa0 ;  /* 0x0282800000007b1d */ /* 0x000fec0000002000 */
[----:B------:R-:W-:Y:S04]  /*9320*/  BSSY B0, `(.L_x_772) ;  /* 0x0000003000007945 */ /* 0x000fe80003800000 */
[----:B------:R-:W-:Y:S05]  /*9330*/  @!P0 BRA `(.L_x_773) ;  /* 0x0000000000048947 */ /* 0x000fea0003800000 */
[----:B------:R-:W-:-:S04]  /*9340*/  DEPBAR.LE SB0, 0x0 ;  /* 0x000080000000791a */ /* 0x000fc80000000000 */
.L_x_773:
[----:B------:R-:W-:Y:S05]  /*9350*/  BSYNC B0 ;  /* 0x0000000000007941 */ /* 0x000fea0003800000 */
.L_x_772:
        /* <DEDUP_REMOVED lines=19> */
.L_x_733:
        /* <DEDUP_REMOVED lines=10> */
.L_x_774:
        /* <DEDUP_REMOVED lines=10> */
.L_x_776:
[----:B------:R-:W3:Y:S02]  /*95d0*/  LDC R5, c[0x0][0x8bc] ;  /* 0x00022f00ff057b82 */ /* 0x000ee40000000800 */
.L_x_775:
[----:B------:R-:W1:Y:S01]  /*95e0*/  S2R R14, SR_CTAID.X ;  /* 0x00000000000e7919 */ /* 0x000e620000002500 */
[----:B------:R-:W-:Y:S02]  /*95f0*/  IMAD.MOV.U32 R0, RZ, RZ, 0x1 ;  /* 0x00000001ff007424 */ /* 0x000fe400078e00ff */
[----:B------:R-:W-:Y:S02]  /*9600*/  IMAD.MOV.U32 R9, RZ, RZ, RZ ;  /* 0x000000ffff097224 */ /* 0x000fe400078e00ff */
[----:B-1----:R-:W-:-:S05]  /*9610*/  IMAD.SHL.U32 R14, R14, 0x80, RZ ;  /* 0x000000800e0e7824 */ /* 0x002fca00078e00ff */
[----:B---3-5:R-:W-:-:S04]  /*9620*/  ISETP.GE.AND P0, PT, R14, R5, PT ;  /* 0x000000050e00720c */ /* 0x028fc80003f06270 */
[----:B------:R-:W-:-:S04]  /*9630*/  SEL R8, R7, 0xffffffff, !P0 ;  /* 0xffffffff07087807 */ /* 0x000fc80004000000 */
[----:B------:R-:W-:-:S13]  /*9640*/  ISETP.GE.AND P0, PT, R8, RZ, PT ;  /* 0x000000ff0800720c */ /* 0x000fda0003f06270 */
[----:B------:R-:W-:Y:S05]  /*9650*/  @!P0 BRA `(.L_x_777) ;  /* 0x0000001c00948947 */ /* 0x000fea0003800000 */
[----:B------:R-:W1:Y:S08]  /*9660*/  LDC.64 R10, c[0x0][0x770] ;  /* 0x0001dc00ff0a7b82 */ /* 0x000e700000000a00 */
[----:B------:R-:W3:Y:S08]  /*9670*/  LDC.64 R6, c[0x0][0x770] ;  /* 0x0001dc00ff067b82 */ /* 0x000ef00000000a00 */
[----:B------:R-:W2:Y:S01]  /*9680*/  LDC.64 R4, c[0x0][0x778] ;  /* 0x0001de00ff047b82 */ /* 0x000ea20000000a00 */
[----:B-1----:R-:W-:-:S07]  /*9690*/  ISETP.NE.U32.AND P1, PT, R10, RZ, PT ;  /* 0x000000ff0a00720c */ /* 0x002fce0003f25070 */
[----:B----4-:R-:W1:Y:S01]  /*96a0*/  LDC.64 R2, c[0x0][0x780] ;  /* 0x0001e000ff027b82 */ /* 0x010e620000000a00 */
[----:B------:R-:W-:Y:S01]  /*96b0*/  ISETP.NE.AND.EX P1, PT, R11, RZ, PT, P1 ;  /* 0x000000ff0b00720c */ /* 0x000fe20003f25310 */
[----:B---3--:R-:W-:Y:S01]  /*96c0*/  IMAD.WIDE R6, R8, 0x4, R6 ;  /* 0x0000000408067825 */ /* 0x008fe200078e0206 */
[----:B--2---:R-:W-:-:S11]  /*96d0*/  ISETP.NE.U32.AND P0, PT, R4, RZ, PT ;  /* 0x000000ff0400720c */ /* 0x004fd60003f05070 */
[----:B------:R-:W2:Y:S01]  /*96e0*/  @P1 LDG.E R9, desc[UR38][R6.64] ;  /* 0x0000002606091981 */ /* 0x000ea2000c1e1900 */
[----:B------:R-:W-:-:S03]  /*96f0*/  ISETP.NE.AND.EX P0, PT, R5, RZ, PT, P0 ;  /* 0x000000ff0500720c */ /* 0x000fc60003f05300 */
[----:B------:R-:W3:Y:S01]  /*9700*/  @P1 LDG.E R15, desc[UR38][R6.64] ;  /* 0x00000026060f1981 */ /* 0x000ee2000c1e1900 */
[----:B-1----:R-:W-:-:S04]  /*9710*/  ISETP.NE.U32.AND P2, PT, R2, RZ, PT ;  /* 0x000000ff0200720c */ /* 0x002fc80003f45070 */
[----:B------:R-:W-:-:S05]  /*9720*/  ISETP.NE.AND.EX P2, PT, R3, RZ, PT, P2 ;  /* 0x000000ff0300720c */ /* 0x000fca0003f45320 */
[----:B------:R-:W1:Y:S08]  /*9730*/  @P0 LDC.64 R2, c[0x0][0x778] ;  /* 0x0001de00ff020b82 */ /* 0x000e700000000a00 */
[----:B------:R-:W4:Y:S01]  /*9740*/  @P2 LDC.64 R12, c[0x0][0x780] ;  /* 0x0001e000ff0c2b82 */ /* 0x000f220000000a00 */
[----:B------:R-:W-:Y:S01]  /*9750*/  IMAD.MOV.U32 R5, RZ, RZ, RZ ;  /* 0x000000ffff057224 */ /* 0x000fe200078e00ff */
[----:B------:R-:W-:Y:S01]  /*9760*/  ULDC UR4, c[0x0][0x280] ;  /* 0x0000a00000047ab9 */ /* 0x000fe20000000800 */
[----:B-1----:R-:W-:-:S05]  /*9770*/  @P0 IMAD.WIDE R2, R8, 0x4, R2 ;  /* 0x0000000408020825 */ /* 0x002fca00078e0202 */
[----:B------:R4:W5:Y:S01]  /*9780*/  @P0 LDG.E R5, desc[UR38][R2.64] ;  /* 0x0000002602050981 */ /* 0x000962000c1e1900 */
[----:B------:R-:W-:Y:S02]  /*9790*/  IMAD.U32 R4, RZ, RZ, UR4 ;  /* 0x00000004ff047e24 */ /* 0x000fe4000f8e00ff */
[----:B----4-:R-:W-:Y:S01]  /*97a0*/  @P2 IMAD.WIDE R2, R8, 0x4, R12 ;  /* 0x0000000408022825 */ /* 0x010fe200078e020c */
[----:B------:R-:W-:-:S04]  /*97b0*/  VOTEU.ANY UP0, P1 ;  /* 0x00000000003f7886 */ /* 0x000fc80000800100 */
[----:B------:R1:W5:Y:S02]  /*97c0*/  @P2 LDG.E R4, desc[UR38][R2.64] ;  /* 0x0000002602042981 */ /* 0x000364000c1e1900 */
[----:B-1----:R-:W-:Y:S01]  /*97d0*/  CS2R R2, SRZ ;  /* 0x0000000000027805 */ /* 0x002fe2000001ff00 */
[----:B--2---:R-:W-:-:S05]  /*97e0*/  @P1 IMAD R9, R8, 0x40, R9 ;  /* 0x0000004008091824 */ /* 0x004fca00078e0209 */
[----:B------:R-:W-:-:S04]  /*97f0*/  @P1 SHF.R.S32.HI R12, RZ, 0x1f, R9 ;  /* 0x0000001fff0c1819 */ /* 0x000fc80000011409 */
[----:B------:R-:W-:-:S04]  /*9800*/  @P1 LEA.HI R12, R12, R9, RZ, 0x6 ;  /* 0x000000090c0c1211 */ /* 0x000fc800078f30ff */
[----:B------:R-:W-:Y:S02]  /*9810*/  @P1 LOP3.LUT R12, R12, 0xffffffc0, RZ, 0xc0, !PT ;  /* 0xffffffc00c0c1812 */ /* 0x000fe400078ec0ff */
[----:B---3--:R-:W-:Y:S02]  /*9820*/  @P1 R2UR UR4, R15 ;  /* 0x000000000f0412ca */ /* 0x008fe400000e0000 */
        /* <DEDUP_REMOVED lines=8> */
.L_x_778:
        /* <DEDUP_REMOVED lines=8> */
[----:B------:R-:W-:Y:S01]  /*9930*/  IMAD.MOV.U32 R7, RZ, RZ, R3 ;  /* 0x000000ffff077224 */ /* 0x000fe200078e0003 */
[----:B------:R-:W-:Y:S01]  /*9940*/  R2UR UR13, R8 ;  /* 0x00000000080d72ca */ /* 0x000fe200000e0000 */
[----:B------:R-:W-:Y:S01]  /*9950*/  ULDC UR4, c[0x0][0x2e8] ;  /* 0x0000ba0000047ab9 */ /* 0x000fe20000000800 */
[----:B------:R-:W-:Y:S01]  /*9960*/  ISETP.NE.AND.EX P1, PT, R11, RZ, PT, P1 ;  /* 0x000000ff0b00720c */ /* 0x000fe20003f25310 */
[----:B------:R-:W-:Y:S01]  /*9970*/  VOTEU.ANY UP1, P0 ;  /* 0x00000000003f7886 */ /* 0x000fe20000020100 */
[----:B------:R-:W-:Y:S01]  /*9980*/  SHF.R.S32.HI R8, RZ, 0x1f, R8 ;  /* 0x0000001fff087819 */ /* 0x000fe20000011408 */
[----:B------:R-:W3:Y:S01]  /*9990*/  LDC.64 R10, c[0x0][0x720] ;  /* 0x0001c800ff0a7b82 */ /* 0x000ee20000000a00 */
[----:B------:R-:W-:-:S02]  /*99a0*/  R2UR UR11, R14 ;  /* 0x000000000e0b72ca */ /* 0x000fc400000e0000 */
[----:B------:R-:W-:Y:S02]  /*99b0*/  ELECT P0, URZ, PT ;  /* 0x00000000003f782f */ /* 0x000fe40003800000 */
[----:B------:R-:W-:Y:S01]  /*99c0*/  SEL R8, R8, RZ, !P1 ;  /* 0x000000ff08087207 */ /* 0x000fe20004800000 */
[----:B------:R-:W-:Y:S01]  /*99d0*/  UMOV UR12, UR20 ;  /* 0x00000014000c7c82 */ /* 0x000fe20008000000 */
[----:B------:R-:W-:Y:S01]  /*99e0*/  R2UR UR8, R5 ;  /* 0x00000000050872ca */ /* 0x000fe200000e0000 */
[----:B------:R-:W-:Y:S02]  /*99f0*/  BSSY B0, `(.L_x_777) ;  /* 0x00001ab000007945 */ /* 0x000fe40003800000 */
[----:B------:R-:W-:Y:S01]  /*9a00*/  VOTEU.ANY UP0, P1 ;  /* 0x00000000003f7886 */ /* 0x000fe20000800100 */
[----:B------:R-:W-:Y:S02]  /*9a10*/  USEL UR21, UR13, URZ, !UP0 ;  /* 0x0000003f0d157287 */ /* 0x000fe4000c000000 */
[----:B------:R-:W-:-:S02]  /*9a20*/  UISETP.NE.AND UP0, UPT, UR4, 0x1, UPT ;  /* 0x000000010400788c */ /* 0x000fc4000bf05270 */
[----:B------:R-:W-:-:S05]  /*9a30*/  USEL UR13, UR13, URZ, !UP1 ;  /* 0x0000003f0d0d7287 */ /* 0x000fca000c800000 */
[----:B------:R-:W-:Y:S01]  /*9a40*/  UIADD3 UR11, UR11, UR8, URZ ;  /* 0x000000080b0b7290 */ /* 0x000fe2000fffe03f */
[----:B-1----:R-:W-:-:S03]  /*9a50*/  SHF.R.S32.HI R9, RZ, 0x1f, R9 ;  /* 0x0000001fff097819 */ /* 0x002fc60000011409 */
[----:B------:R-:W-:Y:S01]  /*9a60*/  @UP0 ULDC UR6, c[0x0][0x2ec] ;  /* 0x0000bb0000060ab9 */ /* 0x000fe20000000800 */
[----:B------:R-:W-:Y:S01]  /*9a70*/  @UP0 ULDC UR8, c[0x0][0x2f0] ;  /* 0x0000bc0000080ab9 */ /* 0x000fe20000000800 */
[----:B------:R-:W-:Y:S01]  /*9a80*/  UIMAD.WIDE.U32 UR6, UR20, UR6, URZ ;  /* 0x00000006140672a5 */ /* 0x000fe2000f8e003f */
[----:B--2---:R-:W-:-:S03]  /*9a90*/  IMAD R6, R9, R12, RZ ;  /* 0x0000000c09067224 */ /* 0x004fc600078e02ff */
[----:B------:R-:W-:Y:S01]  /*9aa0*/  @UP0 USHF.R.U32.HI UR12, URZ, UR8, UR7 ;  /* 0x000000083f0c0299 */ /* 0x000fe20008011607 */
[----:B------:R-:W-:Y:S02]  /*9ab0*/  IMAD R13, R13, UR20, R6 ;  /* 0x000000140d0d7c24 */ /* 0x000fe4000f8e0206 */
        /* <DEDUP_REMOVED lines=33> */
.L_x_817:
        /* <DEDUP_REMOVED lines=9> */
.L_x_781:
        /* <DEDUP_REMOVED lines=82> */
.L_x_792:
[----:B------:R-:W-:-:S04]  /*a280*/  SHF.L.U32 R21, R10, 0x1f, RZ ;  /* 0x0000001f0a157819 */ /* 0x000fc800000006ff */
[----:B-1----:R-:W1:Y:S02]  /*a290*/  SYNCS.PHASECHK.TRANS64.TRYWAIT P1, [R12+URZ+0x30840], R21 ;  /* 0x030840150c0075a7 */ /* 0x002e64000802017f */
[----:B-12--5:R-:W-:Y:S05]  /*a2a0*/  @!P1 BRA `(.L_x_784) ;  /* 0x0000001400dc9947 */ /* 0x026fea0003800000 */
.L_x_818:
[----:B------:R-:W-:Y:S05]  /*a2b0*/  @P0 BRA `(.L_x_785) ;  /* 0x0000000000140947 */ /* 0x000fea0003800000 */
[----:B------:R-:W-:Y:S01]  /*a2c0*/  ISETP.NE.AND P1, PT, R20, RZ, PT ;  /* 0x000000ff1400720c */ /* 0x000fe20003f25270 */
[----:B------:R-:W-:-:S04]  /*a2d0*/  IMAD.MOV.U32 R3, RZ, RZ, 0x4100 ;  /* 0x00004100ff037424 */ /* 0x000fc800078e00ff */
[----:B------:R2:W-:Y:S08]  /*a2e0*/  SYNCS.ARRIVE.TRANS64 RZ, [R12+URZ+0x30830], R3 ;  /* 0x030830030cff79a7 */ /* 0x0005f0000800003f */
[----:B------:R-:W-:Y:S05]  /*a2f0*/  @!P1 BRA `(.L_x_785) ;  /* 0x0000000000049947 */ /* 0x000fea0003800000 */
[----:B------:R-:W-:Y:S01]  /*a300*/  BPT.TRAP 0x1 ;  /* 0x000000040000795c */ /* 0x000fe20000300000 */
.L_x_785:
        /* <DEDUP_REMOVED lines=37> */
.L_x_819:
[----:B------:R-:W-:Y:S05]  /*a560*/  @P0 BRA `(.L_x_787) ;  /* 0x0000000000140947 */ /* 0x000fea0003800000 */
[----:B------:R-:W-:Y:S01]  /*a570*/  ISETP.NE.AND P1, PT, R20, RZ, PT ;  /* 0x000000ff1400720c */ /* 0x000fe20003f25270 */
[----:B------:R-:W-:-:S04]  /*a580*/  IMAD.MOV.U32 R2, RZ, RZ, 0x4100 ;  /* 0x00004100ff027424 */ /* 0x000fc800078e00ff */
[----:B------:R3:W-:Y:S08]  /*a590*/  SYNCS.ARRIVE.TRANS64 RZ, [R12+URZ+0x30818], R2 ;  /* 0x030818020cff79a7 */ /* 0x0007f0000800003f */
[----:B------:R-:W-:Y:S05]  /*a5a0*/  @!P1 BRA `(.L_x_787) ;  /* 0x0000000000049947 */ /* 0x000fea0003800000 */
[----:B------:R-:W-:Y:S01]  /*a5b0*/  BPT.TRAP 0x1 ;  /* 0x000000040000795c */ /* 0x000fe20000300000 */
.L_x_787:
        /* <DEDUP_REMOVED lines=29> */
.L_x_820:
        /* <DEDUP_REMOVED lines=9> */
.L_x_789:
        /* <DEDUP_REMOVED lines=31> */
.L_x_822:
[----:B------:R-:W-:Y:S05]  /*aa10*/  @P0 BRA `(.L_x_791) ;  /* 0x0000000000140947 */ /* 0x000fea0003800000 */
[----:B------:R-:W-:Y:S01]  /*aa20*/  ISETP.NE.AND P1, PT, R20, RZ, PT ;  /* 0x000000ff1400720c */ /* 0x000fe20003f25270 */
[----:B-1----:R-:W-:-:S04]  /*aa30*/  IMAD.MOV.U32 R5, RZ, RZ, 0x4100 ;  /* 0x00004100ff057424 */ /* 0x002fc800078e00ff */
[----:B------:R2:W-:Y:S08]  /*aa40*/  SYNCS.ARRIVE.TRANS64 RZ, [R12+URZ+0x30810], R5 ;  /* 0x030810050cff79a7 */ /* 0x0005f0000800003f */
[----:B------:R-:W-:Y:S05]  /*aa50*/  @!P1 BRA `(.L_x_791) ;  /* 0x0000000000049947 */ /* 0x000fea0003800000 */
[----:B------:R-:W-:Y:S01]  /*aa60*/  BPT.TRAP 0x1 ;  /* 0x000000040000795c */ /* 0x000fe20000300000 */
.L_x_791:
        /* <DEDUP_REMOVED lines=30> */
.L_x_783:
[----:B------:R-:W-:-:S13]  /*ac50*/  ISETP.NE.AND P1, PT, R18, RZ, PT ;  /* 0x000000ff1200720c */ /* 0x000fda0003f25270 */
[----:B------:R-:W-:Y:S05]  /*ac60*/  @!P1 BRA `(.L_x_782) ;  /* 0x0000000400309947 */ /* 0x000fea0003800000 */
[----:B------:R-:W-:-:S04]  /*ac70*/  SHF.L.U32 R13, R10, 0x1f, RZ ;  /* 0x0000001f0a0d7819 */ /* 0x000fc800000006ff */
[----:B------:R-:W1:Y:S02]  /*ac80*/  SYNCS.PHASECHK.TRANS64.TRYWAIT P1, [R12+URZ+0x30840], R13 ;  /* 0x0308400d0c0075a7 */ /* 0x000e64000802017f */
[----:B-1----:R-:W-:Y:S05]  /*ac90*/  @!P1 BRA `(.L_x_793) ;  /* 0x0000000c00b49947 */ /* 0x002fea0003800000 */
.L_x_823:
[----:B------:R-:W-:Y:S05]  /*aca0*/  @P0 BRA `(.L_x_794) ;  /* 0x0000000000140947 */ /* 0x000fea0003800000 */
[----:B------:R-:W-:Y:S01]  /*acb0*/  ISETP.NE.AND P1, PT, R20, RZ, PT ;  /* 0x000000ff1400720c */ /* 0x000fe20003f25270 */
[----:B------:R-:W-:-:S04]  /*acc0*/  IMAD.MOV.U32 R5, RZ, RZ, 0x4100 ;  /* 0x00004100ff057424 */ /* 0x000fc800078e00ff */
[----:B------:R2:W-:Y:S08]  /*acd0*/  SYNCS.ARRIVE.TRANS64 RZ, [R12+URZ+0x30830], R5 ;  /* 0x030830050cff79a7 */ /* 0x0005f0000800003f */
[----:B------:R-:W-:Y:S05]  /*ace0*/  @!P1 BRA `(.L_x_794) ;  /* 0x0000000000049947 */ /* 0x000fea0003800000 */
[----:B------:R-:W-:Y:S01]  /*acf0*/  BPT.TRAP 0x1 ;  /* 0x000000040000795c */ /* 0x000fe20000300000 */
.L_x_794:
        /* <DEDUP_REMOVED lines=34> */
.L_x_824:
[----:B------:R-:W-:Y:S05]  /*af20*/  @P0 BRA `(.L_x_796) ;  /* 0x0000000000140947 */ /* 0x000fea0003800000 */
[----:B------:R-:W-:Y:S01]  /*af30*/  ISETP.NE.AND P0, PT, R20, RZ, PT ;  /* 0x000000ff1400720c */ /* 0x000fe20003f05270 */
[----:B------:R-:W-:-:S04]  /*af40*/  IMAD.MOV.U32 R5, RZ, RZ, 0x4100 ;  /* 0x00004100ff057424 */ /* 0x000fc800078e00ff */
[----:B------:R3:W-:Y:S08]  /*af50*/  SYNCS.ARRIVE.TRANS64 RZ, [R12+URZ+0x30818], R5 ;  /* 0x030818050cff79a7 */ /* 0x0007f0000800003f */
[----:B------:R-:W-:Y:S05]  /*af60*/  @!P0 BRA `(.L_x_796) ;  /* 0x0000000000048947 */ /* 0x000fea0003800000 */
[----:B------:R-:W-:Y:S01]  /*af70*/  BPT.TRAP 0x1 ;  /* 0x000000040000795c */ /* 0x000fe20000300000 */
.L_x_796:
        /* <DEDUP_REMOVED lines=27> */
.L_x_782:
[----:B-----5:R-:W-:Y:S01]  /*b130*/  IMAD R4, R0, 0x8, R12 ;  /* 0x0000000800047824 */ /* 0x020fe200078e020c */
[----:B------:R-:W-:Y:S01]  /*b140*/  SHF.L.U32 R3, R10, 0x1f, RZ ;  /* 0x0000001f0a037819 */ /* 0x000fe200000006ff */
[----:B------:R-:W3:Y:S03]  /*b150*/  S2R R2, SR_TID.X ;  /* 0x0000000000027919 */ /* 0x000ee60000002100 */
[----:B------:R-:W4:Y:S01]  /*b160*/  SYNCS.PHASECHK.TRANS64.TRYWAIT P0, [R4+URZ+0x30840], R3 ;  /* 0x03084003040075a7 */ /* 0x000f22000800017f */
[----:B---3--:R-:W-:-:S04]  /*b170*/  LOP3.LUT R2, R2, 0x7f, RZ, 0xc0, !PT ;  /* 0x0000007f02027812 */ /* 0x008fc800078ec0ff */
[----:B------:R-:W-:Y:S01]  /*b180*/  ISETP.NE.AND P1, PT, R2, RZ, PT ;  /* 0x000000ff0200720c */ /* 0x000fe20003f25270 */
[----:B----4-:R-:W-:-:S12]  /*b190*/  @!P0 BRA `(.L_x_797) ;  /* 0x00000008009c8947 */ /* 0x010fd80003800000 */
.L_x_825:
[----:B------:R-:W-:Y:S05]  /*b1a0*/  @P1 BRA `(.L_x_798) ;  /* 0x0000000000181947 */ /* 0x000fea0003800000 */
[----:B------:R-:W4:Y:S01]  /*b1b0*/  S2R R2, SR_TID.X ;  /* 0x0000000000027919 */ /* 0x000f220000002100 */
[----:B---3--:R-:W-:-:S04]  /*b1c0*/  IMAD.MOV.U32 R3, RZ, RZ, 0x4100 ;  /* 0x00004100ff037424 */ /* 0x008fc800078e00ff */
[----:B------:R3:W-:Y:S01]  /*b1d0*/  SYNCS.ARRIVE.TRANS64 RZ, [R4+URZ+0x30830], R3 ;  /* 0x0308300304ff79a7 */ /* 0x0007e2000800003f */
[----:B----4-:R-:W-:-:S13]  /*b1e0*/  LOP3.LUT P0, RZ, R2, 0x1f, RZ, 0xc0, !PT ;  /* 0x0000001f02ff7812 */ /* 0x010fda000780c0ff */
[----:B---3--:R-:W-:Y:S05]  /*b1f0*/  @!P0 BRA `(.L_x_798) ;  /* 0x0000000000048947 */ /* 0x008fea0003800000 */
[----:B------:R-:W-:Y:S01]  /*b200*/  BPT.TRAP 0x1 ;  /* 0x000000040000795c */ /* 0x000fe20000300000 */
.L_x_798:
        /* <DEDUP_REMOVED lines=41> */
.L_x_779:
[----:B------:R-:W-:Y:S05]  /*b4a0*/  BSYNC B0 ;  /* 0x0000000000007941 */ /* 0x000fea0003800000 */
.L_x_777:
[----:B------:R-:W-:-:S03]  /*b4b0*/  UMOV UR6, 0xffffffff ;  /* 0xffffffff00067882 */ /* 0x000fc60000000000 */
[----:B------:R-:W-:Y:S05]  /*b4c0*/  BRA.DIV UR6, `(.L_x_799) ;  /* 0x0000000606e47947 */ /* 0x000fea000b800000 */
[----:B------:R-:W-:-:S13]  /*b4d0*/  ELECT P6, URZ, PT ;  /* 0x00000000003f782f */ /* 0x000fda00038c0000 */
.L_x_828:
[----:B------:R-:W-:Y:S05]  /*b4e0*/  @!P6 BRA `(.L_x_646) ;  /* 0x000000000084e947 */ /* 0x000fea0003800000 */
[----:B----4-:R-:W3:Y:S02]  /*b4f0*/  LDL.LU R2, [R1] ;  /* 0x0000000001027983 */ /* 0x010ee40000300800 */
[----:B---3--:R-:W-:-:S04]  /*b500*/  LOP3.LUT R2, R2, 0x2, RZ, 0xfc, !PT ;  /* 0x0000000202027812 */ /* 0x008fc800078efcff */
[----:B------:R-:W-:-:S13]  /*b510*/  ISETP.NE.AND P2, PT, R2, 0x3, PT ;  /* 0x000000030200780c */ /* 0x000fda0003f45270 */
[----:B------:R-:W-:Y:S05]  /*b520*/  @!P2 BRA `(.L_x_800) ;  /* 0x000000000004a947 */ /* 0x000fea0003800000 */
[----:B--2---:R-:W-:Y:S01]  /*b530*/  BPT.TRAP 0x1 ;  /* 0x000000040000795c */ /* 0x004fe20000300000 */
.L_x_800:
        /* <DEDUP_REMOVED lines=15> */
.L_x_829:
[----:B------:R-:W3:Y:S02]  /*b630*/  SYNCS.PHASECHK.TRANS64.TRYWAIT P0, [R11+URZ], R2 ;  /* 0x000000020b0075a7 */ /* 0x000ee4000800017f */
[----:B---3--:R-:W-:Y:S05]  /*b640*/  @!P0 BRA `(.L_x_802) ;  /* 0x0000000400b88947 */ /* 0x008fea0003800000 */
.L_x_830:
[----:B------:R-:W-:Y:S05]  /*b650*/  @!P2 BRA `(.L_x_803) ;  /* 0x000000000004a947 */ /* 0x000fea0003800000 */
[----:B--2---:R-:W-:Y:S01]  /*b660*/  BPT.TRAP 0x1 ;  /* 0x000000040000795c */ /* 0x004fe20000300000 */
.L_x_803:
[----:B------:R-:W-:-:S04]  /*b670*/  VIADD R0, R6, 0x30840 ;  /* 0x0003084006007836 */ /* 0x000fc80000000000 */
[----:B------:R-:W-:-:S04]  /*b680*/  IMAD R9, R9, 0x8, R0 ;  /* 0x0000000809097824 */ /* 0x000fc800078e0200 */
[----:B------:R-:W4:Y:S02]  /*b690*/  SYNCS.PHASECHK.TRANS64.TRYWAIT P0, [R9+URZ], R4 ;  /* 0x00000004090075a7 */ /* 0x000f24000800017f */
[----:B----4-:R-:W-:Y:S05]  /*b6a0*/  @!P0 BRA `(.L_x_804) ;  /* 0x0000000400b48947 */ /* 0x010fea0003800000 */
.L_x_831:
[----:B------:R-:W-:-:S07]  /*b6b0*/  IMAD R3, R3, 0x8, R0 ;  /* 0x0000000803037824 */ /* 0x000fce00078e0200 */
.L_x_805:
[----:B------:R1:W1:Y:S02]  /*b6c0*/  SYNCS.PHASECHK.TRANS64.TRYWAIT P0, [R3+URZ], R2 ;  /* 0x00000002030075a7 */ /* 0x000264000800017f */
[----:B-1----:R-:W-:Y:S05]  /*b6d0*/  @!P0 NANOSLEEP.SYNCS 0x989680 ;  /* 0x009896800000895d */ /* 0x002fea0003900000 */
[----:B------:R-:W1:Y:S02]  /*b6e0*/  @!P0 SYNCS.PHASECHK.TRANS64 P0, [R3+URZ], R2 ;  /* 0x00000002030085a7 */ /* 0x000e64000800007f */
[----:B-1----:R-:W-:Y:S05]  /*b6f0*/  @!P0 BRA `(.L_x_805) ;  /* 0xfffffffc00f08947 */ /* 0x002fea000383ffff */
.L_x_646:
[----:B--2---:R-:W-:Y:S05]  /*b700*/  BSYNC B6 ;  /* 0x0000000000067941 */ /* 0x004fea0003800000 */
.L_x_640:
[----:B------:R-:W-:Y:S05]  /*b710*/  EXIT ;  /* 0x000000000000794d */ /* 0x000fea0003800000 */
.L_x_656:
[----:B------:R-:W-:Y:S02]  /*b720*/  IMAD.MOV.U32 R12, RZ, RZ, RZ ;  /* 0x000000ffff0c7224 */ /* 0x000fe400078e00ff */
[----:B------:R-:W-:Y:S02]  /*b730*/  IMAD.MOV.U32 R11, RZ, RZ, 0x1f ;  /* 0x0000001fff0b7424 */ /* 0x000fe400078e00ff */
[----:B------:R-:W-:-:S07]  /*b740*/  IMAD.MOV.U32 R15, RZ, RZ, -0x1 ;  /* 0xffffffffff0f7424 */ /* 0x000fce00078e00ff */
[----:B------:R-:W-:Y:S05]  /*b750*/  WARPSYNC.COLLECTIVE R15, `(.L_x_806) ;  /* 0x000000000f087348 */ /* 0x000fea0003c00000 */
[----:B------:R1:W2:Y:S02]  /*b760*/  SHFL.IDX P6, R14, R13, R12, R11 ;  /* 0x0000000c0d0e7389 */ /* 0x0002a400000c000b */
[----:B-12---:R-:W-:Y:S01]  /*b770*/  ENDCOLLECTIVE ;  /* 0x000000000000791b */ /* 0x006fe20003800000 */
.L_x_806:
[----:B------:R-:W-:Y:S05]  /*b780*/  BRA `(.L_x_807) ;  /* 0xffffff5c00007947 */ /* 0x000fea000383ffff */
.L_x_658:
[----:B--2---:R2:W3:Y:S02]  /*b790*/  SYNCS.PHASECHK.TRANS64.TRYWAIT P0, [R16+URZ+0x30800], R21 ;  /* 0x03080015100075a7 */ /* 0x0044e4000800017f */
[----:B---3--:R-:W-:Y:S05]  /*b7a0*/  @!P0 NANOSLEEP.SYNCS 0x989680 ;  /* 0x009896800000895d */ /* 0x008fea0003900000 */
[----:B------:R-:W3:Y:S02]  /*b7b0*/  @!P0 SYNCS.PHASECHK.TRANS64 P0, [R16+URZ+0x30800], R21 ;  /* 0x03080015100085a7 */ /* 0x000ee4000800007f */
[----:B---3--:R-:W-:Y:S05]  /*b7c0*/  @!P0 BRA `(.L_x_658) ;  /* 0xfffffffc00f08947 */ /* 0x008fea000383ffff */
[----:B------:R-:W-:Y:S05]  /*b7d0*/  BRA `(.L_x_657) ;  /* 0xffffff5c00a07947 */ /* 0x000fea000383ffff */
.L_x_662:
[----:B----4-:R4:W1:Y:S02]  /*b7e0*/  SYNCS.PHASECHK.TRANS64.TRYWAIT P1, [R2+URZ+0x30810], R153 ;  /* 0x03081099020075a7 */ /* 0x010864000802017f */
[----:B-1----:R-:W-:Y:S05]  /*b7f0*/  @!P1 NANOSLEEP.SYNCS 0x989680 ;  /* 0x009896800000995d */ /* 0x002fea0003900000 */
[----:B------:R-:W1:Y:S02]  /*b800*/  @!P1 SYNCS.PHASECHK.TRANS64 P1, [R2+URZ+0x30810], R153 ;  /* 0x03081099020095a7 */ /* 0x000e64000802007f */
[----:B-1----:R-:W-:Y:S05]  /*b810*/  @!P1 BRA `(.L_x_662) ;  /* 0xfffffffc00f09947 */ /* 0x002fea000383ffff */
[----:B------:R-:W-:Y:S05]  /*b820*/  BRA `(.L_x_661) ;  /* 0xffffff6000e07947 */ /* 0x000fea000383ffff */
.L_x_666:
[----:B------:R1:W1:Y:S02]  /*b830*/  SYNCS.PHASECHK.TRANS64.TRYWAIT P1, [R2+URZ+0x30830], R153 ;  /* 0x03083099020075a7 */ /* 0x000264000802017f */
[----:B-1----:R-:W-:Y:S05]  /*b840*/  @!P1 NANOSLEEP.SYNCS 0x989680 ;  /* 0x009896800000995d */ /* 0x002fea0003900000 */
[----:B------:R-:W1:Y:S02]  /*b850*/  @!P1 SYNCS.PHASECHK.TRANS64 P1, [R2+URZ+0x30830], R153 ;  /* 0x03083099020095a7 */ /* 0x000e64000802007f */
[----:B-1----:R-:W-:Y:S05]  /*b860*/  @!P1 BRA `(.L_x_666) ;  /* 0xfffffffc00f09947 */ /* 0x002fea000383ffff */
[----:B------:R-:W-:Y:S05]  /*b870*/  BRA `(.L_x_665) ;  /* 0xffffff6800387947 */ /* 0x000fea000383ffff */
.L_x_742:
[----:B------:R-:W-:Y:S01]  /*b880*/  BSSY B0, `(.L_x_808) ;  /* 0x0000005000007945 */ /* 0x000fe20003800000 */
[----:B------:R-:W-:-:S07]  /*b890*/  IMAD.MOV.U32 R15, RZ, RZ, -0x1 ;  /* 0xffffffffff0f7424 */ /* 0x000fce00078e00ff */
[----:B------:R-:W-:Y:S05]  /*b8a0*/  WARPSYNC.COLLECTIVE R15, `(.L_x_809) ;  /* 0x000000000f087348 */ /* 0x000fea0003c00000 */
[----:B------:R-:W-:Y:S01]  /*b8b0*/  NOP ;  /* 0x0000000000007918 */ /* 0x000fe20000000000 */
[----:B------:R-:W-:Y:S01]  /*b8c0*/  ENDCOLLECTIVE ;  /* 0x000000000000791b */ /* 0x000fe20003800000 */
.L_x_809:
[----:B------:R-:W-:Y:S05]  /*b8d0*/  BSYNC B0 ;  /* 0x0000000000007941 */ /* 0x000fea0003800000 */
.L_x_808:
[----:B------:R-:W-:Y:S05]  /*b8e0*/  BRA `(.L_x_810) ;  /* 0xffffffcc006c7947 */ /* 0x000fea000383ffff */
.L_x_754:
[----:B------:R-:W-:Y:S01]  /*b8f0*/  BSSY B0, `(.L_x_811) ;  /* 0x0000005000007945 */ /* 0x000fe20003800000 */
[----:B------:R-:W-:-:S07]  /*b900*/  IMAD.MOV.U32 R15, RZ, RZ, -0x1 ;  /* 0xffffffffff0f7424 */ /* 0x000fce00078e00ff */
[----:B------:R-:W-:Y:S05]  /*b910*/  WARPSYNC.COLLECTIVE R15, `(.L_x_812) ;  /* 0x000000000f087348 */ /* 0x000fea0003c00000 */
[----:B------:R-:W-:Y:S01]  /*b920*/  NOP ;  /* 0x0000000000007918 */ /* 0x000fe20000000000 */
[----:B------:R-:W-:Y:S01]  /*b930*/  ENDCOLLECTIVE ;  /* 0x000000000000791b */ /* 0x000fe20003800000 */
.L_x_812:
[----:B------:R-:W-:Y:S05]  /*b940*/  BSYNC B0 ;  /* 0x0000000000007941 */ /* 0x000fea0003800000 */
.L_x_811:
[----:B------:R-:W-:Y:S05]  /*b950*/  BRA `(.L_x_813) ;  /* 0xffffffd000847947 */ /* 0x000fea000383ffff */
.L_x_767:
[----:B------:R-:W-:Y:S01]  /*b960*/  BSSY B0, `(.L_x_814) ;  /* 0x0000005000007945 */ /* 0x000fe20003800000 */
[----:B------:R-:W-:-:S07]  /*b970*/  IMAD.MOV.U32 R15, RZ, RZ, -0x1 ;  /* 0xffffffffff0f7424 */ /* 0x000fce00078e00ff */
[----:B------:R-:W-:Y:S05]  /*b980*/  WARPSYNC.COLLECTIVE R15, `(.L_x_815) ;  /* 0x000000000f087348 */ /* 0x000fea0003c00000 */
[----:B------:R-:W-:Y:S01]  /*b990*/  NOP ;  /* 0x0000000000007918 */ /* 0x000fe20000000000 */
[----:B------:R-:W-:Y:S01]  /*b9a0*/  ENDCOLLECTIVE ;  /* 0x000000000000791b */ /* 0x000fe20003800000 */
.L_x_815:
[----:B------:R-:W-:Y:S05]  /*b9b0*/  BSYNC B0 ;  /* 0x0000000000007941 */ /* 0x000fea0003800000 */
.L_x_814:
[----:B------:R-:W-:Y:S05]  /*b9c0*/  BRA `(.L_x_816) ;  /* 0xffffffd400a07947 */ /* 0x000fea000383ffff */
.L_x_780:
[----:B-1----:R1:W2:Y:S02]  /*b9d0*/  SYNCS.PHASECHK.TRANS64.TRYWAIT P1, [R12+URZ+0x30820], R3 ;  /* 0x030820030c0075a7 */ /* 0x0022a4000802017f */
[----:B--2---:R-:W-:Y:S05]  /*b9e0*/  @!P1 NANOSLEEP.SYNCS 0x989680 ;  /* 0x009896800000995d */ /* 0x004fea0003900000 */
[----:B------:R-:W2:Y:S02]  /*b9f0*/  @!P1 SYNCS.PHASECHK.TRANS64 P1, [R12+URZ+0x30820], R3 ;  /* 0x030820030c0095a7 */ /* 0x000ea4000802007f */
[----:B--2---:R-:W-:Y:S05]  /*ba00*/  @!P1 BRA `(.L_x_780) ;  /* 0xfffffffc00f09947 */ /* 0x004fea000383ffff */
[----:B------:R-:W-:Y:S05]  /*ba10*/  BRA `(.L_x_817) ;  /* 0xffffffe000ac7947 */ /* 0x000fea000383ffff */
.L_x_784:
[----:B-1----:R1:W2:Y:S02]  /*ba20*/  SYNCS.PHASECHK.TRANS64.TRYWAIT P1, [R12+URZ+0x30840], R21 ;  /* 0x030840150c0075a7 */ /* 0x0022a4000802017f */
[----:B--2---:R-:W-:Y:S05]  /*ba30*/  @!P1 NANOSLEEP.SYNCS 0x989680 ;  /* 0x009896800000995d */ /* 0x004fea0003900000 */
[----:B------:R-:W2:Y:S02]  /*ba40*/  @!P1 SYNCS.PHASECHK.TRANS64 P1, [R12+URZ+0x30840], R21 ;  /* 0x030840150c0095a7 */ /* 0x000ea4000802007f */
[----:B--2---:R-:W-:Y:S05]  /*ba50*/  @!P1 BRA `(.L_x_784) ;  /* 0xfffffffc00f09947 */ /* 0x004fea000383ffff */
[----:B------:R-:W-:Y:S05]  /*ba60*/  BRA `(.L_x_818) ;  /* 0xffffffe800107947 */ /* 0x000fea000383ffff */
.L_x_786:
[----:B--2---:R2:W3:Y:S02]  /*ba70*/  SYNCS.PHASECHK.TRANS64.TRYWAIT P1, [R12+URZ+0x30828], R21 ;  /* 0x030828150c0075a7 */ /* 0x0044e4000802017f */
[----:B---3--:R-:W-:Y:S05]  /*ba80*/  @!P1 NANOSLEEP.SYNCS 0x989680 ;  /* 0x009896800000995d */ /* 0x008fea0003900000 */
[----:B------:R-:W3:Y:S02]  /*ba90*/  @!P1 SYNCS.PHASECHK.TRANS64 P1, [R12+URZ+0x30828], R21 ;  /* 0x030828150c0095a7 */ /* 0x000ee4000802007f */
[----:B---3--:R-:W-:Y:S05]  /*baa0*/  @!P1 BRA `(.L_x_786) ;  /* 0xfffffffc00f09947 */ /* 0x008fea000383ffff */
[----:B------:R-:W-:Y:S05]  /*bab0*/  BRA `(.L_x_819) ;  /* 0xffffffe800a87947 */ /* 0x000fea000383ffff */
.L_x_788:
[----:B---3--:R3:W4:Y:S02]  /*bac0*/  SYNCS.PHASECHK.TRANS64.TRYWAIT P1, [R12+URZ+0x30848], R21 ;  /* 0x030848150c0075a7 */ /* 0x008724000802017f */
[----:B----4-:R-:W-:Y:S05]  /*bad0*/  @!P1 NANOSLEEP.SYNCS 0x989680 ;  /* 0x009896800000995d */ /* 0x010fea0003900000 */
[----:B------:R-:W4:Y:S02]  /*bae0*/  @!P1 SYNCS.PHASECHK.TRANS64 P1, [R12+URZ+0x30848], R21 ;  /* 0x030848150c0095a7 */ /* 0x000f24000802007f */
[----:B----4-:R-:W-:Y:S05]  /*baf0*/  @!P1 BRA `(.L_x_788) ;  /* 0xfffffffc00f09947 */ /* 0x010fea000383ffff */
[----:B------:R-:W-:Y:S05]  /*bb00*/  BRA `(.L_x_820) ;  /* 0xffffffec00207947 */ /* 0x000fea000383ffff */
.L_x_790:
[----:B------:R-:W-:-:S07]  /*bb10*/  SHF.L.U32 R5, R10, 0x1f, RZ ;  /* 0x0000001f0a057819 */ /* 0x000fce00000006ff */
.L_x_821:
[----:B-1----:R1:W2:Y:S02]  /*bb20*/  SYNCS.PHASECHK.TRANS64.TRYWAIT P1, [R12+URZ+0x30820], R5 ;  /* 0x030820050c0075a7 */ /* 0x0022a4000802017f */
[----:B--2---:R-:W-:Y:S05]  /*bb30*/  @!P1 NANOSLEEP.SYNCS 0x989680 ;  /* 0x009896800000995d */ /* 0x004fea0003900000 */
[----:B------:R-:W2:Y:S02]  /*bb40*/  @!P1 SYNCS.PHASECHK.TRANS64 P1, [R12+URZ+0x30820], R5 ;  /* 0x030820050c0095a7 */ /* 0x000ea4000802007f */
[----:B--2---:R-:W-:Y:S05]  /*bb50*/  @!P1 BRA `(.L_x_821) ;  /* 0xfffffffc00f09947 */ /* 0x004fea000383ffff */
[----:B------:R-:W-:Y:S05]  /*bb60*/  BRA `(.L_x_822) ;  /* 0xffffffec00a87947 */ /* 0x000fea000383ffff */
.L_x_793:
[----:B-1----:R1:W2:Y:S02]  /*bb70*/  SYNCS.PHASECHK.TRANS64.TRYWAIT P1, [R12+URZ+0x30840], R13 ;  /* 0x0308400d0c0075a7 */ /* 0x0022a4000802017f */
[----:B--2---:R-:W-:Y:S05]  /*bb80*/  @!P1 NANOSLEEP.SYNCS 0x989680 ;  /* 0x009896800000995d */ /* 0x004fea0003900000 */
[----:B------:R-:W2:Y:S02]  /*bb90*/  @!P1 SYNCS.PHASECHK.TRANS64 P1, [R12+URZ+0x30840], R13 ;  /* 0x0308400d0c0095a7 */ /* 0x000ea4000802007f */
[----:B--2---:R-:W-:Y:S05]  /*bba0*/  @!P1 BRA `(.L_x_793) ;  /* 0xfffffffc00f09947 */ /* 0x004fea000383ffff */
[----:B------:R-:W-:Y:S05]  /*bbb0*/  BRA `(.L_x_823) ;  /* 0xfffffff000387947 */ /* 0x000fea000383ffff */
.L_x_795:
[----:B--2---:R2:W3:Y:S02]  /*bbc0*/  SYNCS.PHASECHK.TRANS64.TRYWAIT P1, [R12+URZ+0x30828], R13 ;  /* 0x0308280d0c0075a7 */ /* 0x0044e4000802017f */
[----:B---3--:R-:W-:Y:S05]  /*bbd0*/  @!P1 NANOSLEEP.SYNCS 0x989680 ;  /* 0x009896800000995d */ /* 0x008fea0003900000 */
[----:B------:R-:W3:Y:S02]  /*bbe0*/  @!P1 SYNCS.PHASECHK.TRANS64 P1, [R12+URZ+0x30828], R13 ;  /* 0x0308280d0c0095a7 */ /* 0x000ee4000802007f */
[----:B---3--:R-:W-:Y:S05]  /*bbf0*/  @!P1 BRA `(.L_x_795) ;  /* 0xfffffffc00f09947 */ /* 0x008fea000383ffff */
[----:B------:R-:W-:Y:S05]  /*bc00*/  BRA `(.L_x_824) ;  /* 0xfffffff000c47947 */ /* 0x000fea000383ffff */
.L_x_797:
[----:B---3--:R3:W4:Y:S02]  /*bc10*/  SYNCS.PHASECHK.TRANS64.TRYWAIT P0, [R4+URZ+0x30840], R3 ;  /* 0x03084003040075a7 */ /* 0x008724000800017f */
[----:B----4-:R-:W-:Y:S05]  /*bc20*/  @!P0 NANOSLEEP.SYNCS 0x989680 ;  /* 0x009896800000895d */ /* 0x010fea0003900000 */
[----:B------:R-:W4:Y:S02]  /*bc30*/  @!P0 SYNCS.PHASECHK.TRANS64 P0, [R4+URZ+0x30840], R3 ;  /* 0x03084003040085a7 */ /* 0x000f24000800007f */
[----:B----4-:R-:W-:Y:S05]  /*bc40*/  @!P0 BRA `(.L_x_797) ;  /* 0xfffffffc00f08947 */ /* 0x010fea000383ffff */
[----:B------:R-:W-:Y:S05]  /*bc50*/  BRA `(.L_x_825) ;  /* 0xfffffff400507947 */ /* 0x000fea000383ffff */
.L_x_799:
[----:B------:R-:W-:Y:S01]  /*bc60*/  BSSY B0, `(.L_x_826) ;  /* 0x0000006000007945 */ /* 0x000fe20003800000 */
[----:B------:R-:W-:-:S07]  /*bc70*/  IMAD.MOV.U32 R15, RZ, RZ, -0x1 ;  /* 0xffffffffff0f7424 */ /* 0x000fce00078e00ff */
[----:B--2-4-:R-:W-:Y:S05]  /*bc80*/  WARPSYNC.COLLECTIVE R15, `(.L_x_827) ;  /* 0x000000000f0c7348 */ /* 0x014fea0003c00000 */
[----:B------:R-:W-:Y:S02]  /*bc90*/  ELECT P6, UR62, PT ;  /* 0x00000000003e782f */ /* 0x000fe400038c0000 */
[----:B------:R-:W-:Y:S01]  /*bca0*/  MOV R14, UR62 ;  /* 0x0000003e000e7c02 */ /* 0x000fe20008000f00 */
[----:B--2-4-:R-:W-:Y:S10]  /*bcb0*/  ENDCOLLECTIVE ;  /* 0x000000000000791b */ /* 0x014ff40003800000 */
.L_x_827:
[----:B------:R-:W-:Y:S05]  /*bcc0*/  BSYNC B0 ;  /* 0x0000000000007941 */ /* 0x000fea0003800000 */
.L_x_826:
[----:B------:R-:W-:Y:S05]  /*bcd0*/  BRA `(.L_x_828) ;  /* 0xfffffff800007947 */ /* 0x000fea000383ffff */
.L_x_801:
[----:B-1----:R1:W3:Y:S02]  /*bce0*/  SYNCS.PHASECHK.TRANS64.TRYWAIT P0, [R7+URZ], R4 ;  /* 0x00000004070075a7 */ /* 0x0022e4000800017f */
[----:B---3--:R-:W-:Y:S05]  /*bcf0*/  @!P0 NANOSLEEP.SYNCS 0x989680 ;  /* 0x009896800000895d */ /* 0x008fea0003900000 */
[----:B------:R-:W3:Y:S02]  /*bd00*/  @!P0 SYNCS.PHASECHK.TRANS64 P0, [R7+URZ], R4 ;  /* 0x00000004070085a7 */ /* 0x000ee4000800007f */
[----:B---3--:R-:W-:Y:S05]  /*bd10*/  @!P0 BRA `(.L_x_801) ;  /* 0xfffffffc00f08947 */ /* 0x008fea000383ffff */
[----:B------:R-:W-:Y:S05]  /*bd20*/  BRA `(.L_x_829) ;  /* 0xfffffff800407947 */ /* 0x000fea000383ffff */
.L_x_802:
[----:B---3--:R3:W4:Y:S02]  /*bd30*/  SYNCS.PHASECHK.TRANS64.TRYWAIT P0, [R11+URZ], R2 ;  /* 0x000000020b0075a7 */ /* 0x008724000800017f */
[----:B----4-:R-:W-:Y:S05]  /*bd40*/  @!P0 NANOSLEEP.SYNCS 0x989680 ;  /* 0x009896800000895d */ /* 0x010fea0003900000 */
[----:B------:R-:W4:Y:S02]  /*bd50*/  @!P0 SYNCS.PHASECHK.TRANS64 P0, [R11+URZ], R2 ;  /* 0x000000020b0085a7 */ /* 0x000f24000800007f */
[----:B----4-:R-:W-:Y:S05]  /*bd60*/  @!P0 BRA `(.L_x_802) ;  /* 0xfffffffc00f08947 */ /* 0x010fea000383ffff */
[----:B------:R-:W-:Y:S05]  /*bd70*/  BRA `(.L_x_830) ;  /* 0xfffffff800347947 */ /* 0x000fea000383ffff */
.L_x_804:
[----:B----4-:R4:W1:Y:S02]  /*bd80*/  SYNCS.PHASECHK.TRANS64.TRYWAIT P0, [R9+URZ], R4 ;  /* 0x00000004090075a7 */ /* 0x010864000800017f */
[----:B-1----:R-:W-:Y:S05]  /*bd90*/  @!P0 NANOSLEEP.SYNCS 0x989680 ;  /* 0x009896800000895d */ /* 0x002fea0003900000 */
[----:B------:R-:W1:Y:S02]  /*bda0*/  @!P0 SYNCS.PHASECHK.TRANS64 P0, [R9+URZ], R4 ;  /* 0x00000004090085a7 */ /* 0x000e64000800007f */
[----:B-1----:R-:W-:Y:S05]  /*bdb0*/  @!P0 BRA `(.L_x_804) ;  /* 0xfffffffc00f08947 */ /* 0x002fea000383ffff */
[----:B------:R-:W-:Y:S05]  /*bdc0*/  BRA `(.L_x_831) ;  /* 0xfffffff800387947 */ /* 0x000fea000383ffff */
.L_x_832:
        /* <DEDUP_REMOVED lines=11> */
.L_x_3658:


//--------------------- .text._ZN7cutlass13device_kernelIN5flash11enable_sm90INS1_16FlashAttnBwdSm90INS1_25CollectiveMainloopBwdSm90ILi2ELi2ELi2EN4cute5tupleIJNS5_1CILi1EEES8_S8_EEENS6_IJNS7_ILi64EEENS7_ILi128EEESB_EEENS_10bfloat16_tEfNS_4arch4Sm90ELb0ELb0ELb1ELb1ELb0ELb1ELb0ELb0ELi2ELi1ELi2ELi1ELb0EEENS1_24CollectiveEpilogueBwdGQAISC_fSF_Li256ELb1ELb0EEENS1_19SingleTileSchedulerILb1ELb0ELb0ELi128EEEEEEEEEvNT_6ParamsE --------------------------
	.section	.text._ZN7cutlass13device_kernelIN5flash11enable_sm90INS1_16FlashAttnBwdSm90INS1_25CollectiveMainloopBwdSm90ILi2ELi2ELi2EN4cute5tupleIJNS5_1CILi1EEES8_S8_EEENS6_IJNS7_ILi64EEENS7_ILi128EEESB_EEENS_10bfloat16_tEfNS_4arch4Sm90ELb0ELb0ELb1ELb1ELb0ELb1ELb0ELb0ELi2ELi1ELi2ELi1ELb0EEENS1_24CollectiveEpilogueBwdGQAISC_fSF_Li256ELb1ELb0EEENS1_19SingleTileSchedulerILb1ELb0ELb0ELi128EEEEEEEEEvNT_6ParamsE,"ax",@progbits
	.align	128
.text._ZN7cutlass13device_kernelIN5flash11enable_sm90INS1_16FlashAttnBwdSm90INS1_25CollectiveMainloopBwdSm90ILi2ELi2ELi2EN4cute5tupleIJNS5_1CILi1EEES8_S8_EEENS6_IJNS7_ILi64EEENS7_ILi128EEESB_EEENS_10bfloat16_tEfNS_4arch4Sm90ELb0ELb0ELb1ELb1ELb0ELb1ELb0ELb0ELi2ELi1ELi2ELi1ELb0EEENS1_24CollectiveEpilogueBwdGQAISC_fSF_Li256ELb1ELb0EEENS1_19SingleTileSchedulerILb1ELb0ELb0ELi128EEEEEEEEEvNT_6ParamsE:
        .type           _ZN7cutlass13device_kernelIN5flash11enable_sm90INS1_16FlashAttnBwdSm90INS1_25CollectiveMainloopBwdSm90ILi2ELi2ELi2EN4cute5tupleIJNS5_1CILi1EEES8_S8_EEENS6_IJNS7_ILi64EEENS7_ILi128EEESB_EEENS_10bfloat16_tEfNS_4arch4Sm90ELb0ELb0ELb1ELb1ELb0ELb1ELb0ELb0ELi2ELi1ELi2ELi1ELb0EEENS1_24CollectiveEpilogueBwdGQAISC_fSF_Li256ELb1ELb0EEENS1_19SingleTileSchedulerILb1ELb0ELb0ELi128EEEEEEEEEvNT_6ParamsE,@function
        .size           _ZN7cutlass13device_kernelIN5flash11enable_sm90INS1_16FlashAttnBwdSm90INS1_25CollectiveMainloopBwdSm90ILi2ELi2ELi2EN4cute5tupleIJNS5_1CILi1EEES8_S8_EEENS6_IJNS7_ILi64EEENS7_ILi128EEESB_EEENS_10bfloat16_tEfNS_4arch4Sm90ELb0ELb0ELb1ELb1ELb0ELb1ELb0ELb0ELi2ELi1ELi2ELi1ELb0EEENS1_24CollectiveEpilogueBwdGQAISC_fSF_Li256ELb1ELb0EEENS1_19SingleTileSchedulerILb1ELb0ELb0ELi128EEEEEEEEEvNT_6ParamsE,(.L_x_3659 - _ZN7cutlass13device_kernelIN5flash11enable_sm90INS1_16FlashAttnBwdSm90INS1_25CollectiveMainloopBwdSm90ILi2ELi2ELi2EN4cute5tupleIJNS5_1CILi1EEES8_S8_EEENS6_IJNS7_ILi64EEENS7_ILi128EEESB_EEENS_10bfloat16_tEfNS_4arch4Sm90ELb0ELb0ELb1ELb1ELb0ELb1ELb0ELb0ELi2ELi1ELi2ELi1ELb0EEENS1_24CollectiveEpilogueBwdGQAISC_fSF_Li256ELb1ELb0EEENS1_19SingleTileSchedulerILb1ELb0ELb0ELi128EEEEEEEEEvNT_6ParamsE)
        .other          _ZN7cutlass13device_kernelIN5flash11enable_sm90INS1_16FlashAttnBwdSm90INS1_25CollectiveMainloopBwdSm90ILi2ELi2ELi2EN4cute5tupleIJNS5_1CILi1EEES8_S8_EEENS6_IJNS7_ILi64EEENS7_ILi128EEESB_EEENS_10bfloat16_tEfNS_4arch4Sm90ELb0ELb0ELb1ELb1ELb0ELb1ELb0ELb0ELi2ELi1ELi2ELi1ELb0EEENS1_24CollectiveEpilogueBwdGQAISC_fSF_Li256ELb1ELb0EEENS1_19SingleTileSchedulerILb1ELb0ELb0ELi128EEEEEEEEEvNT_6ParamsE,@"STO_CUDA_ENTRY STV_DEFAULT"
_ZN7cutlass13device_kernelIN5flash11enable_sm90INS1_16FlashAttnBwdSm90INS1_25CollectiveMainloopBwdSm90ILi2ELi2ELi2EN4cute5tupleIJNS5_1CILi1EEES8_S8_EEENS6_IJNS7_ILi64EEENS7_ILi128EEESB_EEENS_10bfloat16_tEfNS_4arch4Sm90ELb0ELb0ELb1ELb1ELb0ELb1ELb0ELb0ELi2ELi1ELi2ELi1ELb0EEENS1_24CollectiveEpilogueBwdGQAISC_fSF_Li256ELb1ELb0EEENS1_19SingleTileSchedulerILb1ELb0ELb0ELi128EEEEEEEEEvNT_6ParamsE:
        /* <DEDUP_REMOVED lines=23> */
.L_x_834:
[----:B------:R-:W-:Y:S05]  /*0170*/  BSYNC B0 ;  /* 0x0000000000007941 */ /* 0x000fea0003800000 */
.L_x_833:
        /* <DEDUP_REMOVED lines=34> */
.L_x_835:
        /* <DEDUP_REMOVED lines=22> */
.L_x_836:
        /* <DEDUP_REMOVED lines=9> */
.L_x_839:
        /* <DEDUP_REMOVED lines=20> */
.L_x_840:
        /* <DEDUP_REMOVED lines=10> */
.L_x_842:
[----:B------:R-:W2:Y:S02]  /*0770*/  LDC R0, c[0x0][0x8c4] ;  /* 0x00023100ff007b82 */ /* 0x000ea40000000800 */
.L_x_841:
        /* <DEDUP_REMOVED lines=16> */
.L_x_844:
        /* <DEDUP_REMOVED lines=10> */
.L_x_845:
        /* <DEDUP_REMOVED lines=8> */
.L_x_846:
        /* <DEDUP_REMOVED lines=9> */
.L_x_847:
        /* <DEDUP_REMOVED lines=88> */
.L_x_850:
        /* <DEDUP_REMOVED lines=15> */
.L_x_849:
        /* <DEDUP_REMOVED lines=22> */
.L_x_852:
        /* <DEDUP_REMOVED lines=15> */
.L_x_851:
        /* <DEDUP_REMOVED lines=8> */
.L_x_929:
        /* <DEDUP_REMOVED lines=45> */
.L_x_854:
        /* <DEDUP_REMOVED lines=74> */
.L_x_866:
[----:B------:R-:W-:-:S13]  /*1ae0*/  ISETP.NE.AND P0, PT, R7, 0x3, PT ;  /* 0x000000030700780c */ /* 0x000fda0003f05270 */
[----:B---3--:R-:W-:Y:S05]  /*1af0*/  @!P0 BRA `(.L_x_856) ;  /* 0x0000000000048947 */ /* 0x008fea0003800000 */
[----:B------:R-:W-:Y:S01]  /*1b00*/  BPT.TRAP 0x1 ;  /* 0x000000040000795c */ /* 0x000fe20000300000 */
.L_x_856:
[----:B------:R-:W-:Y:S01]  /*1b10*/  IMAD R2, R4, 0x8, R16 ;  /* 0x0000000804027824 */ /* 0x000fe200078e0210 */
[----:B------:R-:W-:-:S04]  /*1b20*/  SHF.L.U32 R153, R5, 0x1f, RZ ;  /* 0x0000001f05997819 */ /* 0x000fc800000006ff */
[----:B------:R3:W4:Y:S01]  /*1b30*/  SYNCS.PHASECHK.TRANS64.TRYWAIT P1, [R2+URZ+0x30810], R153 ;  /* 0x03081099020075a7 */ /* 0x000722000802017f */
[----:B------:R-:W-:Y:S05]  /*1b40*/  @!P0 BRA `(.L_x_857) ;  /* 0x0000000000048947 */ /* 0x000fea0003800000 */
[----:B------:R-:W-:Y:S01]  /*1b50*/  BPT.TRAP 0x1 ;  /* 0x000000040000795c */ /* 0x000fe20000300000 */
.L_x_857:
[----:B----4-:R-:W-:Y:S05]  /*1b60*/  @P1 BRA `(.L_x_858) ;  /* 0x0000000000081947 */ /* 0x010fea0003800000 */
[----:B------:R-:W4:Y:S02]  /*1b70*/  SYNCS.PHASECHK.TRANS64.TRYWAIT P1, [R2+URZ+0x30810], R153 ;  /* 0x03081099020075a7 */ /* 0x000f24000802017f */
[----:B----4-:R-:W-:Y:S05]  /*1b80*/  @!P1 BRA `(.L_x_859) ;  /* 0x0000006800349947 */ /* 0x010fea0003800000 */
.L_x_858:
        /* <DEDUP_REMOVED lines=81> */
.L_x_860:
[----:B------:R1:W1:Y:S01]  /*20a0*/  SYNCS.PHASECHK.TRANS64.TRYWAIT P1, [R2+URZ+0x30830], R153 ;  /* 0x03083099020075a7 */ /* 0x000262000802017f */
[----:B------:R-:W-:Y:S05]  /*20b0*/  @!P0 BRA `(.L_x_861) ;  /* 0x0000000000048947 */ /* 0x000fea0003800000 */
[----:B------:R-:W-:Y:S01]  /*20c0*/  BPT.TRAP 0x1 ;  /* 0x000000040000795c */ /* 0x000fe20000300000 */
.L_x_861:
[----:B------:R-:W-:-:S05]  /*20d0*/  VIADD R17, R16, 0x20000 ;  /* 0x0002000010117836 */ /* 0x000fca0000000000 */
[----:B------:R-:W-:-:S04]  /*20e0*/  SHF.R.U32.HI R17, RZ, 0x4, R17 ;  /* 0x00000004ff117819 */ /* 0x000fc80000011611 */
[----:B------:R-:W-:-:S04]  /*20f0*/  LOP3.LUT R17, R17, 0x3fff, RZ, 0xc0, !PT ;  /* 0x00003fff11117812 */ /* 0x000fc800078ec0ff */
[----:B------:R-:W-:Y:S01]  /*2100*/  LOP3.LUT R155, R17, 0x10000, RZ, 0xfc, !PT ;  /* 0x00010000119b7812 */ /* 0x000fe200078efcff */
[----:B-1----:R-:W-:Y:S06]  /*2110*/  @P1 BRA `(.L_x_862) ;  /* 0x0000000000081947 */ /* 0x002fec0003800000 */
[----:B------:R-:W1:Y:S02]  /*2120*/  SYNCS.PHASECHK.TRANS64.TRYWAIT P1, [R2+URZ+0x30830], R153 ;  /* 0x03083099020075a7 */ /* 0x000e64000802017f */
[----:B-1----:R-:W-:Y:S05]  /*2130*/  @!P1 BRA `(.L_x_863) ;  /* 0x0000006000dc9947 */ /* 0x002fea0003800000 */
.L_x_862:
        /* <DEDUP_REMOVED lines=495> */
.L_x_864:
        /* <DEDUP_REMOVED lines=49> */
.L_x_865:
        /* <DEDUP_REMOVED lines=77> */
.L_x_848:
[----:B------:R-:W-:Y:S05]  /*4810*/  @P0 BRA `(.L_x_843) ;  /* 0x0000003800d80947 */ /* 0x000fea0003800000 */
[----:B-1-3--:R-:W1:Y:S01]  /*4820*/  LDC.64 R2, c[0x0][0x878] ;  /* 0x00021e00ff027b82 */ /* 0x00ae620000000a00 */
[----:B------:R-:W2:Y:S07]  /*4830*/  S2R R22, SR_TID.X ;  /* 0x0000000000167919 */ /* 0x000eae0000002100 */
[----:B------:R-:W3:Y:S01]  /*4840*/  LDC R0, c[0x0][0x850] ;  /* 0x00021400ff007b82 */ /* 0x000ee20000000800 */
[----:B------:R-:W4:Y:S01]  /*4850*/  S2R R7, SR_CTAID.Y ;  /* 0x0000000000077919 */ /* 0x000f220000002600 */
[----:B------:R-:W5:Y:S06]  /*4860*/  S2R R8, SR_CTAID.X ;  /* 0x0000000000087919 */ /* 0x000f6c0000002500 */
[----:B------:R-:W2:Y:S01]  /*4870*/  S2UR UR5, SR_CgaCtaId ;  /* 0x00000000000579c3 */ /* 0x000ea20000008800 */
[----:B-1----:R-:W-:-:S07]  /*4880*/  ISETP.NE.U32.AND P0, PT, R2, RZ, PT ;  /* 0x000000ff0200720c */ /* 0x002fce0003f05070 */
[----:B------:R-:W1:Y:S01]  /*4890*/  LDC.64 R10, c[0x0][0x818] ;  /* 0x00020600ff0a7b82 */ /* 0x000e620000000a00 */
[----:B------:R-:W-:-:S07]  /*48a0*/  ISETP.NE.AND.EX P0, PT, R3, RZ, PT, P0 ;  /* 0x000000ff0300720c */ /* 0x000fce0003f05300 */
[----:B------:R-:W1:Y:S08]  /*48b0*/  LDC.64 R14, c[0x0][0x840] ;  /* 0x00021000ff0e7b82 */ /* 0x000e700000000a00 */
[----:B------:R-:W2:Y:S01]  /*48c0*/  @P0 LDC.64 R2, c[0x0][0x878] ;  /* 0x00021e00ff020b82 */ /* 0x000ea20000000a00 */
[----:B------:R-:W-:-:S07]  /*48d0*/  UMOV UR4, 0x400 ;  /* 0x0000040000047882 */ /* 0x000fce0000000000 */
[----:B------:R-:W1:Y:S08]  /*48e0*/  LDC.64 R12, c[0x0][0x820] ;  /* 0x00020800ff0c7b82 */ /* 0x000e700000000a00 */
[----:B------:R-:W1:Y:S01]  /*48f0*/  LDC.64 R16, c[0x0][0x848] ;  /* 0x00021200ff107b82 */ /* 0x000e620000000a00 */
[----:B--2---:R-:W-:-:S07]  /*4900*/  @P0 IMAD.WIDE R2, R228, 0x4, R2 ;  /* 0x00000004e4020825 */ /* 0x004fce00078e0202 */
[----:B------:R-:W2:Y:S01]  /*4910*/  LDC.64 R18, c[0x0][0x800] ;  /* 0x00020000ff127b82 */ /* 0x000ea20000000a00 */
[----:B------:R4:W2:Y:S07]  /*4920*/  @P0 LDG.E R3, desc[UR38][R2.64] ;  /* 0x0000002602030981 */ /* 0x0008ae000c1e1900 */
[----:B------:R-:W-:Y:S01]  /*4930*/  BAR.SYNC.DEFER_BLOCKING 0x1, 0x100 ;  /* 0x0044000000007b1d */ /* 0x000fe20000010000 */
[----:B---3--:R-:W-:Y:S01]  /*4940*/  ISETP.NE.AND P1, PT, R0, 0x1, PT ;  /* 0x000000010000780c */ /* 0x008fe20003f25270 */
[----:B------:R-:W-:Y:S01]  /*4950*/  VIADD R23, R22, 0xffffff80 ;  /* 0xffffff8016177836 */ /* 0x000fe20000000000 */
[----:B------:R-:W-:-:S05]  /*4960*/  ULEA UR4, UR5, UR4, 0x18 ;  /* 0x0000000405047291 */ /* 0x000fca000f8ec03f */
[----:B------:R-:W3:Y:S01]  /*4970*/  LDC.64 R20, c[0x0][0x828] ;  /* 0x00020a00ff147b82 */ /* 0x000ee20000000a00 */
[----:B------:R-:W-:Y:S01]  /*4980*/  SHF.R.S32.HI R0, RZ, 0x1f, R23 ;  /* 0x0000001fff007819 */ /* 0x000fe20000011417 */
[----:B------:R-:W-:Y:S03]  /*4990*/  BSSY B0, `(.L_x_867) ;  /* 0x0000054000007945 */ /* 0x000fe60003800000 */
[----:B------:R-:W-:-:S03]  /*49a0*/  LEA.HI R5, R0, R23, RZ, 0x7 ;  /* 0x0000001700057211 */ /* 0x000fc600078f38ff */
[----:B------:R-:W1:Y:S01]  /*49b0*/  @P1 LDC R4, c[0x0][0x854] ;  /* 0x00021500ff041b82 */ /* 0x000e620000000800 */
[C---:B------:R-:W-:Y:S01]  /*49c0*/  LOP3.LUT R0, R5.reuse, 0xfffff80, RZ, 0xc0, !PT ;  /* 0x0fffff8005007812 */ /* 0x040fe200078ec0ff */
[----:B----4-:R-:W-:-:S04]  /*49d0*/  IMAD.SHL.U32 R2, R5, 0x40, RZ ;  /* 0x0000004005027824 */ /* 0x010fc800078e00ff */
[----:B------:R-:W-:Y:S01]  /*49e0*/  IMAD.IADD R0, R23, 0x1, -R0 ;  /* 0x0000000117007824 */ /* 0x000fe200078e0a00 */
[----:B------:R-:W-:Y:S01]  /*49f0*/  LOP3.LUT R5, R2, 0x3fffe000, RZ, 0xc0, !PT ;  /* 0x3fffe00002057812 */ /* 0x000fe200078ec0ff */
[----:B------:R-:W4:Y:S04]  /*4a00*/  @P1 LDC R9, c[0x0][0x858] ;  /* 0x00021600ff091b82 */ /* 0x000f280000000800 */
[----:B------:R-:W-:-:S05]  /*4a10*/  IMAD R5, R0, 0x4, R5 ;  /* 0x0000000400057824 */ /* 0x000fca00078e0205 */
[----:B------:R-:W-:Y:S01]  /*4a20*/  LEA R6, R5, UR4, 0x2 ;  /* 0x0000000405067c11 */ /* 0x000fe2000f8e10ff */
[----:B-----5:R-:W-:-:S04]  /*4a30*/  IMAD.SHL.U32 R5, R8, 0x4000, RZ ;  /* 0x0000400008057824 */ /* 0x020fc800078e00ff */
[----:B------:R1:W-:Y:S02]  /*4a40*/  STS.128 [R6], R24 ;  /* 0x0000001806007388 */ /* 0x0003e40000000c00 */
[----:B-1----:R-:W-:Y:S02]  /*4a50*/  @P1 IMAD.HI.U32 R0, R7, R4, RZ ;  /* 0x0000000407001227 */ /* 0x002fe400078e00ff */
[----:B------:R1:W-:Y:S04]  /*4a60*/  STS.128 [R6+0x800], R28 ;  /* 0x0008001c06007388 */ /* 0x0003e80000000c00 */
[----:B------:R1:W-:Y:S01]  /*4a70*/  STS.128 [R6+0x1000], R32 ;  /* 0x0010002006007388 */ /* 0x0003e20000000c00 */
[----:B----4-:R-:W-:-:S03]  /*4a80*/  @P1 SHF.R.U32.HI R7, RZ, R9, R0 ;  /* 0x00000009ff071219 */ /* 0x010fc60000011600 */
[----:B------:R1:W-:Y:S01]  /*4a90*/  STS.128 [R6+0x1800], R36 ;  /* 0x0018002406007388 */ /* 0x0003e20000000c00 */
[----:B------:R-:W-:-:S03]  /*4aa0*/  SHF.R.S32.HI R9, RZ, 0x1f, R7 ;  /* 0x0000001fff097819 */ /* 0x000fc60000011407 */
        /* <DEDUP_REMOVED lines=17> */
[----:B----4-:R-:W4:Y:S01]  /*4bc0*/  FENCE.VIEW.ASYNC.S ;  /* 0x00000000000073c6 */ /* 0x010f220000000000 */
[----:B--2---:R-:W-:-:S05]  /*4bd0*/  @P0 IMAD R3, R228, 0x80, R3 ;  /* 0x00000080e4030824 */ /* 0x004fca00078e0203 */
[----:B------:R-:W-:-:S04]  /*4be0*/  @P0 SHF.R.S32.HI R0, RZ, 0x1f, R3 ;  /* 0x0000001fff000819 */ /* 0x000fc80000011403 */
[----:B------:R-:W-:-:S05]  /*4bf0*/  @P0 LEA.HI R0, R0, R3, RZ, 0x7 ;  /* 0x0000000300000211 */ /* 0x000fca00078f38ff */
[----:B------:R-:W-:-:S05]  /*4c00*/  @P0 IMAD.SHL.U32 R0, R0, 0x80, RZ ;  /* 0x0000008000000824 */ /* 0x000fca00078e00ff */
[----:B------:R-:W-:Y:S01]  /*4c10*/  @P0 LOP3.LUT R2, R0, 0xffffc000, RZ, 0xc0, !PT ;  /* 0xffffc00000020812 */ /* 0x000fe200078ec0ff */
[----:B------:R-:W-:-:S03]  /*4c20*/  IMAD R0, R9, R10, RZ ;  /* 0x0000000a09007224 */ /* 0x000fc600078e02ff */
[----:B------:R-:W-:Y:S02]  /*4c30*/  @P0 SHF.R.S32.HI R3, RZ, 0x1f, R2 ;  /* 0x0000001fff030819 */ /* 0x000fe40000011402 */
[----:B------:R-:W-:Y:S01]  /*4c40*/  @!P0 CS2R R2, SRZ ;  /* 0x0000000000028805 */ /* 0x000fe2000001ff00 */
[----:B----4-:R-:W-:Y:S05]  /*4c50*/  BAR.SYNC.DEFER_BLOCKING 0x1, 0x100 ;  /* 0x0044000000007b1d */ /* 0x010fea0000010000 */
[----:B------:R-:W-:Y:S01]  /*4c60*/  IADD3 R4, P1, R5, R2, RZ ;  /* 0x0000000205047210 */ /* 0x000fe20007f3e0ff */
[----:B------:R-:W-:Y:S02]  /*4c70*/  IMAD R2, R9, R14, RZ ;  /* 0x0000000e09027224 */ /* 0x000fe400078e02ff */
[----:B------:R-:W-:Y:S01]  /*4c80*/  IMAD R9, R7, R11, R0 ;  /* 0x0000000b07097224 */ /* 0x000fe200078e0200 */
[----:B------:R-:W-:Y:S01]  /*4c90*/  LEA.HI.X.SX32 R5, R5, R3, 0x1, P1 ;  /* 0x0000000305057211 */ /* 0x000fe200008f0eff */
[C---:B------:R-:W-:Y:S01]  /*4ca0*/  IMAD R11, R7.reuse, R15, R2 ;  /* 0x0000000f070b7224 */ /* 0x040fe200078e0202 */
[----:B------:R-:W-:Y:S01]  /*4cb0*/  SHF.R.S32.HI R0, RZ, 0x1f, R228 ;  /* 0x0000001fff007819 */ /* 0x000fe200000114e4 */
[----:B------:R-:W-:-:S04]  /*4cc0*/  IMAD.WIDE.U32 R2, R7, R10, R4 ;  /* 0x0000000a07027225 */ /* 0x000fc800078e0004 */
[----:B------:R-:W-:Y:S01]  /*4cd0*/  IMAD.IADD R3, R3, 0x1, R9 ;  /* 0x0000000103037824 */ /* 0x000fe200078e0209 */
[----:B------:R-:W-:Y:S01]  /*4ce0*/  SEL R9, R0, RZ, !P0 ;  /* 0x000000ff00097207 */ /* 0x000fe20004000000 */
[----:B------:R-:W-:Y:S01]  /*4cf0*/  IMAD.WIDE.U32 R4, R7, R14, R4 ;  /* 0x0000000e07047225 */ /* 0x000fe200078e0004 */
[----:B------:R-:W-:Y:S02]  /*4d00*/  SEL R7, R228, RZ, !P0 ;  /* 0x000000ffe4077207 */ /* 0x000fe40004000000 */
[----:B------:R-:W-:Y:S01]  /*4d10*/  ISETP.NE.AND P0, PT, R23, RZ, PT ;  /* 0x000000ff1700720c */ /* 0x000fe20003f05270 */
[----:B------:R-:W-:Y:S02]  /*4d20*/  IMAD.IADD R5, R5, 0x1, R11 ;  /* 0x0000000105057824 */ /* 0x000fe400078e020b */
[C---:B------:R-:W-:Y:S02]  /*4d30*/  IMAD R0, R9.reuse, R12, RZ ;  /* 0x0000000c09007224 */ /* 0x040fe400078e02ff */
[----:B------:R-:W-:-:S02]  /*4d40*/  IMAD R8, R9, R16, RZ ;  /* 0x0000001009087224 */ /* 0x000fc400078e02ff */
[----:B------:R-:W-:-:S04]  /*4d50*/  IMAD.WIDE.U32 R2, R7, R12, R2 ;  /* 0x0000000c07027225 */ /* 0x000fc800078e0002 */
[----:B------:R-:W-:Y:S01]  /*4d60*/  IMAD.WIDE.U32 R4, R7, R16, R4 ;  /* 0x0000001007047225 */ /* 0x000fe200078e0004 */
[----:B------:R-:W-:-:S03]  /*4d70*/  LEA R18, P1, R2, R18, 0x2 ;  /* 0x0000001202127211 */ /* 0x000fc600078210ff */
[C---:B------:R-:W-:Y:S01]  /*4d80*/  IMAD R9, R7.reuse, R13, R0 ;  /* 0x0000000d07097224 */ /* 0x040fe200078e0200 */
[----:B---3--:R-:W-:Y:S01]  /*4d90*/  LEA R20, P2, R4, R20, 0x2 ;  /* 0x0000001404147211 */ /* 0x008fe200078410ff */
[----:B------:R-:W-:Y:S02]  /*4da0*/  IMAD R7, R7, R17, R8 ;  /* 0x0000001107077224 */ /* 0x000fe400078e0208 */
[----:B------:R-:W-:Y:S02]  /*4db0*/  IMAD.IADD R3, R3, 0x1, R9 ;  /* 0x0000000103037824 */ /* 0x000fe400078e0209 */
[----:B------:R-:W-:-:S03]  /*4dc0*/  IMAD.IADD R0, R5, 0x1, R7 ;  /* 0x0000000105007824 */ /* 0x000fc600078e0207 */
[----:B------:R-:W-:Y:S02]  /*4dd0*/  LEA.HI.X R3, R2, R19, R3, 0x2, P1 ;  /* 0x0000001302037211 */ /* 0x000fe400008f1403 */
[----:B------:R-:W-:Y:S01]  /*4de0*/  LEA.HI.X R0, R4, R21, R0, 0x2, P2 ;  /* 0x0000001504007211 */ /* 0x000fe200010f1400 */
[----:B-1----:R-:W-:Y:S06]  /*4df0*/  @P0 BRA `(.L_x_868) ;  /* 0x0000000000340947 */ /* 0x002fec0003800000 */
[----:B------:R-:W-:Y:S01]  /*4e00*/  R2UR UR6, R20 ;  /* 0x00000000140672ca */ /* 0x000fe200000e0000 */
[----:B------:R-:W-:Y:S01]  /*4e10*/  UMOV UR5, 0x1000 ;  /* 0x0000100000057882 */ /* 0x000fe20000000000 */
[----:B------:R-:W-:Y:S01]  /*4e20*/  R2UR UR7, R0 ;  /* 0x00000000000772ca */ /* 0x000fe200000e0000 */
[----:B------:R-:W-:Y:S01]  /*4e30*/  UMOV UR8, 0x0 ;  /* 0x0000000000087882 */ /* 0x000fe20000000000 */
[----:B------:R-:W-:Y:S01]  /*4e40*/  PLOP3.LUT P0, PT, PT, PT, PT, 0x80, 0x0 ;  /* 0x000000000000781c */ /* 0x000fe20003f0f070 */
[----:B------:R-:W-:-:S12]  /*4e50*/  UMOV UR9, 0x14f00000 ;  /* 0x14f0000000097882 */ /* 0x000fd80000000000 */
.L_x_869:
[----:B------:R-:W-:Y:S01]  /*4e60*/  @P0 ELECT P1, URZ, PT ;  /* 0x00000000003f082f */ /* 0x000fe20003820000 */
[----:B------:R1:W-:-:S12]  /*4e70*/  UBLKRED.G.S.ADD.F32.RN [UR6], [UR4], UR5, desc[UR8] ;  /* 0x00000806040073bb */ /* 0x0003d800080a1405 */
[----:B------:R-:W-:Y:S02]  /*4e80*/  @P1 PLOP3.LUT P0, PT, P1, PT, PT, 0x8, 0x0 ;  /* 0x000000000000181c */ /* 0x000fe40000f0e170 */
[----:B------:R-:W-:-:S11]  /*4e90*/  PLOP3.LUT P1, PT, PT, PT, PT, 0x8, 0x0 ;  /* 0x000000000000781c */ /* 0x000fd60003f2e170 */
[----:B-1----:R-:W-:Y:S05]  /*4ea0*/  @P0 BRA.U.ANY `(.L_x_869) ;  /* 0xfffffffd00ec0947 */ /* 0x002fea000393ffff */
[----:B------:R0:W-:Y:S01]  /*4eb0*/  UTMACMDFLUSH ;  /* 0x00000000000079b7 */ /* 0x0001e20000000000 */
[----:B------:R-:W-:-:S04]  /*4ec0*/  DEPBAR.LE SB0, 0x0 ;  /* 0x000080000000791a */ /* 0x000fc80000000000 */
.L_x_868:
[----:B------:R-:W-:Y:S05]  /*4ed0*/  BSYNC B0 ;  /* 0x0000000000007941 */ /* 0x000fea0003800000 */
.L_x_867:
[----:B------:R-:W-:Y:S01]  /*4ee0*/  BAR.SYNC.DEFER_BLOCKING 0x1, 0x100 ;  /* 0x0044000000007b1d */ /* 0x000fe20000010000 */
[----:B------:R-:W-:-:S05]  /*4ef0*/  ISETP.NE.AND P0, PT, R22, 0x80, PT ;  /* 0x000000801600780c */ /* 0x000fca0003f05270 */
        /* <DEDUP_REMOVED lines=28> */
[----:B------:R-:W-:Y:S01]  /*50c0*/  PLOP3.LUT P0, PT, PT, PT, PT, 0x80, 0x0 ;  /* 0x000000000000781c */ /* 0x000fe20003f0f070 */
[----:B------:R-:W-:-:S12]  /*50d0*/  UMOV UR9, 0x14f00000 ;  /* 0x14f0000000097882 */ /* 0x000fd80000000000 */
.L_x_870:
        /* <DEDUP_REMOVED lines=8> */
.L_x_838:
        /* <DEDUP_REMOVED lines=20> */
.L_x_872:
        /* <DEDUP_REMOVED lines=13> */
.L_x_874:
[----:B------:R-:W-:-:S05]  /*5370*/  ULDC UR5, c[0x0][0x8c4] ;  /* 0x0002310000057ab9 */ /* 0x000fca0000000800 */
.L_x_873:
        /* <DEDUP_REMOVED lines=40> */
.L_x_875:
        /* <DEDUP_REMOVED lines=49> */
.L_x_889:
        /* <DEDUP_REMOVED lines=21> */
.L_x_878:
[----:B------:R-:W-:Y:S05]  /*5a60*/  BSYNC B0 ;  /* 0x0000000000007941 */ /* 0x000fea0003800000 */
.L_x_877:
        /* <DEDUP_REMOVED lines=13> */
.L_x_880:
[----:B------:R-:W-:Y:S05]  /*5b40*/  BSYNC B0 ;  /* 0x0000000000007941 */ /* 0x000fea0003800000 */
.L_x_879:
[----:B------:R-:W-:Y:S06]  /*5b50*/  BAR.ARV 0xa, 0xa0 ;  /* 0x0282800000007b1d */ /* 0x000fec0000002000 */
[----:B------:R-:W-:Y:S04]  /*5b60*/  BSSY B0, `(.L_x_881) ;  /* 0x0000003000007945 */ /* 0x000fe80003800000 */
[----:B------:R-:W-:Y:S05]  /*5b70*/  @!P0 BRA `(.L_x_882) ;  /* 0x0000000000048947 */ /* 0x000fea0003800000 */
[----:B------:R-:W-:-:S04]  /*5b80*/  DEPBAR.LE SB0, 0x0 ;  /* 0x000080000000791a */ /* 0x000fc80000000000 */
.L_x_882:
[----:B------:R-:W-:Y:S05]  /*5b90*/  BSYNC B0 ;  /* 0x0000000000007941 */ /* 0x000fea0003800000 */
.L_x_881:
        /* <DEDUP_REMOVED lines=13> */
.L_x_884:
[----:B------:R-:W-:Y:S05]  /*5c70*/  BSYNC B0 ;  /* 0x0000000000007941 */ /* 0x000fea0003800000 */
.L_x_883:
        /* <DEDUP_REMOVED lines=13> */
.L_x_886:
[----:B------:R-:W-:Y:S05]  /*5d50*/  BSYNC B0 ;  /* 0x0000000000007941 */ /* 0x000fea0003800000 */
.L_x_885:
[----:B------:R-:W-:Y:S01]  /*5d60*/  VIADD R0, R0, 0xfffffffe ;  /* 0xfffffffe00007836 */ /* 0x000fe20000000000 */
[----:B------:R-:W-:Y:S06]  /*5d70*/  BAR.ARV 0xa, 0xa0 ;  /* 0x0282800000007b1d */ /* 0x000fec0000002000 */
[----:B------:R-:W-:Y:S01]  /*5d80*/  BSSY B0, `(.L_x_887) ;  /* 0x0000004000007945 */ /* 0x000fe20003800000 */
[----:B------:R-:W-:-:S03]  /*5d90*/  ISETP.NE.AND P1, PT, R0, RZ, PT ;  /* 0x000000ff0000720c */ /* 0x000fc60003f25270 */
[----:B------:R-:W-:Y:S10]  /*5da0*/  @!P0 BRA `(.L_x_888) ;  /* 0x0000000000048947 */ /* 0x000ff40003800000 */
[----:B------:R-:W-:-:S04]  /*5db0*/  DEPBAR.LE SB0, 0x0 ;  /* 0x000080000000791a */ /* 0x000fc80000000000 */
.L_x_888:
[----:B------:R-:W-:Y:S05]  /*5dc0*/  BSYNC B0 ;  /* 0x0000000000007941 */ /* 0x000fea0003800000 */
.L_x_887:
[----:B------:R-:W-:Y:S06]  /*5dd0*/  BAR.ARV 0xb, 0xa0 ;  /* 0x02c2800000007b1d */ /* 0x000fec0000002000 */
[----:B------:R-:W-:Y:S02]  /*5de0*/  UIADD3 UR5, UR5, 0x2, URZ ;  /* 0x0000000205057890 */ /* 0x000fe4000fffe03f */
[----:B------:R-:W-:Y:S01]  /*5df0*/  UIADD3 UR4, UR4, 0x1, URZ ;  /* 0x0000000104047890 */ /* 0x000fe2000fffe03f */
[----:B------:R-:W-:Y:S11]  /*5e00*/  @P1 BRA `(.L_x_889) ;  /* 0xfffffff800c01947 */ /* 0x000ff6000383ffff */
[----:B------:R-:W-:-:S12]  /*5e10*/  USHF.L.U32 UR6, UR5, 0xd, URZ ;  /* 0x0000000d05067899 */ /* 0x000fd8000800063f */
.L_x_876:
        /* <DEDUP_REMOVED lines=19> */
.L_x_891:
[----:B------:R-:W-:Y:S05]  /*5f50*/  BSYNC B0 ;  /* 0x0000000000007941 */ /* 0x000fea0003800000 */
.L_x_890:
        /* <DEDUP_REMOVED lines=19> */
.L_x_893:
[----:B------:R-:W-:Y:S05]  /*6090*/  BSYNC B0 ;  /* 0x0000000000007941 */ /* 0x000fea0003800000 */
.L_x_892:
[----:B------:R-:W-:Y:S06]  /*60a0*/  BAR.ARV 0xa, 0xa0 ;  /* 0x0282800000007b1d */ /* 0x000fec0000002000 */
[----:B------:R-:W-:Y:S04]  /*60b0*/  BSSY B0, `(.L_x_894) ;  /* 0x0000003000007945 */ /* 0x000fe80003800000 */
[----:B------:R-:W-:Y:S05]  /*60c0*/  @!P0 BRA `(.L_x_895) ;  /* 0x0000000000048947 */ /* 0x000fea0003800000 */
[----:B------:R-:W-:-:S04]  /*60d0*/  DEPBAR.LE SB0, 0x0 ;  /* 0x000080000000791a */ /* 0x000fc80000000000 */
.L_x_895:
[----:B------:R-:W-:Y:S05]  /*60e0*/  BSYNC B0 ;  /* 0x0000000000007941 */ /* 0x000fea0003800000 */
.L_x_894:
[----:B------:R-:W-:Y:S06]  /*60f0*/  BAR.ARV 0xb, 0xa0 ;  /* 0x02c2800000007b1d */ /* 0x000fec0000002000 */
[----:B------:R-:W-:Y:S05]  /*6100*/  BRA `(.L_x_843) ;  /* 0x00000020009c7947 */ /* 0x000fea0003800000 */
.L_x_871:
        /* <DEDUP_REMOVED lines=10> */
.L_x_896:
        /* <DEDUP_REMOVED lines=10> */
.L_x_898:
[----:B------:R-:W3:Y:S02]  /*6250*/  LDC R5, c[0x0][0x8c4] ;  /* 0x00023100ff057b82 */ /* 0x000ee40000000800 */
.L_x_897:
        /* <DEDUP_REMOVED lines=45> */
.L_x_900:
        /* <DEDUP_REMOVED lines=66> */
.L_x_930:
        /* <DEDUP_REMOVED lines=9> */
.L_x_903:
        /* <DEDUP_REMOVED lines=82> */
.L_x_914:
[----:B------:R-:W-:-:S04]  /*6f00*/  SHF.L.U32 R21, R10, 0x1f, RZ ;  /* 0x0000001f0a157819 */ /* 0x000fc800000006ff */
[----:B-1----:R-:W1:Y:S02]  /*6f10*/  SYNCS.PHASECHK.TRANS64.TRYWAIT P1, [R12+URZ+0x30840], R21 ;  /* 0x030840150c0075a7 */ /* 0x002e64000802017f */
[----:B-12--5:R-:W-:Y:S05]  /*6f20*/  @!P1 BRA `(.L_x_906) ;  /* 0x0000001400889947 */ /* 0x026fea0003800000 */
.L_x_931:
[----:B------:R-:W-:Y:S05]  /*6f30*/  @P0 BRA `(.L_x_907) ;  /* 0x0000000000140947 */ /* 0x000fea0003800000 */
[----:B------:R-:W-:Y:S01]  /*6f40*/  ISETP.NE.AND P1, PT, R20, RZ, PT ;  /* 0x000000ff1400720c */ /* 0x000fe20003f25270 */
[----:B------:R-:W-:-:S04]  /*6f50*/  IMAD.MOV.U32 R3, RZ, RZ, 0x4100 ;  /* 0x00004100ff037424 */ /* 0x000fc800078e00ff */
[----:B------:R2:W-:Y:S08]  /*6f60*/  SYNCS.ARRIVE.TRANS64 RZ, [R12+URZ+0x30830], R3 ;  /* 0x030830030cff79a7 */ /* 0x0005f0000800003f */
[----:B------:R-:W-:Y:S05]  /*6f70*/  @!P1 BRA `(.L_x_907) ;  /* 0x0000000000049947 */ /* 0x000fea0003800000 */
[----:B------:R-:W-:Y:S01]  /*6f80*/  BPT.TRAP 0x1 ;  /* 0x000000040000795c */ /* 0x000fe20000300000 */
.L_x_907:
        /* <DEDUP_REMOVED lines=37> */
.L_x_932:
[----:B------:R-:W-:Y:S05]  /*71e0*/  @P0 BRA `(.L_x_909) ;  /* 0x0000000000140947 */ /* 0x000fea0003800000 */
[----:B------:R-:W-:Y:S01]  /*71f0*/  ISETP.NE.AND P1, PT, R20, RZ, PT ;  /* 0x000000ff1400720c */ /* 0x000fe20003f25270 */
[----:B------:R-:W-:-:S04]  /*7200*/  IMAD.MOV.U32 R2, RZ, RZ, 0x4100 ;  /* 0x00004100ff027424 */ /* 0x000fc800078e00ff */
[----:B------:R3:W-:Y:S08]  /*7210*/  SYNCS.ARRIVE.TRANS64 RZ, [R12+URZ+0x30818], R2 ;  /* 0x030818020cff79a7 */ /* 0x0007f0000800003f */
[----:B------:R-:W-:Y:S05]  /*7220*/  @!P1 BRA `(.L_x_909) ;  /* 0x0000000000049947 */ /* 0x000fea0003800000 */
[----:B------:R-:W-:Y:S01]  /*7230*/  BPT.TRAP 0x1 ;  /* 0x000000040000795c */ /* 0x000fe20000300000 */
.L_x_909:
        /* <DEDUP_REMOVED lines=29> */
.L_x_933:
        /* <DEDUP_REMOVED lines=9> */
.L_x_911:
        /* <DEDUP_REMOVED lines=31> */
.L_x_935:
[----:B------:R-:W-:Y:S05]  /*7690*/  @P0 BRA `(.L_x_913) ;  /* 0x0000000000140947 */ /* 0x000fea0003800000 */
[----:B------:R-:W-:Y:S01]  /*76a0*/  ISETP.NE.AND P1, PT, R20, RZ, PT ;  /* 0x000000ff1400720c */ /* 0x000fe20003f25270 */
[----:B-1----:R-:W-:-:S04]  /*76b0*/  IMAD.MOV.U32 R5, RZ, RZ, 0x4100 ;  /* 0x00004100ff057424 */ /* 0x002fc800078e00ff */
[----:B------:R2:W-:Y:S08]  /*76c0*/  SYNCS.ARRIVE.TRANS64 RZ, [R12+URZ+0x30810], R5 ;  /* 0x030810050cff79a7 */ /* 0x0005f0000800003f */
[----:B------:R-:W-:Y:S05]  /*76d0*/  @!P1 BRA `(.L_x_913) ;  /* 0x0000000000049947 */ /* 0x000fea0003800000 */
[----:B------:R-:W-:Y:S01]  /*76e0*/  BPT.TRAP 0x1 ;  /* 0x000000040000795c */ /* 0x000fe20000300000 */
.L_x_913:
        /* <DEDUP_REMOVED lines=30> */
.L_x_905:
[----:B------:R-:W-:-:S13]  /*78d0*/  ISETP.NE.AND P1, PT, R18, RZ, PT ;  /* 0x000000ff1200720c */ /* 0x000fda0003f25270 */
[----:B------:R-:W-:Y:S05]  /*78e0*/  @!P1 BRA `(.L_x_904) ;  /* 0x0000000400309947 */ /* 0x000fea0003800000 */
[----:B------:R-:W-:-:S04]  /*78f0*/  SHF.L.U32 R13, R10, 0x1f, RZ ;  /* 0x0000001f0a0d7819 */ /* 0x000fc800000006ff */
[----:B------:R-:W1:Y:S02]  /*7900*/  SYNCS.PHASECHK.TRANS64.TRYWAIT P1, [R12+URZ+0x30840], R13 ;  /* 0x0308400d0c0075a7 */ /* 0x000e64000802017f */
[----:B-1----:R-:W-:Y:S05]  /*7910*/  @!P1 BRA `(.L_x_915) ;  /* 0x0000000c00609947 */ /* 0x002fea0003800000 */
.L_x_936:
[----:B------:R-:W-:Y:S05]  /*7920*/  @P0 BRA `(.L_x_916) ;  /* 0x0000000000140947 */ /* 0x000fea0003800000 */
[----:B------:R-:W-:Y:S01]  /*7930*/  ISETP.NE.AND P1, PT, R20, RZ, PT ;  /* 0x000000ff1400720c */ /* 0x000fe20003f25270 */
[----:B------:R-:W-:-:S04]  /*7940*/  IMAD.MOV.U32 R5, RZ, RZ, 0x4100 ;  /* 0x00004100ff057424 */ /* 0x000fc800078e00ff */
[----:B------:R2:W-:Y:S08]  /*7950*/  SYNCS.ARRIVE.TRANS64 RZ, [R12+URZ+0x30830], R5 ;  /* 0x030830050cff79a7 */ /* 0x0005f0000800003f */
[----:B------:R-:W-:Y:S05]  /*7960*/  @!P1 BRA `(.L_x_916) ;  /* 0x0000000000049947 */ /* 0x000fea0003800000 */
[----:B------:R-:W-:Y:S01]  /*7970*/  BPT.TRAP 0x1 ;  /* 0x000000040000795c */ /* 0x000fe20000300000 */
.L_x_916:
        /* <DEDUP_REMOVED lines=34> */
.L_x_937:
[----:B------:R-:W-:Y:S05]  /*7ba0*/  @P0 BRA `(.L_x_918) ;  /* 0x0000000000140947 */ /* 0x000fea0003800000 */
[----:B------:R-:W-:Y:S01]  /*7bb0*/  ISETP.NE.AND P0, PT, R20, RZ, PT ;  /* 0x000000ff1400720c */ /* 0x000fe20003f05270 */
[----:B------:R-:W-:-:S04]  /*7bc0*/  IMAD.MOV.U32 R5, RZ, RZ, 0x4100 ;  /* 0x00004100ff057424 */ /* 0x000fc800078e00ff */
[----:B------:R3:W-:Y:S08]  /*7bd0*/  SYNCS.ARRIVE.TRANS64 RZ, [R12+URZ+0x30818], R5 ;  /* 0x030818050cff79a7 */ /* 0x0007f0000800003f */
[----:B------:R-:W-:Y:S05]  /*7be0*/  @!P0 BRA `(.L_x_918) ;  /* 0x0000000000048947 */ /* 0x000fea0003800000 */
[----:B------:R-:W-:Y:S01]  /*7bf0*/  BPT.TRAP 0x1 ;  /* 0x000000040000795c */ /* 0x000fe20000300000 */
.L_x_918:
        /* <DEDUP_REMOVED lines=27> */
.L_x_904:
[----:B-----5:R-:W-:Y:S01]  /*7db0*/  IMAD R4, R0, 0x8, R12 ;  /* 0x0000000800047824 */ /* 0x020fe200078e020c */
[----:B------:R-:W-:Y:S01]  /*7dc0*/  SHF.L.U32 R3, R10, 0x1f, RZ ;  /* 0x0000001f0a037819 */ /* 0x000fe200000006ff */
[----:B------:R-:W3:Y:S03]  /*7dd0*/  S2R R2, SR_TID.X ;  /* 0x0000000000027919 */ /* 0x000ee60000002100 */
[----:B------:R-:W4:Y:S01]  /*7de0*/  SYNCS.PHASECHK.TRANS64.TRYWAIT P0, [R4+URZ+0x30840], R3 ;  /* 0x03084003040075a7 */ /* 0x000f22000800017f */
[----:B---3--:R-:W-:-:S04]  /*7df0*/  LOP3.LUT R2, R2, 0x7f, RZ, 0xc0, !PT ;  /* 0x0000007f02027812 */ /* 0x008fc800078ec0ff */
[----:B------:R-:W-:Y:S01]  /*7e00*/  ISETP.NE.AND P1, PT, R2, RZ, PT ;  /* 0x000000ff0200720c */ /* 0x000fe20003f25270 */
[----:B----4-:R-:W-:-:S12]  /*7e10*/  @!P0 BRA `(.L_x_919) ;  /* 0x0000000800488947 */ /* 0x010fd80003800000 */
.L_x_938:
[----:B------:R-:W-:Y:S05]  /*7e20*/  @P1 BRA `(.L_x_920) ;  /* 0x0000000000181947 */ /* 0x000fea0003800000 */
[----:B------:R-:W4:Y:S01]  /*7e30*/  S2R R2, SR_TID.X ;  /* 0x0000000000027919 */ /* 0x000f220000002100 */
[----:B---3--:R-:W-:-:S04]  /*7e40*/  IMAD.MOV.U32 R3, RZ, RZ, 0x4100 ;  /* 0x00004100ff037424 */ /* 0x008fc800078e00ff */
[----:B------:R3:W-:Y:S01]  /*7e50*/  SYNCS.ARRIVE.TRANS64 RZ, [R4+URZ+0x30830], R3 ;  /* 0x0308300304ff79a7 */ /* 0x0007e2000800003f */
[----:B----4-:R-:W-:-:S13]  /*7e60*/  LOP3.LUT P0, RZ, R2, 0x1f, RZ, 0xc0, !PT ;  /* 0x0000001f02ff7812 */ /* 0x010fda000780c0ff */
[----:B---3--:R-:W-:Y:S05]  /*7e70*/  @!P0 BRA `(.L_x_920) ;  /* 0x0000000000048947 */ /* 0x008fea0003800000 */
[----:B------:R-:W-:Y:S01]  /*7e80*/  BPT.TRAP 0x1 ;  /* 0x000000040000795c */ /* 0x000fe20000300000 */
.L_x_920:
        /* <DEDUP_REMOVED lines=41> */
.L_x_901:
[----:B------:R-:W-:Y:S05]  /*8120*/  BSYNC B0 ;  /* 0x0000000000007941 */ /* 0x000fea0003800000 */
.L_x_899:
[----:B------:R-:W-:-:S03]  /*8130*/  UMOV UR6, 0xffffffff ;  /* 0xffffffff00067882 */ /* 0x000fc60000000000 */
[----:B------:R-:W-:Y:S05]  /*8140*/  BRA.DIV UR6, `(.L_x_921) ;  /* 0x0000000606907947 */ /* 0x000fea000b800000 */
[----:B------:R-:W-:-:S13]  /*8150*/  ELECT P0, URZ, PT ;  /* 0x00000000003f782f */ /* 0x000fda0003800000 */
.L_x_941:
[----:B------:R-:W-:Y:S05]  /*8160*/  @!P0 BRA `(.L_x_843) ;  /* 0x0000000000848947 */ /* 0x000fea0003800000 */
[----:B----4-:R-:W3:Y:S02]  /*8170*/  LDL.LU R2, [R1] ;  /* 0x0000000001027983 */ /* 0x010ee40000300800 */
[----:B---3--:R-:W-:-:S04]  /*8180*/  LOP3.LUT R2, R2, 0x2, RZ, 0xfc, !PT ;  /* 0x0000000202027812 */ /* 0x008fc800078efcff */
[----:B------:R-:W-:-:S13]  /*8190*/  ISETP.NE.AND P0, PT, R2, 0x3, PT ;  /* 0x000000030200780c */ /* 0x000fda0003f05270 */
[----:B------:R-:W-:Y:S05]  /*81a0*/  @!P0 BRA `(.L_x_922) ;  /* 0x0000000000048947 */ /* 0x000fea0003800000 */
[----:B--2---:R-:W-:Y:S01]  /*81b0*/  BPT.TRAP 0x1 ;  /* 0x000000040000795c */ /* 0x004fe20000300000 */
.L_x_922:
        /* <DEDUP_REMOVED lines=15> */
.L_x_942:
[----:B------:R-:W3:Y:S02]  /*82b0*/  SYNCS.PHASECHK.TRANS64.TRYWAIT P1, [R11+URZ], R2 ;  /* 0x000000020b0075a7 */ /* 0x000ee4000802017f */
[----:B---3--:R-:W-:Y:S05]  /*82c0*/  @!P1 BRA `(.L_x_924) ;  /* 0x0000000400689947 */ /* 0x008fea0003800000 */
.L_x_943:
[----:B------:R-:W-:Y:S05]  /*82d0*/  @!P0 BRA `(.L_x_925) ;  /* 0x0000000000048947 */ /* 0x000fea0003800000 */
[----:B--2---:R-:W-:Y:S01]  /*82e0*/  BPT.TRAP 0x1 ;  /* 0x000000040000795c */ /* 0x004fe20000300000 */
.L_x_925:
[----:B------:R-:W-:-:S04]  /*82f0*/  VIADD R0, R6, 0x30840 ;  /* 0x0003084006007836 */ /* 0x000fc80000000000 */
[----:B------:R-:W-:-:S04]  /*8300*/  IMAD R9, R9, 0x8, R0 ;  /* 0x0000000809097824 */ /* 0x000fc800078e0200 */
[----:B------:R-:W4:Y:S02]  /*8310*/  SYNCS.PHASECHK.TRANS64.TRYWAIT P0, [R9+URZ], R4 ;  /* 0x00000004090075a7 */ /* 0x000f24000800017f */
[----:B----4-:R-:W-:Y:S05]  /*8320*/  @!P0 BRA `(.L_x_926) ;  /* 0x0000000400648947 */ /* 0x010fea0003800000 */
.L_x_944:
[----:B------:R-:W-:-:S07]  /*8330*/  IMAD R3, R3, 0x8, R0 ;  /* 0x0000000803037824 */ /* 0x000fce00078e0200 */
.L_x_927:
[----:B------:R1:W1:Y:S02]  /*8340*/  SYNCS.PHASECHK.TRANS64.TRYWAIT P0, [R3+URZ], R2 ;  /* 0x00000002030075a7 */ /* 0x000264000800017f */
[----:B-1----:R-:W-:Y:S05]  /*8350*/  @!P0 NANOSLEEP.SYNCS 0x989680 ;  /* 0x009896800000895d */ /* 0x002fea0003900000 */
[----:B------:R-:W1:Y:S02]  /*8360*/  @!P0 SYNCS.PHASECHK.TRANS64 P0, [R3+URZ], R2 ;  /* 0x00000002030085a7 */ /* 0x000e64000800007f */
[----:B-1----:R-:W-:Y:S05]  /*8370*/  @!P0 BRA `(.L_x_927) ;  /* 0xfffffffc00f08947 */ /* 0x002fea000383ffff */
.L_x_843:
[----:B--2---:R-:W-:Y:S05]  /*8380*/  BSYNC B6 ;  /* 0x0000000000067941 */ /* 0x004fea0003800000 */
.L_x_837:
[----:B------:R-:W-:Y:S05]  /*8390*/  EXIT ;  /* 0x000000000000794d */ /* 0x000fea0003800000 */
.L_x_853:
[----:B------:R-:W-:Y:S02]  /*83a0*/  IMAD.MOV.U32 R12, RZ, RZ, RZ ;  /* 0x000000ffff0c7224 */ /* 0x000fe400078e00ff */
[----:B------:R-:W-:Y:S02]  /*83b0*/  IMAD.MOV.U32 R11, RZ, RZ, 0x1f ;  /* 0x0000001fff0b7424 */ /* 0x000fe400078e00ff */
[----:B------:R-:W-:-:S07]  /*83c0*/  IMAD.MOV.U32 R15, RZ, RZ, -0x1 ;  /* 0xffffffffff0f7424 */ /* 0x000fce00078e00ff */
[----:B------:R-:W-:Y:S05]  /*83d0*/  WARPSYNC.COLLECTIVE R15, `(.L_x_928) ;  /* 0x000000000f087348 */ /* 0x000fea0003c00000 */
[----:B------:R1:W2:Y:S02]  /*83e0*/  SHFL.IDX P6, R14, R13, R12, R11 ;  /* 0x0000000c0d0e7389 */ /* 0x0002a400000c000b */
[----:B-12---:R-:W-:Y:S01]  /*83f0*/  ENDCOLLECTIVE ;  /* 0x000000000000791b */ /* 0x006fe20003800000 */
.L_x_928:
[----:B------:R-:W-:Y:S05]  /*8400*/  BRA `(.L_x_929) ;  /* 0xffffff8c00d87947 */ /* 0x000fea000383ffff */
.L_x_855:
[----:B--2---:R2:W3:Y:S02]  /*8410*/  SYNCS.PHASECHK.TRANS64.TRYWAIT P0, [R16+URZ+0x30800], R21 ;  /* 0x03080015100075a7 */ /* 0x0044e4000800017f */
[----:B---3--:R-:W-:Y:S05]  /*8420*/  @!P0 NANOSLEEP.SYNCS 0x989680 ;  /* 0x009896800000895d */ /* 0x008fea0003900000 */
[----:B------:R-:W3:Y:S02]  /*8430*/  @!P0 SYNCS.PHASECHK.TRANS64 P0, [R16+URZ+0x30800], R21 ;  /* 0x03080015100085a7 */ /* 0x000ee4000800007f */
[----:B---3--:R-:W-:Y:S05]  /*8440*/  @!P0 BRA `(.L_x_855) ;  /* 0xfffffffc00f08947 */ /* 0x008fea000383ffff */
[----:B------:R-:W-:Y:S05]  /*8450*/  BRA `(.L_x_854) ;  /* 0xffffff9000787947 */ /* 0x000fea000383ffff */
.L_x_859:
[----:B----4-:R4:W1:Y:S02]  /*8460*/  SYNCS.PHASECHK.TRANS64.TRYWAIT P1, [R2+URZ+0x30810], R153 ;  /* 0x03081099020075a7 */ /* 0x010864000802017f */
[----:B-1----:R-:W-:Y:S05]  /*8470*/  @!P1 NANOSLEEP.SYNCS 0x989680 ;  /* 0x009896800000995d */ /* 0x002fea0003900000 */
[----:B------:R-:W1:Y:S02]  /*8480*/  @!P1 SYNCS.PHASECHK.TRANS64 P1, [R2+URZ+0x30810], R153 ;  /* 0x03081099020095a7 */ /* 0x000e64000802007f */
[----:B-1----:R-:W-:Y:S05]  /*8490*/  @!P1 BRA `(.L_x_859) ;  /* 0xfffffffc00f09947 */ /* 0x002fea000383ffff */
[----:B------:R-:W-:Y:S05]  /*84a0*/  BRA `(.L_x_858) ;  /* 0xffffff9400b87947 */ /* 0x000fea000383ffff */
.L_x_863:
[----:B------:R1:W1:Y:S02]  /*84b0*/  SYNCS.PHASECHK.TRANS64.TRYWAIT P1, [R2+URZ+0x30830], R153 ;  /* 0x03083099020075a7 */ /* 0x000264000802017f */
[----:B-1----:R-:W-:Y:S05]  /*84c0*/  @!P1 NANOSLEEP.SYNCS 0x989680 ;  /* 0x009896800000995d */ /* 0x002fea0003900000 */
[----:B------:R-:W1:Y:S02]  /*84d0*/  @!P1 SYNCS.PHASECHK.TRANS64 P1, [R2+URZ+0x30830], R153 ;  /* 0x03083099020095a7 */ /* 0x000e64000802007f */
[----:B-1----:R-:W-:Y:S05]  /*84e0*/  @!P1 BRA `(.L_x_863) ;  /* 0xfffffffc00f09947 */ /* 0x002fea000383ffff */
[----:B------:R-:W-:Y:S05]  /*84f0*/  BRA `(.L_x_862) ;  /* 0xffffff9c00107947 */ /* 0x000fea000383ffff */
.L_x_902:
[----:B-1----:R1:W2:Y:S02]  /*8500*/  SYNCS.PHASECHK.TRANS64.TRYWAIT P1, [R12+URZ+0x30820], R3 ;  /* 0x030820030c0075a7 */ /* 0x0022a4000802017f */
[----:B--2---:R-:W-:Y:S05]  /*8510*/  @!P1 NANOSLEEP.SYNCS 0x989680 ;  /* 0x009896800000995d */ /* 0x004fea0003900000 */
[----:B------:R-:W2:Y:S02]  /*8520*/  @!P1 SYNCS.PHASECHK.TRANS64 P1, [R12+URZ+0x30820], R3 ;  /* 0x030820030c0095a7 */ /* 0x000ea4000802007f */
[----:B--2---:R-:W-:Y:S05]  /*8530*/  @!P1 BRA `(.L_x_902) ;  /* 0xfffffffc00f09947 */ /* 0x004fea000383ffff */
[----:B------:R-:W-:Y:S05]  /*8540*/  BRA `(.L_x_930) ;  /* 0xffffffe400007947 */ /* 0x000fea000383ffff */
.L_x_906:
[----:B-1----:R1:W2:Y:S02]  /*8550*/  SYNCS.PHASECHK.TRANS64.TRYWAIT P1, [R12+URZ+0x30840], R21 ;  /* 0x030840150c0075a7 */ /* 0x0022a4000802017f */
[----:B--2---:R-:W-:Y:S05]  /*8560*/  @!P1 NANOSLEEP.SYNCS 0x989680 ;  /* 0x009896800000995d */ /* 0x004fea0003900000 */
[----:B------:R-:W2:Y:S02]  /*8570*/  @!P1 SYNCS.PHASECHK.TRANS64 P1, [R12+URZ+0x30840], R21 ;  /* 0x030840150c0095a7 */ /* 0x000ea4000802007f */
[----:B--2---:R-:W-:Y:S05]  /*8580*/  @!P1 BRA `(.L_x_906) ;  /* 0xfffffffc00f09947 */ /* 0x004fea000383ffff */
[----:B------:R-:W-:Y:S05]  /*8590*/  BRA `(.L_x_931) ;  /* 0xffffffe800647947 */ /* 0x000fea000383ffff */
.L_x_908:
[----:B--2---:R2:W3:Y:S02]  /*85a0*/  SYNCS.PHASECHK.TRANS64.TRYWAIT P1, [R12+URZ+0x30828], R21 ;  /* 0x030828150c0075a7 */ /* 0x0044e4000802017f */
[----:B---3--:R-:W-:Y:S05]  /*85b0*/  @!P1 NANOSLEEP.SYNCS 0x989680 ;  /* 0x009896800000995d */ /* 0x008fea0003900000 */
[----:B------:R-:W3:Y:S02]  /*85c0*/  @!P1 SYNCS.PHASECHK.TRANS64 P1, [R12+URZ+0x30828], R21 ;  /* 0x030828150c0095a7 */ /* 0x000ee4000802007f */
[----:B---3--:R-:W-:Y:S05]  /*85d0*/  @!P1 BRA `(.L_x_908) ;  /* 0xfffffffc00f09947 */ /* 0x008fea000383ffff */
[----:B------:R-:W-:Y:S05]  /*85e0*/  BRA `(.L_x_932) ;  /* 0xffffffe800fc7947 */ /* 0x000fea000383ffff */
.L_x_910:
[----:B---3--:R3:W4:Y:S02]  /*85f0*/  SYNCS.PHASECHK.TRANS64.TRYWAIT P1, [R12+URZ+0x30848], R21 ;  /* 0x030848150c0075a7 */ /* 0x008724000802017f */
[----:B----4-:R-:W-:Y:S05]  /*8600*/  @!P1 NANOSLEEP.SYNCS 0x989680 ;  /* 0x009896800000995d */ /* 0x010fea0003900000 */
[----:B------:R-:W4:Y:S02]  /*8610*/  @!P1 SYNCS.PHASECHK.TRANS64 P1, [R12+URZ+0x30848], R21 ;  /* 0x030848150c0095a7 */ /* 0x000f24000802007f */
[----:B----4-:R-:W-:Y:S05]  /*8620*/  @!P1 BRA `(.L_x_910) ;  /* 0xfffffffc00f09947 */ /* 0x010fea000383ffff */
[----:B------:R-:W-:Y:S05]  /*8630*/  BRA `(.L_x_933) ;  /* 0xffffffec00747947 */ /* 0x000fea000383ffff */
.L_x_912:
[----:B------:R-:W-:-:S07]  /*8640*/  SHF.L.U32 R5, R10, 0x1f, RZ ;  /* 0x0000001f0a057819 */ /* 0x000fce00000006ff */
.L_x_934:
[----:B-1----:R1:W2:Y:S02]  /*8650*/  SYNCS.PHASECHK.TRANS64.TRYWAIT P1, [R12+URZ+0x30820], R5 ;  /* 0x030820050c0075a7 */ /* 0x0022a4000802017f */
[----:B--2---:R-:W-:Y:S05]  /*8660*/  @!P1 NANOSLEEP.SYNCS 0x989680 ;  /* 0x009896800000995d */ /* 0x004fea0003900000 */
[----:B------:R-:W2:Y:S02]  /*8670*/  @!P1 SYNCS.PHASECHK.TRANS64 P1, [R12+URZ+0x30820], R5 ;  /* 0x030820050c0095a7 */ /* 0x000ea4000802007f */
[----:B--2---:R-:W-:Y:S05]  /*8680*/  @!P1 BRA `(.L_x_934) ;  /* 0xfffffffc00f09947 */ /* 0x004fea000383ffff */
[----:B------:R-:W-:Y:S05]  /*8690*/  BRA `(.L_x_935) ;  /* 0xffffffec00fc7947 */ /* 0x000fea000383ffff */
.L_x_915:
[----:B-1----:R1:W2:Y:S02]  /*86a0*/  SYNCS.PHASECHK.TRANS64.TRYWAIT P1, [R12+URZ+0x30840], R13 ;  /* 0x0308400d0c0075a7 */ /* 0x0022a4000802017f */
[----:B--2---:R-:W-:Y:S05]  /*86b0*/  @!P1 NANOSLEEP.SYNCS 0x989680 ;  /* 0x009896800000995d */ /* 0x004fea0003900000 */
[----:B------:R-:W2:Y:S02]  /*86c0*/  @!P1 SYNCS.PHASECHK.TRANS64 P1, [R12+URZ+0x30840], R13 ;  /* 0x0308400d0c0095a7 */ /* 0x000ea4000802007f */
[----:B--2---:R-:W-:Y:S05]  /*86d0*/  @!P1 BRA `(.L_x_915) ;  /* 0xfffffffc00f09947 */ /* 0x004fea000383ffff */
[----:B------:R-:W-:Y:S05]  /*86e0*/  BRA `(.L_x_936) ;  /* 0xfffffff0008c7947 */ /* 0x000fea000383ffff */
.L_x_917:
[----:B--2---:R2:W3:Y:S02]  /*86f0*/  SYNCS.PHASECHK.TRANS64.TRYWAIT P1, [R12+URZ+0x30828], R13 ;  /* 0x0308280d0c0075a7 */ /* 0x0044e4000802017f */
[----:B---3--:R-:W-:Y:S05]  /*8700*/  @!P1 NANOSLEEP.SYNCS 0x989680 ;  /* 0x009896800000995d */ /* 0x008fea0003900000 */
[----:B------:R-:W3:Y:S02]  /*8710*/  @!P1 SYNCS.PHASECHK.TRANS64 P1, [R12+URZ+0x30828], R13 ;  /* 0x0308280d0c0095a7 */ /* 0x000ee4000802007f */
[----:B---3--:R-:W-:Y:S05]  /*8720*/  @!P1 BRA `(.L_x_917) ;  /* 0xfffffffc00f09947 */ /* 0x008fea000383ffff */
[----:B------:R-:W-:Y:S05]  /*8730*/  BRA `(.L_x_937) ;  /* 0xfffffff400187947 */ /* 0x000fea000383ffff */
.L_x_919:
[----:B---3--:R3:W4:Y:S02]  /*8740*/  SYNCS.PHASECHK.TRANS64.TRYWAIT P0, [R4+URZ+0x30840], R3 ;  /* 0x03084003040075a7 */ /* 0x008724000800017f */
[----:B----4-:R-:W-:Y:S05]  /*8750*/  @!P0 NANOSLEEP.SYNCS 0x989680 ;  /* 0x009896800000895d */ /* 0x010fea0003900000 */
[----:B------:R-:W4:Y:S02]  /*8760*/  @!P0 SYNCS.PHASECHK.TRANS64 P0, [R4+URZ+0x30840], R3 ;  /* 0x03084003040085a7 */ /* 0x000f24000800007f */
[----:B----4-:R-:W-:Y:S05]  /*8770*/  @!P0 BRA `(.L_x_919) ;  /* 0xfffffffc00f08947 */ /* 0x010fea000383ffff */
[----:B------:R-:W-:Y:S05]  /*8780*/  BRA `(.L_x_938) ;  /* 0xfffffff400a47947 */ /* 0x000fea000383ffff */
.L_x_921:
[----:B------:R-:W-:Y:S01]  /*8790*/  BSSY B0, `(.L_x_939) ;  /* 0x0000006000007945 */ /* 0x000fe20003800000 */
[----:B------:R-:W-:-:S07]  /*87a0*/  IMAD.MOV.U32 R15, RZ, RZ, -0x1 ;  /* 0xffffffffff0f7424 */ /* 0x000fce00078e00ff */
[----:B--2-4-:R-:W-:Y:S05]  /*87b0*/  WARPSYNC.COLLECTIVE R15, `(.L_x_940) ;  /* 0x000000000f0c7348 */ /* 0x014fea0003c00000 */
[----:B------:R-:W-:Y:S02]  /*87c0*/  ELECT P6, UR62, PT ;  /* 0x00000000003e782f */ /* 0x000fe400038c0000 */
[----:B------:R-:W-:Y:S01]  /*87d0*/  MOV R14, UR62 ;  /* 0x0000003e000e7c02 */ /* 0x000fe20008000f00 */
[----:B--2-4-:R-:W-:Y:S10]  /*87e0*/  ENDCOLLECTIVE ;  /* 0x000000000000791b */ /* 0x014ff40003800000 */
.L_x_940:
[----:B------:R-:W-:Y:S05]  /*87f0*/  BSYNC B0 ;  /* 0x0000000000007941 */ /* 0x000fea0003800000 */
.L_x_939:
[----:B------:R-:W-:Y:S01]  /*8800*/  PLOP3.LUT P0, PT, P6, PT, PT, 0x80, 0x0 ;  /* 0x000000000000781c */ /* 0x000fe2000370f070 */
[----:B------:R-:W-:-:S12]  /*8810*/  BRA `(.L_x_941) ;  /* 0xfffffff800507947 */ /* 0x000fd8000383ffff */
.L_x_923:
[----:B-1----:R1:W3:Y:S02]  /*8820*/  SYNCS.PHASECHK.TRANS64.TRYWAIT P1, [R7+URZ], R4 ;  /* 0x00000004070075a7 */ /* 0x0022e4000802017f */
[----:B---3--:R-:W-:Y:S05]  /*8830*/  @!P1 NANOSLEEP.SYNCS 0x989680 ;  /* 0x009896800000995d */ /* 0x008fea0003900000 */
[----:B------:R-:W3:Y:S02]  /*8840*/  @!P1 SYNCS.PHASECHK.TRANS64 P1, [R7+URZ], R4 ;  /* 0x00000004070095a7 */ /* 0x000ee4000802007f */
[----:B---3--:R-:W-:Y:S05]  /*8850*/  @!P1 BRA `(.L_x_923) ;  /* 0xfffffffc00f09947 */ /* 0x008fea000383ffff */
[----:B------:R-:W-:Y:S05]  /*8860*/  BRA `(.L_x_942) ;  /* 0xfffffff800907947 */ /* 0x000fea000383ffff */
.L_x_924:
[----:B---3--:R3:W4:Y:S02]  /*8870*/  SYNCS.PHASECHK.TRANS64.TRYWAIT P1, [R11+URZ], R2 ;  /* 0x000000020b0075a7 */ /* 0x008724000802017f */
[----:B----4-:R-:W-:Y:S05]  /*8880*/  @!P1 NANOSLEEP.SYNCS 0x989680 ;  /* 0x009896800000995d */ /* 0x010fea0003900000 */
[----:B------:R-:W4:Y:S02]  /*8890*/  @!P1 SYNCS.PHASECHK.TRANS64 P1, [R11+URZ], R2 ;  /* 0x000000020b0095a7 */ /* 0x000f24000802007f */
[----:B----4-:R-:W-:Y:S05]  /*88a0*/  @!P1 BRA `(.L_x_924) ;  /* 0xfffffffc00f09947 */ /* 0x010fea000383ffff */
[----:B------:R-:W-:Y:S05]  /*88b0*/  BRA `(.L_x_943) ;  /* 0xfffffff800847947 */ /* 0x000fea000383ffff */
.L_x_926:
[----:B----4-:R4:W1:Y:S02]  /*88c0*/  SYNCS.PHASECHK.TRANS64.TRYWAIT P0, [R9+URZ], R4 ;  /* 0x00000004090075a7 */ /* 0x010864000800017f */
[----:B-1----:R-:W-:Y:S05]  /*88d0*/  @!P0 NANOSLEEP.SYNCS 0x989680 ;  /* 0x009896800000895d */ /* 0x002fea0003900000 */
[----:B------:R-:W1:Y:S02]  /*88e0*/  @!P0 SYNCS.PHASECHK.TRANS64 P0, [R9+URZ], R4 ;  /* 0x00000004090085a7 */ /* 0x000e64000800007f */
[----:B-1----:R-:W-:Y:S05]  /*88f0*/  @!P0 BRA `(.L_x_926) ;  /* 0xfffffffc00f08947 */ /* 0x002fea000383ffff */
[----:B------:R-:W-:Y:S05]  /*8900*/  BRA `(.L_x_944) ;  /* 0xfffffff800887947 */ /* 0x000fea000383ffff */
.L_x_945:
        /* <DEDUP_REMOVED lines=15> */
.L_x_3659:


//--------------------- .text._ZN7cutlass13device_kernelIN5flash11enable_sm90INS1_16FlashAttnBwdSm90INS1_25CollectiveMainloopBwdSm90ILi2ELi2ELi2EN4cute5tupleIJNS5_1CILi1EEES8_S8_EEENS6_IJNS7_ILi64EEENS7_ILi128EEESB_EEENS_10bfloat16_tEfNS_4arch4Sm90ELb0ELb0ELb1ELb1ELb1ELb1ELb0ELb0ELi2ELi1ELi2ELi1ELb0EEENS1_24CollectiveEpilogueBwdGQAISC_fSF_Li256ELb1ELb1EEENS1_19SingleTileSchedulerILb1ELb0ELb0ELi128EEEEEEEEEvNT_6ParamsE --------------------------
	.section	.text._ZN7cutlass13device_kernelIN5flash11enable_sm90INS1_16FlashAttnBwdSm90INS1_25CollectiveMainloopBwdSm90ILi2ELi2ELi2EN4cute5tupleIJNS5_1CILi1EEES8_S8_EEENS6_IJNS7_ILi64EEENS7_ILi128EEESB_EEENS_10bfloat16_tEfNS_4arch4Sm90ELb0ELb0ELb1ELb1ELb1ELb1ELb0ELb0ELi2ELi1ELi2ELi1ELb0EEENS1_24CollectiveEpilogueBwdGQAISC_fSF_Li256ELb1ELb1EEENS1_19SingleTileSchedulerILb1ELb0ELb0ELi128EEEEEEEEEvNT_6ParamsE,"ax",@progbits
	.align	128
.text._ZN7cutlass13device_kernelIN5flash11enable_sm90INS1_16FlashAttnBwdSm90INS1_25CollectiveMainloopBwdSm90ILi2ELi2ELi2EN4cute5tupleIJNS5_1CILi1EEES8_S8_EEENS6_IJNS7_ILi64EEENS7_ILi128EEESB_EEENS_10bfloat16_tEfNS_4arch4Sm90ELb0ELb0ELb1ELb1ELb1ELb1ELb0ELb0ELi2ELi1ELi2ELi1ELb0EEENS1_24CollectiveEpilogueBwdGQAISC_fSF_Li256ELb1ELb1EEENS1_19SingleTileSchedulerILb1ELb0ELb0ELi128EEEEEEEEEvNT_6ParamsE:
        .type           _ZN7cutlass13device_kernelIN5flash11enable_sm90INS1_16FlashAttnBwdSm90INS1_25CollectiveMainloopBwdSm90ILi2ELi2ELi2EN4cute5tupleIJNS5_1CILi1EEES8_S8_EEENS6_IJNS7_ILi64EEENS7_ILi128EEESB_EEENS_10bfloat16_tEfNS_4arch4Sm90ELb0ELb0ELb1ELb1ELb1ELb1ELb0ELb0ELi2ELi1ELi2ELi1ELb0EEENS1_24CollectiveEpilogueBwdGQAISC_fSF_Li256ELb1ELb1EEENS1_19SingleTileSchedulerILb1ELb0ELb0ELi128EEEEEEEEEvNT_6ParamsE,@function
        .size           _ZN7cutlass13device_kernelIN5flash11enable_sm90INS1_16FlashAttnBwdSm90INS1_25CollectiveMainloopBwdSm90ILi2ELi2ELi2EN4cute5tupleIJNS5_1CILi1EEES8_S8_EEENS6_IJNS7_ILi64EEENS7_ILi128EEESB_EEENS_10bfloat16_tEfNS_4arch4Sm90ELb0ELb0ELb1ELb1ELb1ELb1ELb0ELb0ELi2ELi1ELi2ELi1ELb0EEENS1_24CollectiveEpilogueBwdGQAISC_fSF_Li256ELb1ELb1EEENS1_19SingleTileSchedulerILb1ELb0ELb0ELi128EEEEEEEEEvNT_6ParamsE,(.L_x_3660 - _ZN7cutlass13device_kernelIN5flash11enable_sm90INS1_16FlashAttnBwdSm90INS1_25CollectiveMainloopBwdSm90ILi2ELi2ELi2EN4cute5tupleIJNS5_1CILi1EEES8_S8_EEENS6_IJNS7_ILi64EEENS7_ILi128EEESB_EEENS_10bfloat16_tEfNS_4arch4Sm90ELb0ELb0ELb1ELb1ELb1ELb1ELb0ELb0ELi2ELi1ELi2ELi1ELb0EEENS1_24CollectiveEpilogueBwdGQAISC_fSF_Li256ELb1ELb1EEENS1_19SingleTileSchedulerILb1ELb0ELb0ELi128EEEEEEEEEvNT_6ParamsE)
        .other          _ZN7cutlass13device_kernelIN5flash11enable_sm90INS1_16FlashAttnBwdSm90INS1_25CollectiveMainloopBwdSm90ILi2ELi2ELi2EN4cute5tupleIJNS5_1CILi1EEES8_S8_EEENS6_IJNS7_ILi64EEENS7_ILi128EEESB_EEENS_10bfloat16_tEfNS_4arch4Sm90ELb0ELb0ELb1ELb1ELb1ELb1ELb0ELb0ELi2ELi1ELi2ELi1ELb0EEENS1_24CollectiveEpilogueBwdGQAISC_fSF_Li256ELb1ELb1EEENS1_19SingleTileSchedulerILb1ELb0ELb0ELi128EEEEEEEEEvNT_6ParamsE,@"STO_CUDA_ENTRY STV_DEFAULT"
_ZN7cutlass13device_kernelIN5flash11enable_sm90INS1_16FlashAttnBwdSm90INS1_25CollectiveMainloopBwdSm90ILi2ELi2ELi2EN4cute5tupleIJNS5_1CILi1EEES8_S8_EEENS6_IJNS7_ILi64EEENS7_ILi128EEESB_EEENS_10bfloat16_tEfNS_4arch4Sm90ELb0ELb0ELb1ELb1ELb1ELb1ELb0ELb0ELi2ELi1ELi2ELi1ELb0EEENS1_24CollectiveEpilogueBwdGQAISC_fSF_Li256ELb1ELb1EEENS1_19SingleTileSchedulerILb1ELb0ELb0ELi128EEEEEEEEEvNT_6ParamsE:
        /* <DEDUP_REMOVED lines=23> */
.L_x_947:
[----:B------:R-:W-:Y:S05]  /*0170*/  BSYNC B0 ;  /* 0x0000000000007941 */ /* 0x000fea0003800000 */
.L_x_946:
        /* <DEDUP_REMOVED lines=34> */
.L_x_948:
        /* <DEDUP_REMOVED lines=22> */
.L_x_949:
        /* <DEDUP_REMOVED lines=9> */
.L_x_952:
        /* <DEDUP_REMOVED lines=20> */
.L_x_953:
        /* <DEDUP_REMOVED lines=10> */
.L_x_955:
[----:B------:R-:W2:Y:S02]  /*0770*/  LDC R0, c[0x0][0x8c4] ;  /* 0x00023100ff007b82 */ /* 0x000ea40000000800 */
.L_x_954:
        /* <DEDUP_REMOVED lines=16> */
.L_x_957:
        /* <DEDUP_REMOVED lines=10> */
.L_x_958:
        /* <DEDUP_REMOVED lines=8> */
.L_x_959:
        /* <DEDUP_REMOVED lines=9> */
.L_x_960:
        /* <DEDUP_REMOVED lines=88> */
.L_x_963:
        /* <DEDUP_REMOVED lines=15> */
.L_x_962:
        /* <DEDUP_REMOVED lines=22> */
.L_x_965:
        /* <DEDUP_REMOVED lines=15> */
.L_x_964:
        /* <DEDUP_REMOVED lines=8> */
.L_x_1070:
        /* <DEDUP_REMOVED lines=45> */
.L_x_967:
        /* <DEDUP_REMOVED lines=74> */
.L_x_979:
[----:B------:R-:W-:-:S13]  /*1ae0*/  ISETP.NE.AND P0, PT, R7, 0x3, PT ;  /* 0x000000030700780c */ /* 0x000fda0003f05270 */
[----:B---3--:R-:W-:Y:S05]  /*1af0*/  @!P0 BRA `(.L_x_969) ;  /* 0x0000000000048947 */ /* 0x008fea0003800000 */
[----:B------:R-:W-:Y:S01]  /*1b00*/  BPT.TRAP 0x1 ;  /* 0x000000040000795c */ /* 0x000fe20000300000 */
.L_x_969:
[----:B------:R-:W-:Y:S01]  /*1b10*/  IMAD R2, R4, 0x8, R16 ;  /* 0x0000000804027824 */ /* 0x000fe200078e0210 */
[----:B------:R-:W-:-:S04]  /*1b20*/  SHF.L.U32 R153, R5, 0x1f, RZ ;  /* 0x0000001f05997819 */ /* 0x000fc800000006ff */
[----:B------:R3:W4:Y:S01]  /*1b30*/  SYNCS.PHASECHK.TRANS64.TRYWAIT P1, [R2+URZ+0x30810], R153 ;  /* 0x03081099020075a7 */ /* 0x000722000802017f */
[----:B------:R-:W-:Y:S05]  /*1b40*/  @!P0 BRA `(.L_x_970) ;  /* 0x0000000000048947 */ /* 0x000fea0003800000 */
[----:B------:R-:W-:Y:S01]  /*1b50*/  BPT.TRAP 0x1 ;  /* 0x000000040000795c */ /* 0x000fe20000300000 */
.L_x_970:
[----:B----4-:R-:W-:Y:S05]  /*1b60*/  @P1 BRA `(.L_x_971) ;  /* 0x0000000000081947 */ /* 0x010fea0003800000 */
[----:B------:R-:W4:Y:S02]  /*1b70*/  SYNCS.PHASECHK.TRANS64.TRYWAIT P1, [R2+URZ+0x30810], R153 ;  /* 0x03081099020075a7 */ /* 0x000f24000802017f */
[----:B----4-:R-:W-:Y:S05]  /*1b80*/  @!P1 BRA `(.L_x_972) ;  /* 0x00000074005c9947 */ /* 0x010fea0003800000 */
.L_x_971:
        /* <DEDUP_REMOVED lines=81> */
.L_x_973:
[----:B------:R1:W1:Y:S01]  /*20a0*/  SYNCS.PHASECHK.TRANS64.TRYWAIT P1, [R2+URZ+0x30830], R153 ;  /* 0x03083099020075a7 */ /* 0x000262000802017f */
[----:B------:R-:W-:Y:S05]  /*20b0*/  @!P0 BRA `(.L_x_974) ;  /* 0x0000000000048947 */ /* 0x000fea0003800000 */
[----:B------:R-:W-:Y:S01]  /*20c0*/  BPT.TRAP 0x1 ;  /* 0x000000040000795c */ /* 0x000fe20000300000 */
.L_x_974:
[----:B------:R-:W-:-:S05]  /*20d0*/  VIADD R17, R16, 0x20000 ;  /* 0x0002000010117836 */ /* 0x000fca0000000000 */
[----:B------:R-:W-:-:S04]  /*20e0*/  SHF.R.U32.HI R17, RZ, 0x4, R17 ;  /* 0x00000004ff117819 */ /* 0x000fc80000011611 */
[----:B------:R-:W-:-:S04]  /*20f0*/  LOP3.LUT R17, R17, 0x3fff, RZ, 0xc0, !PT ;  /* 0x00003fff11117812 */ /* 0x000fc800078ec0ff */
[----:B------:R-:W-:Y:S01]  /*2100*/  LOP3.LUT R155, R17, 0x10000, RZ, 0xfc, !PT ;  /* 0x00010000119b7812 */ /* 0x000fe200078efcff */
[----:B-1----:R-:W-:Y:S06]  /*2110*/  @P1 BRA `(.L_x_975) ;  /* 0x0000000000081947 */ /* 0x002fec0003800000 */
[----:B------:R-:W1:Y:S02]  /*2120*/  SYNCS.PHASECHK.TRANS64.TRYWAIT P1, [R2+URZ+0x30830], R153 ;  /* 0x03083099020075a7 */ /* 0x000e64000802017f */
[----:B-1----:R-:W-:Y:S05]  /*2130*/  @!P1 BRA `(.L_x_976) ;  /* 0x0000007000049947 */ /* 0x002fea0003800000 */
.L_x_975:
        /* <DEDUP_REMOVED lines=495> */
.L_x_977:
        /* <DEDUP_REMOVED lines=49> */
.L_x_978:
        /* <DEDUP_REMOVED lines=77> */
.L_x_961:
[----:B------:R-:W-:Y:S05]  /*4810*/  @P0 BRA `(.L_x_956) ;  /* 0x0000004800000947 */ /* 0x000fea0003800000 */
[----:B-1-3--:R-:W1:Y:S08]  /*4820*/  LDC.64 R2, c[0x0][0x878] ;  /* 0x00021e00ff027b82 */ /* 0x00ae700000000a00 */
[----:B------:R-:W2:Y:S01]  /*4830*/  LDC R12, c[0x0][0x850] ;  /* 0x00021400ff0c7b82 */ /* 0x000ea20000000800 */
[----:B------:R-:W3:Y:S01]  /*4840*/  S2R R4, SR_TID.X ;  /* 0x0000000000047919 */ /* 0x000ee20000002100 */
[----:B------:R-:W-:Y:S01]  /*4850*/  ULDC UR4, c[0x0][0x870] ;  /* 0x00021c0000047ab9 */ /* 0x000fe20000000800 */
[----:B------:R-:W-:Y:S01]  /*4860*/  ULDC UR6, c[0x0][0x80c] ;  /* 0x0002030000067ab9 */ /* 0x000fe20000000800 */
[----:B------:R-:W4:Y:S01]  /*4870*/  S2R R9, SR_CTAID.Y ;  /* 0x0000000000097919 */ /* 0x000f220000002600 */
[----:B------:R-:W5:Y:S03]  /*4880*/  S2R R20, SR_CTAID.X ;  /* 0x0000000000147919 */ /* 0x000f660000002500 */
[----:B------:R-:W5:Y:S01]  /*4890*/  S2UR UR5, SR_CgaCtaId ;  /* 0x00000000000579c3 */ /* 0x000f620000008800 */
[----:B-1----:R-:W-:-:S07]  /*48a0*/  ISETP.NE.U32.AND P0, PT, R2, RZ, PT ;  /* 0x000000ff0200720c */ /* 0x002fce0003f05070 */
[----:B------:R-:W1:Y:S01]  /*48b0*/  LDC.64 R14, c[0x0][0x818] ;  /* 0x00020600ff0e7b82 */ /* 0x000e620000000a00 */
[----:B------:R-:W-:-:S07]  /*48c0*/  ISETP.NE.AND.EX P0, PT, R3, RZ, PT, P0 ;  /* 0x000000ff0300720c */ /* 0x000fce0003f05300 */
[----:B------:R-:W1:Y:S08]  /*48d0*/  LDC.64 R16, c[0x0][0x840] ;  /* 0x00021000ff107b82 */ /* 0x000e700000000a00 */
[----:B------:R-:W3:Y:S08]  /*48e0*/  @P0 LDC.64 R2, c[0x0][0x878] ;  /* 0x00021e00ff020b82 */ /* 0x000ef00000000a00 */
[----:B------:R-:W1:Y:S08]  /*48f0*/  LDC.64 R18, c[0x0][0x820] ;  /* 0x00020800ff127b82 */ /* 0x000e700000000a00 */
[----:B------:R-:W1:Y:S01]  /*4900*/  LDC.64 R22, c[0x0][0x800] ;  /* 0x00020000ff167b82 */ /* 0x000e620000000a00 */
[----:B---3--:R-:W-:-:S06]  /*4910*/  @P0 IMAD.WIDE R2, R228, 0x4, R2 ;  /* 0x00000004e4020825 */ /* 0x008fcc00078e0202 */
[----:B------:R3:W5:Y:S01]  /*4920*/  @P0 LDG.E R3, desc[UR38][R2.64] ;  /* 0x0000002602030981 */ /* 0x000762000c1e1900 */
[----:B------:R-:W-:Y:S01]  /*4930*/  BAR.SYNC.DEFER_BLOCKING 0x1, 0x100 ;  /* 0x0044000000007b1d */ /* 0x000fe20000010000 */
[----:B--2---:R-:W-:Y:S01]  /*4940*/  ISETP.NE.AND P2, PT, R12, 0x1, PT ;  /* 0x000000010c00780c */ /* 0x004fe20003f45270 */
[C---:B------:R-:W-:Y:S01]  /*4950*/  VIADD R13, R4.reuse, 0xffffff80 ;  /* 0xffffff80040d7836 */ /* 0x040fe20000000000 */
[----:B------:R-:W-:Y:S01]  /*4960*/  ISETP.NE.AND P1, PT, R4, 0x80, PT ;  /* 0x000000800400780c */ /* 0x000fe20003f25270 */
[----:B----4-:R-:W-:Y:S02]  /*4970*/  IMAD.MOV.U32 R7, RZ, RZ, R9 ;  /* 0x000000ffff077224 */ /* 0x010fe400078e0009 */
[----:B------:R-:W-:Y:S01]  /*4980*/  IMAD R4, R228, UR6, RZ ;  /* 0x00000006e4047c24 */ /* 0x000fe2000f8e02ff */
[----:B---3--:R-:W-:Y:S01]  /*4990*/  SHF.R.S32.HI R2, RZ, 0x1f, R13 ;  /* 0x0000001fff027819 */ /* 0x008fe2000001140d */
[----:B------:R-:W-:Y:S03]  /*49a0*/  BSSY B0, `(.L_x_980) ;  /* 0x0000054000007945 */ /* 0x000fe60003800000 */
[----:B------:R-:W-:-:S02]  /*49b0*/  LEA.HI R2, R2, R13, RZ, 0x7 ;  /* 0x0000000d02027211 */ /* 0x000fc400078f38ff */
[----:B------:R-:W-:Y:S01]  /*49c0*/  SHF.R.S32.HI R8, RZ, 0x1f, R4 ;  /* 0x0000001fff087819 */ /* 0x000fe20000011404 */
[----:B------:R-:W2:Y:S08]  /*49d0*/  @P2 LDC R0, c[0x0][0x854] ;  /* 0x00021500ff002b82 */ /* 0x000eb00000000800 */
[----:B------:R-:W3:Y:S01]  /*49e0*/  @P2 LDC R5, c[0x0][0x858] ;  /* 0x00021600ff052b82 */ /* 0x000ee20000000800 */
[----:B--2---:R-:W-:-:S05]  /*49f0*/  @P2 IMAD.HI.U32 R0, R9, R0, RZ ;  /* 0x0000000009002227 */ /* 0x004fca00078e00ff */
[----:B---3--:R-:W-:Y:S01]  /*4a00*/  @P2 SHF.R.U32.HI R7, RZ, R5, R0 ;  /* 0x00000005ff072219 */ /* 0x008fe20000011600 */
[----:B-----5:R-:W-:Y:S01]  /*4a10*/  IMAD R0, R20, UR4, RZ ;  /* 0x0000000414007c24 */ /* 0x020fe2000f8e02ff */
[----:B------:R-:W-:Y:S01]  /*4a20*/  UMOV UR4, 0x400 ;  /* 0x0000040000047882 */ /* 0x000fe20000000000 */
[C---:B------:R-:W-:Y:S01]  /*4a30*/  ISETP.NE.AND P2, PT, R13.reuse, RZ, PT ;  /* 0x000000ff0d00720c */ /* 0x040fe20003f45270 */
[----:B------:R-:W-:Y:S01]  /*4a40*/  ULEA UR4, UR5, UR4, 0x18 ;  /* 0x0000000405047291 */ /* 0x000fe2000f8ec03f */
[----:B------:R-:W-:Y:S01]  /*4a50*/  IMAD R6, R0, UR6, RZ ;  /* 0x0000000600067c24 */ /* 0x000fe2000f8e02ff */
[C---:B------:R-:W-:Y:S01]  /*4a60*/  LOP3.LUT R0, R2.reuse, 0xfffff80, RZ, 0xc0, !PT ;  /* 0x0fffff8002007812 */ /* 0x040fe200078ec0ff */
[----:B------:R-:W-:Y:S01]  /*4a70*/  IMAD.SHL.U32 R2, R2, 0x40, RZ ;  /* 0x0000004002027824 */ /* 0x000fe200078e00ff */
[--C-:B------:R-:W-:Y:S01]  /*4a80*/  SHF.R.S32.HI R11, RZ, 0x1f, R7.reuse ;  /* 0x0000001fff0b7819 */ /* 0x100fe20000011407 */
[----:B------:R-:W-:Y:S01]  /*4a90*/  ULDC.64 UR6, c[0x0][0x868] ;  /* 0x00021a0000067ab9 */ /* 0x000fe20000000a00 */
[----:B------:R-:W-:Y:S01]  /*4aa0*/  IADD3 R10, P3, P4, R6, R4, R7 ;  /* 0x00000004060a7210 */ /* 0x000fe20007c7e007 */
[----:B------:R-:W-:Y:S01]  /*4ab0*/  IMAD.IADD R0, R13, 0x1, -R0 ;  /* 0x000000010d007824 */ /* 0x000fe200078e0a00 */
[----:B------:R-:W-:-:S02]  /*4ac0*/  LOP3.LUT R5, R2, 0x3fffe000, RZ, 0xc0, !PT ;  /* 0x3fffe00002057812 */ /* 0x000fc400078ec0ff */
[----:B------:R-:W-:-:S03]  /*4ad0*/  SHF.R.S32.HI R6, RZ, 0x1f, R6 ;  /* 0x0000001fff067819 */ /* 0x000fc60000011406 */
[----:B------:R-:W-:Y:S01]  /*4ae0*/  IMAD R5, R0, 0x4, R5 ;  /* 0x0000000400057824 */ /* 0x000fe200078e0205 */
[----:B------:R-:W-:-:S04]  /*4af0*/  IADD3.X R13, R6, R8, R11, P3, P4 ;  /* 0x00000008060d7210 */ /* 0x000fc80001fe840b */
[----:B------:R-:W-:Y:S01]  /*4b00*/  LEA R8, R5, UR4, 0x2 ;  /* 0x0000000405087c11 */ /* 0x000fe2000f8e10ff */
[----:B------:R-:W-:Y:S02]  /*4b10*/  IMAD.SHL.U32 R5, R20, 0x4000, RZ ;  /* 0x0000400014057824 */ /* 0x000fe400078e00ff */
[----:B------:R-:W2:Y:S02]  /*4b20*/  LDC.64 R20, c[0x0][0x848] ;  /* 0x00021200ff147b82 */ /* 0x000ea40000000a00 */
[----:B------:R3:W-:Y:S04]  /*4b30*/  STS.128 [R8], R24 ;  /* 0x0000001808007388 */ /* 0x0007e80000000c00 */
[----:B------:R4:W-:Y:S04]  /*4b40*/  STS.128 [R8+0x800], R28 ;  /* 0x0008001c08007388 */ /* 0x0009e80000000c00 */
[----:B------:R4:W-:Y:S04]  /*4b50*/  STS.128 [R8+0x1000], R32 ;  /* 0x0010002008007388 */ /* 0x0009e80000000c00 */
[----:B------:R4:W-:Y:S01]  /*4b60*/  STS.128 [R8+0x1800], R36 ;  /* 0x0018002408007388 */ /* 0x0009e20000000c00 */
[----:B---3--:R-:W3:Y:S03]  /*4b70*/  LDC.64 R24, c[0x0][0x828] ;  /* 0x00020a00ff187b82 */ /* 0x008ee60000000a00 */
        /* <DEDUP_REMOVED lines=12> */
[----:B------:R-:W-:-:S05]  /*4c40*/  @P0 IMAD R3, R228, 0x80, R3 ;  /* 0x00000080e4030824 */ /* 0x000fca00078e0203 */
[----:B------:R-:W-:-:S04]  /*4c50*/  @P0 SHF.R.S32.HI R0, RZ, 0x1f, R3 ;  /* 0x0000001fff000819 */ /* 0x000fc80000011403 */
[----:B------:R-:W-:-:S05]  /*4c60*/  @P0 LEA.HI R0, R0, R3, RZ, 0x7 ;  /* 0x0000000300000211 */ /* 0x000fca00078f38ff */
[----:B------:R-:W-:-:S05]  /*4c70*/  @P0 IMAD.SHL.U32 R0, R0, 0x80, RZ ;  /* 0x0000008000000824 */ /* 0x000fca00078e00ff */
[----:B------:R-:W-:Y:S01]  /*4c80*/  @P0 LOP3.LUT R2, R0, 0xffffc000, RZ, 0xc0, !PT ;  /* 0xffffc00000020812 */ /* 0x000fe200078ec0ff */
[----:B-1----:R-:W-:-:S03]  /*4c90*/  IMAD R0, R11, R14, RZ ;  /* 0x0000000e0b007224 */ /* 0x002fc600078e02ff */
[----:B------:R-:W-:Y:S02]  /*4ca0*/  @P0 SHF.R.S32.HI R3, RZ, 0x1f, R2 ;  /* 0x0000001fff030819 */ /* 0x000fe40000011402 */
[----:B------:R-:W-:-:S06]  /*4cb0*/  @!P0 CS2R R2, SRZ ;  /* 0x0000000000028805 */ /* 0x000fcc000001ff00 */
[----:B------:R-:W-:Y:S01]  /*4cc0*/  IADD3 R4, P3, R5, R2, RZ ;  /* 0x0000000205047210 */ /* 0x000fe20007f7e0ff */
[----:B------:R-:W-:Y:S02]  /*4cd0*/  IMAD R2, R11, R16, RZ ;  /* 0x000000100b027224 */ /* 0x000fe400078e02ff */
[----:B------:R-:W-:Y:S01]  /*4ce0*/  IMAD R11, R7, R15, R0 ;  /* 0x0000000f070b7224 */ /* 0x000fe200078e0200 */
[----:B------:R-:W-:Y:S01]  /*4cf0*/  LEA.HI.X.SX32 R5, R5, R3, 0x1, P3 ;  /* 0x0000000305057211 */ /* 0x000fe200018f0eff */
[C---:B------:R-:W-:Y:S01]  /*4d00*/  IMAD R17, R7.reuse, R17, R2 ;  /* 0x0000001107117224 */ /* 0x040fe200078e0202 */
[----:B------:R-:W-:Y:S01]  /*4d10*/  SHF.R.S32.HI R0, RZ, 0x1f, R228 ;  /* 0x0000001fff007819 */ /* 0x000fe200000114e4 */
[----:B------:R-:W-:-:S03]  /*4d20*/  IMAD.WIDE.U32 R2, R7, R14, R4 ;  /* 0x0000000e07027225 */ /* 0x000fc600078e0004 */
[----:B------:R-:W-:Y:S02]  /*4d30*/  SEL R15, R0, RZ, !P0 ;  /* 0x000000ff000f7207 */ /* 0x000fe40004000000 */
[----:B------:R-:W-:Y:S01]  /*4d40*/  SHF.L.U64.HI R14, R10, 0x2, R13 ;  /* 0x000000020a0e7819 */ /* 0x000fe2000001020d */
[----:B------:R-:W-:Y:S01]  /*4d50*/  IMAD.IADD R3, R3, 0x1, R11 ;  /* 0x0000000103037824 */ /* 0x000fe200078e020b */
[----:B------:R-:W-:Y:S01]  /*4d60*/  SEL R11, R228, RZ, !P0 ;  /* 0x000000ffe40b7207 */ /* 0x000fe20004000000 */
[----:B------:R-:W-:-:S04]  /*4d70*/  IMAD.WIDE.U32 R4, R7, R16, R4 ;  /* 0x0000001007047225 */ /* 0x000fc800078e0004 */
[----:B------:R-:W-:Y:S02]  /*4d80*/  IMAD R0, R15, R18, RZ ;  /* 0x000000120f007224 */ /* 0x000fe400078e02ff */
[----:B------:R-:W-:Y:S02]  /*4d90*/  IMAD.SHL.U32 R16, R10, 0x4, RZ ;  /* 0x000000040a107824 */ /* 0x000fe400078e00ff */
[----:B------:R-:W-:Y:S02]  /*4da0*/  IMAD.IADD R5, R5, 0x1, R17 ;  /* 0x0000000105057824 */ /* 0x000fe400078e0211 */
[----:B------:R-:W-:Y:S01]  /*4db0*/  IMAD R17, R11, R19, R0 ;  /* 0x000000130b117224 */ /* 0x000fe200078e0200 */
[----:B------:R-:W-:Y:S01]  /*4dc0*/  IADD3 R6, P4, R16, UR6, RZ ;  /* 0x0000000610067c10 */ /* 0x000fe2000ff9e0ff */
[----:B--2---:R-:W-:Y:S02]  /*4dd0*/  IMAD R0, R15, R20, RZ ;  /* 0x000000140f007224 */ /* 0x004fe400078e02ff */
[----:B------:R-:W-:-:S04]  /*4de0*/  IMAD.WIDE.U32 R2, R11, R18, R2 ;  /* 0x000000120b027225 */ /* 0x000fc800078e0002 */
[----:B------:R-:W-:Y:S01]  /*4df0*/  IMAD.WIDE.U32 R4, R11, R20, R4 ;  /* 0x000000140b047225 */ /* 0x000fe200078e0004 */
[----:B------:R-:W-:-:S03]  /*4e00*/  LEA R22, P3, R2, R22, 0x2 ;  /* 0x0000001602167211 */ /* 0x000fc600078610ff */
[----:B------:R-:W-:Y:S01]  /*4e10*/  IMAD.MOV R10, RZ, RZ, -R7 ;  /* 0x000000ffff0a7224 */ /* 0x000fe200078e0a07 */
[----:B------:R-:W-:Y:S01]  /*4e20*/  IADD3.X R7, R14, UR7, RZ, P4, !PT ;  /* 0x000000070e077c10 */ /* 0x000fe2000a7fe4ff */
[----:B------:R-:W-:Y:S01]  /*4e30*/  IMAD R11, R11, R21, R0 ;  /* 0x000000150b0b7224 */ /* 0x000fe200078e0200 */
[----:B---3--:R-:W-:Y:S01]  /*4e40*/  LEA R24, P0, R4, R24, 0x2 ;  /* 0x0000001804187211 */ /* 0x008fe200078010ff */
[----:B------:R-:W-:Y:S02]  /*4e50*/  IMAD R13, R12, R10, R9 ;  /* 0x0000000a0c0d7224 */ /* 0x000fe400078e0209 */
[----:B------:R-:W-:Y:S02]  /*4e60*/  IMAD.IADD R10, R3, 0x1, R17 ;  /* 0x00000001030a7824 */ /* 0x000fe400078e0211 */
[----:B------:R-:W-:Y:S01]  /*4e70*/  IMAD.IADD R9, R5, 0x1, R11 ;  /* 0x0000000105097824 */ /* 0x000fe200078e020b */
[----:B----4-:R-:W-:Y:S07]  /*4e80*/  @P2 BRA `(.L_x_981) ;  /* 0x0000000000142947 */ /* 0x010fee0003800000 */
.L_x_982:
[----:B------:R-:W2:Y:S04]  /*4e90*/  LDG.E.STRONG.GPU R0, desc[UR38][R6.64] ;  /* 0x0000002606007981 */ /* 0x000ea8000c1ef900 */
[----:B--2---:R-:W-:Y:S01]  /*4ea0*/  CCTL.IVALL ;  /* 0x00000000ff00798f */ /* 0x004fe20002000000 */
[----:B------:R-:W-:Y:S05]  /*4eb0*/  YIELD ;  /* 0x0000000000007946 */ /* 0x000fea0003800000 */
[----:B------:R-:W-:-:S13]  /*4ec0*/  ISETP.NE.AND P2, PT, R0, R13, PT ;  /* 0x0000000d0000720c */ /* 0x000fda0003f45270 */
[----:B------:R-:W-:Y:S05]  /*4ed0*/  @P2 BRA `(.L_x_982) ;  /* 0xfffffffc00ec2947 */ /* 0x000fea000383ffff */
.L_x_981:
[----:B------:R-:W-:Y:S05]  /*4ee0*/  BSYNC B0 ;  /* 0x0000000000007941 */ /* 0x000fea0003800000 */
.L_x_980:
[----:B------:R-:W-:Y:S01]  /*4ef0*/  UMOV UR5, 0xffffffff ;  /* 0xffffffff00057882 */ /* 0x000fe20000000000 */
[----:B------:R-:W-:Y:S02]  /*4f00*/  LEA.HI.X R10, R2, R23, R10, 0x2, P3 ;  /* 0x00000017020a7211 */ /* 0x000fe400018f140a */
[----:B------:R-:W-:Y:S01]  /*4f10*/  LEA.HI.X R9, R4, R25, R9, 0x2, P0 ;  /* 0x0000001904097211 */ /* 0x000fe200000f1409 */
[----:B------:R-:W-:Y:S06]  /*4f20*/  BRA.DIV UR5, `(.L_x_983) ;  /* 0x00000042059c7947 */ /* 0x000fec000b800000 */
[----:B------:R-:W-:Y:S01]  /*4f30*/  NOP ;  /* 0x0000000000007918 */ /* 0x000fe20000000000 */
.L_x_1073:
        /* <DEDUP_REMOVED lines=16> */
.L_x_986:
[----:B------:R-:W-:Y:S01]  /*5040*/  @P0 ELECT P2, URZ, PT ;  /* 0x00000000003f082f */ /* 0x000fe20003840000 */
[----:B------:R1:W-:-:S12]  /*5050*/  UBLKRED.G.S.ADD.F32.RN [UR6], [UR4], UR5, desc[UR8] ;  /* 0x00000806040073bb */ /* 0x0003d800080a1405 */
[----:B------:R-:W-:Y:S02]  /*5060*/  @P2 PLOP3.LUT P0, PT, P2, PT, PT, 0x8, 0x0 ;  /* 0x000000000000281c */ /* 0x000fe4000170e170 */
[----:B------:R-:W-:-:S11]  /*5070*/  PLOP3.LUT P2, PT, PT, PT, PT, 0x8, 0x0 ;  /* 0x000000000000781c */ /* 0x000fd60003f4e170 */
[----:B-1----:R-:W-:Y:S05]  /*5080*/  @P0 BRA.U.ANY `(.L_x_986) ;  /* 0xfffffffd00ec0947 */ /* 0x002fea000393ffff */
[----:B------:R0:W-:Y:S01]  /*5090*/  UTMACMDFLUSH ;  /* 0x00000000000079b7 */ /* 0x0001e20000000000 */
[----:B------:R-:W-:-:S04]  /*50a0*/  DEPBAR.LE SB0, 0x0 ;  /* 0x000080000000791a */ /* 0x000fc80000000000 */
.L_x_985:
[----:B------:R-:W-:Y:S05]  /*50b0*/  BSYNC B0 ;  /* 0x0000000000007941 */ /* 0x000fea0003800000 */
.L_x_984:
        /* <DEDUP_REMOVED lines=14> */
.L_x_988:
[----:B------:R-:W-:Y:S05]  /*51a0*/  BSYNC B0 ;  /* 0x0000000000007941 */ /* 0x000fea0003800000 */
.L_x_987:
        /* <DEDUP_REMOVED lines=22> */
.L_x_991:
[----:B------:R-:W2:Y:S04]  /*5310*/  LDG.E.STRONG.GPU R0, desc[UR38][R2.64] ;  /* 0x0000002602007981 */ /* 0x000ea8000c1ef900 */
[----:B--2---:R-:W-:Y:S01]  /*5320*/  CCTL.IVALL ;  /* 0x00000000ff00798f */ /* 0x004fe20002000000 */
[----:B------:R-:W-:Y:S05]  /*5330*/  YIELD ;  /* 0x0000000000007946 */ /* 0x000fea0003800000 */
[----:B------:R-:W-:-:S13]  /*5340*/  ISETP.NE.AND P0, PT, R0, R13, PT ;  /* 0x0000000d0000720c */ /* 0x000fda0003f05270 */
[----:B------:R-:W-:Y:S05]  /*5350*/  @P0 BRA `(.L_x_991) ;  /* 0xfffffffc00ec0947 */ /* 0x000fea000383ffff */
.L_x_990:
[----:B------:R-:W-:Y:S05]  /*5360*/  BSYNC B0 ;  /* 0x0000000000007941 */ /* 0x000fea0003800000 */
.L_x_989:
[----:B------:R-:W-:-:S03]  /*5370*/  UMOV UR5, 0xffffffff ;  /* 0xffffffff00057882 */ /* 0x000fc60000000000 */
[----:B------:R-:W-:Y:S05]  /*5380*/  BRA.DIV UR5, `(.L_x_992) ;  /* 0x0000003e05a07947 */ /* 0x000fea000b800000 */
[----:B------:R-:W-:Y:S01]  /*5390*/  NOP ;  /* 0x0000000000007918 */ /* 0x000fe20000000000 */
.L_x_1076:
        /* <DEDUP_REMOVED lines=14> */
[----:B------:R-:W-:Y:S01]  /*5480*/  PLOP3.LUT P0, PT, PT, PT, PT, 0x80, 0x0 ;  /* 0x000000000000781c */ /* 0x000fe20003f0f070 */
[----:B------:R-:W-:-:S12]  /*5490*/  UMOV UR9, 0x14f00000 ;  /* 0x14f0000000097882 */ /* 0x000fd80000000000 */
.L_x_995:
[----:B------:R-:W-:Y:S01]  /*54a0*/  @P0 ELECT P2, URZ, PT ;  /* 0x00000000003f082f */ /* 0x000fe20003840000 */
[----:B------:R2:W-:-:S12]  /*54b0*/  UBLKRED.G.S.ADD.F32.RN [UR6], [UR4], UR5, desc[UR8] ;  /* 0x00000806040073bb */ /* 0x0005d800080a1405 */
[----:B------:R-:W-:Y:S02]  /*54c0*/  @P2 PLOP3.LUT P0, PT, P2, PT, PT, 0x8, 0x0 ;  /* 0x000000000000281c */ /* 0x000fe4000170e170 */
[----:B------:R-:W-:-:S11]  /*54d0*/  PLOP3.LUT P2, PT, PT, PT, PT, 0x8, 0x0 ;  /* 0x000000000000781c */ /* 0x000fd60003f4e170 */
[----:B--2---:R-:W-:Y:S05]  /*54e0*/  @P0 BRA.U.ANY `(.L_x_995) ;  /* 0xfffffffd00ec0947 */ /* 0x004fea000393ffff */
[----:B------:R0:W-:Y:S01]  /*54f0*/  UTMACMDFLUSH ;  /* 0x00000000000079b7 */ /* 0x0001e20000000000 */
[----:B------:R-:W-:-:S04]  /*5500*/  DEPBAR.LE SB0, 0x0 ;  /* 0x000080000000791a */ /* 0x000fc80000000000 */
.L_x_994:
[----:B------:R-:W-:Y:S05]  /*5510*/  BSYNC B0 ;  /* 0x0000000000007941 */ /* 0x000fea0003800000 */
.L_x_993:
        /* <DEDUP_REMOVED lines=14> */
.L_x_951:
        /* <DEDUP_REMOVED lines=21> */
.L_x_997:
        /* <DEDUP_REMOVED lines=13> */
.L_x_999:
[----:B------:R-:W-:-:S05]  /*5820*/  ULDC UR4, c[0x0][0x8c4] ;  /* 0x0002310000047ab9 */ /* 0x000fca0000000800 */
.L_x_998:
        /* <DEDUP_REMOVED lines=37> */
.L_x_1000:
        /* <DEDUP_REMOVED lines=20> */
[----:B------:R-:W-:-:S02]  /*5bc0*/  USEL UR13, UR5, URZ, !UP0 ;  /* 0x0000003f050d7287 */ /* 0x000fc4000c000000 */
[----:B------:R-:W-:Y:S01]  /*5bd0*/  UIADD3 UR8, UP0, UR6, UR14, URZ ;  /* 0x0000000e06087290 */ /* 0x000fe2000ff1e03f */
[----:B------:R-:W-:Y:S01]  /*5be0*/  SHF.R.S32.HI R3, RZ, 0x6, R3 ;  /* 0x00000006ff037819 */ /* 0x000fe20000011403 */
[----:B------:R-:W-:Y:S01]  /*5bf0*/  UIADD3 UR5, UR15, UR9, URZ ;  /* 0x000000090f057290 */ /* 0x000fe2000fffe03f */
[----:B------:R-:W-:Y:S01]  /*5c00*/  ULDC UR10, c[0x0][0x288] ;  /* 0x0000a200000a7ab9 */ /* 0x000fe20000000800 */
[----:B------:R-:W-:Y:S01]  /*5c10*/  ULDC.64 UR16, c[0x0][0x2e0] ;  /* 0x0000b80000107ab9 */ /* 0x000fe20000000a00 */
[----:B------:R-:W-:Y:S01]  /*5c20*/  UIMAD UR12, UR12, UR10, URZ ;  /* 0x0000000a0c0c72a4 */ /* 0x000fe2000f8e023f */
[----:B------:R-:W-:Y:S01]  /*5c30*/  VIMNMX R3, R3, 0x1, !PT ;  /* 0x0000000103037848 */ /* 0x000fe20007fe0100 */
[----:B------:R-:W-:Y:S01]  /*5c40*/  ULDC UR11, c[0x0][0x760] ;  /* 0x0001d800000b7ab9 */ /* 0x000fe20000000800 */
[----:B------:R-:W-:Y:S02]  /*5c50*/  UIADD3.X UR9, UR7, UR5, URZ, UP0, !UPT ;  /* 0x0000000507097290 */ /* 0x000fe400087fe43f */
[----:B------:R-:W-:Y:S01]  /*5c60*/  UIMAD UR13, UR13, UR16, URZ ;  /* 0x000000100d0d72a4 */ /* 0x000fe2000f8e023f */
[----:B------:R-:W-:Y:S01]  /*5c70*/  LOP3.LUT R6, R3, 0x1, RZ, 0xc0, !PT ;  /* 0x0000000103067812 */ /* 0x000fe200078ec0ff */
[----:B------:R-:W-:-:S02]  /*5c80*/  UIMAD UR10, UR10, UR11, URZ ;  /* 0x0000000b0a0a72a4 */ /* 0x000fc4000f8e023f */
[----:B------:R-:W-:Y:S02]  /*5c90*/  UIADD3 UR11, UP0, UR12, UR19, URZ ;  /* 0x000000130c0b7290 */ /* 0x000fe4000ff1e03f */
[----:B------:R-:W-:Y:S01]  /*5ca0*/  UIMAD UR13, UR18, UR17, UR13 ;  /* 0x00000011120d72a4 */ /* 0x000fe2000f8e020d */
[----:B-1----:R-:W-:Y:S01]  /*5cb0*/  LOP3.LUT R0, R4, 0x1f, RZ, 0xc0, !PT ;  /* 0x0000001f04007812 */ /* 0x002fe200078ec0ff */
[----:B------:R-:W-:Y:S02]  /*5cc0*/  UIMAD.WIDE.U32 UR8, UR18, UR16, UR8 ;  /* 0x00000010120872a5 */ /* 0x000fe4000f8e0008 */
[----:B------:R-:W-:Y:S01]  /*5cd0*/  ULEA.HI.X.SX32 UR12, UR12, UR4, 0x1, UP0 ;  /* 0x000000040c0c7291 */ /* 0x000fe200080f0e3f */
[----:B------:R-:W-:Y:S01]  /*5ce0*/  ELECT P0, URZ, PT ;  /* 0x00000000003f782f */ /* 0x000fe20003800000 */
        /* <DEDUP_REMOVED lines=19> */
.L_x_1026:
        /* <DEDUP_REMOVED lines=17> */
.L_x_1004:
[----:B------:R-:W2:Y:S04]  /*5f30*/  LDG.E.STRONG.GPU R5, desc[UR38][R2.64] ;  /* 0x0000002602057981 */ /* 0x000ea8000c1ef900 */
[----:B--2---:R-:W-:Y:S01]  /*5f40*/  CCTL.IVALL ;  /* 0x00000000ff00798f */ /* 0x004fe20002000000 */
[----:B------:R-:W-:Y:S05]  /*5f50*/  YIELD ;  /* 0x0000000000007946 */ /* 0x000fea0003800000 */
[----:B------:R-:W-:-:S13]  /*5f60*/  ISETP.NE.AND P3, PT, R5, UR24, PT ;  /* 0x0000001805007c0c */ /* 0x000fda000bf65270 */
[----:B------:R-:W-:Y:S05]  /*5f70*/  @P3 BRA `(.L_x_1004) ;  /* 0xfffffffc00ec3947 */ /* 0x000fea000383ffff */
.L_x_1003:
[----:B------:R-:W-:Y:S05]  /*5f80*/  BSYNC B0 ;  /* 0x0000000000007941 */ /* 0x000fea0003800000 */
.L_x_1002:
[----:B------:R-:W-:-:S03]  /*5f90*/  UMOV UR22, 0xffffffff ;  /* 0xffffffff00167882 */ /* 0x000fc60000000000 */
[----:B------:R-:W-:Y:S05]  /*5fa0*/  BRA.DIV UR22, `(.L_x_1005) ;  /* 0x0000003216b47947 */ /* 0x000fea000b800000 */
[----:B------:R-:W-:Y:S01]  /*5fb0*/  NOP ;  /* 0x0000000000007918 */ /* 0x000fe20000000000 */
.L_x_1079:
        /* <DEDUP_REMOVED lines=19> */
.L_x_1007:
[----:B------:R-:W-:Y:S05]  /*60f0*/  BSYNC B0 ;  /* 0x0000000000007941 */ /* 0x000fea0003800000 */
.L_x_1006:
        /* <DEDUP_REMOVED lines=13> */
.L_x_1009:
[----:B------:R-:W-:Y:S05]  /*61d0*/  BSYNC B0 ;  /* 0x0000000000007941 */ /* 0x000fea0003800000 */
.L_x_1008:
[----:B------:R-:W-:Y:S06]  /*61e0*/  BAR.ARV 0xa, 0xa0 ;  /* 0x0282800000007b1d */ /* 0x000fec0000002000 */
[----:B------:R-:W-:Y:S04]  /*61f0*/  BSSY B0, `(.L_x_1010) ;  /* 0x0000003000007945 */ /* 0x000fe80003800000 */
[----:B------:R-:W-:Y:S05]  /*6200*/  @!P0 BRA `(.L_x_1011) ;  /* 0x0000000000048947 */ /* 0x000fea0003800000 */
[----:B------:R-:W-:-:S04]  /*6210*/  DEPBAR.LE SB0, 0x0 ;  /* 0x000080000000791a */ /* 0x000fc80000000000 */
.L_x_1011:
[----:B------:R-:W-:Y:S05]  /*6220*/  BSYNC B0 ;  /* 0x0000000000007941 */ /* 0x000fea0003800000 */
.L_x_1010:
        /* <DEDUP_REMOVED lines=19> */
.L_x_1013:
[----:B------:R-:W-:Y:S05]  /*6360*/  BSYNC B0 ;  /* 0x0000000000007941 */ /* 0x000fea0003800000 */
.L_x_1012:
        /* <DEDUP_REMOVED lines=9> */
.L_x_1016:
[----:B------:R-:W2:Y:S04]  /*6400*/  LDG.E.STRONG.GPU R5, desc[UR38][R2.64] ;  /* 0x0000002602057981 */ /* 0x000ea8000c1ef900 */
[----:B--2---:R-:W-:Y:S01]  /*6410*/  CCTL.IVALL ;  /* 0x00000000ff00798f */ /* 0x004fe20002000000 */
[----:B------:R-:W-:Y:S05]  /*6420*/  YIELD ;  /* 0x0000000000007946 */ /* 0x000fea0003800000 */
[----:B------:R-:W-:-:S13]  /*6430*/  ISETP.NE.AND P3, PT, R5, UR24, PT ;  /* 0x0000001805007c0c */ /* 0x000fda000bf65270 */
[----:B------:R-:W-:Y:S05]  /*6440*/  @P3 BRA `(.L_x_1016) ;  /* 0xfffffffc00ec3947 */ /* 0x000fea000383ffff */
.L_x_1015:
[----:B------:R-:W-:Y:S05]  /*6450*/  BSYNC B0 ;  /* 0x0000000000007941 */ /* 0x000fea0003800000 */
.L_x_1014:
[----:B------:R-:W-:-:S03]  /*6460*/  UMOV UR6, 0xffffffff ;  /* 0xffffffff00067882 */ /* 0x000fc60000000000 */
[----:B------:R-:W-:Y:S05]  /*6470*/  BRA.DIV UR6, `(.L_x_1017) ;  /* 0x0000002e069c7947 */ /* 0x000fea000b800000 */
[----:B------:R-:W-:Y:S01]  /*6480*/  NOP ;  /* 0x0000000000007918 */ /* 0x000fe20000000000 */
.L_x_1082:
        /* <DEDUP_REMOVED lines=13> */
.L_x_1019:
[----:B------:R-:W-:Y:S05]  /*6560*/  BSYNC B0 ;  /* 0x0000000000007941 */ /* 0x000fea0003800000 */
.L_x_1018:
        /* <DEDUP_REMOVED lines=13> */
.L_x_1021:
[----:B------:R-:W-:Y:S05]  /*6640*/  BSYNC B0 ;  /* 0x0000000000007941 */ /* 0x000fea0003800000 */
.L_x_1020:
[----:B------:R-:W-:Y:S06]  /*6650*/  BAR.ARV 0xa, 0xa0 ;  /* 0x0282800000007b1d */ /* 0x000fec0000002000 */
[----:B------:R-:W-:Y:S04]  /*6660*/  BSSY B0, `(.L_x_1022) ;  /* 0x0000003000007945 */ /* 0x000fe80003800000 */
[----:B------:R-:W-:Y:S05]  /*6670*/  @!P0 BRA `(.L_x_1023) ;  /* 0x0000000000048947 */ /* 0x000fea0003800000 */
[----:B------:R-:W-:-:S04]  /*6680*/  DEPBAR.LE SB0, 0x0 ;  /* 0x000080000000791a */ /* 0x000fc80000000000 */
.L_x_1023:
[----:B------:R-:W-:Y:S05]  /*6690*/  BSYNC B0 ;  /* 0x0000000000007941 */ /* 0x000fea0003800000 */
.L_x_1022:
        /* <DEDUP_REMOVED lines=19> */
.L_x_1025:
[----:B------:R-:W-:Y:S05]  /*67d0*/  BSYNC B0 ;  /* 0x0000000000007941 */ /* 0x000fea0003800000 */
.L_x_1024:
[----:B------:R-:W-:Y:S02]  /*67e0*/  UIADD3 UR4, UR4, 0x2, URZ ;  /* 0x0000000204047890 */ /* 0x000fe4000fffe03f */
[----:B------:R-:W-:Y:S01]  /*67f0*/  UIADD3 UR5, UR5, 0x1, URZ ;  /* 0x0000000105057890 */ /* 0x000fe2000fffe03f */
[----:B------:R-:W-:Y:S11]  /*6800*/  @P2 BRA `(.L_x_1026) ;  /* 0xfffffff400842947 */ /* 0x000ff6000383ffff */
.L_x_1001:
        /* <DEDUP_REMOVED lines=13> */
.L_x_1029:
[----:B------:R-:W2:Y:S04]  /*68e0*/  LDG.E.STRONG.GPU R0, desc[UR38][R2.64] ;  /* 0x0000002602007981 */ /* 0x000ea8000c1ef900 */
[----:B--2---:R-:W-:Y:S01]  /*68f0*/  CCTL.IVALL ;  /* 0x00000000ff00798f */ /* 0x004fe20002000000 */
[----:B------:R-:W-:Y:S05]  /*6900*/  YIELD ;  /* 0x0000000000007946 */ /* 0x000fea0003800000 */
[----:B------:R-:W-:-:S13]  /*6910*/  ISETP.NE.AND P1, PT, R0, UR24, PT ;  /* 0x0000001800007c0c */ /* 0x000fda000bf25270 */
[----:B------:R-:W-:Y:S05]  /*6920*/  @P1 BRA `(.L_x_1029) ;  /* 0xfffffffc00ec1947 */ /* 0x000fea000383ffff */
.L_x_1028:
[----:B------:R-:W-:Y:S05]  /*6930*/  BSYNC B0 ;  /* 0x0000000000007941 */ /* 0x000fea0003800000 */
.L_x_1027:
[----:B------:R-:W-:-:S03]  /*6940*/  UMOV UR5, 0xffffffff ;  /* 0xffffffff00057882 */ /* 0x000fc60000000000 */
[----:B------:R-:W-:Y:S05]  /*6950*/  BRA.DIV UR5, `(.L_x_1030) ;  /* 0x0000002a05807947 */ /* 0x000fea000b800000 */
[----:B------:R-:W-:Y:S01]  /*6960*/  NOP ;  /* 0x0000000000007918 */ /* 0x000fe20000000000 */
.L_x_1085:
        /* <DEDUP_REMOVED lines=22> */
.L_x_1032:
[----:B------:R-:W-:Y:S05]  /*6ad0*/  BSYNC B0 ;  /* 0x0000000000007941 */ /* 0x000fea0003800000 */
.L_x_1031:
        /* <DEDUP_REMOVED lines=20> */
.L_x_1034:
[----:B------:R-:W-:Y:S05]  /*6c20*/  BSYNC B0 ;  /* 0x0000000000007941 */ /* 0x000fea0003800000 */
.L_x_1033:
[----:B------:R-:W-:Y:S06]  /*6c30*/  BAR.ARV 0xa, 0xa0 ;  /* 0x0282800000007b1d */ /* 0x000fec0000002000 */
[----:B------:R-:W-:Y:S04]  /*6c40*/  BSSY B0, `(.L_x_1035) ;  /* 0x0000003000007945 */ /* 0x000fe80003800000 */
[----:B------:R-:W-:Y:S05]  /*6c50*/  @!P0 BRA `(.L_x_1036) ;  /* 0x0000000000048947 */ /* 0x000fea0003800000 */
[----:B------:R-:W-:-:S04]  /*6c60*/  DEPBAR.LE SB0, 0x0 ;  /* 0x000080000000791a */ /* 0x000fc80000000000 */
.L_x_1036:
[----:B------:R-:W-:Y:S05]  /*6c70*/  BSYNC B0 ;  /* 0x0000000000007941 */ /* 0x000fea0003800000 */
.L_x_1035:
        /* <DEDUP_REMOVED lines=19> */
.L_x_996:
        /* <DEDUP_REMOVED lines=10> */
.L_x_1037:
        /* <DEDUP_REMOVED lines=10> */
.L_x_1039:
[----:B------:R-:W3:Y:S02]  /*6ef0*/  LDC R5, c[0x0][0x8c4] ;  /* 0x00023100ff057b82 */ /* 0x000ee40000000800 */
.L_x_1038:
        /* <DEDUP_REMOVED lines=45> */
.L_x_1041:
        /* <DEDUP_REMOVED lines=66> */
.L_x_1086:
        /* <DEDUP_REMOVED lines=9> */
.L_x_1044:
        /* <DEDUP_REMOVED lines=82> */
.L_x_1055:
[----:B------:R-:W-:-:S04]  /*7ba0*/  SHF.L.U32 R21, R10, 0x1f, RZ ;  /* 0x0000001f0a157819 */ /* 0x000fc800000006ff */
[----:B-1----:R-:W1:Y:S02]  /*7bb0*/  SYNCS.PHASECHK.TRANS64.TRYWAIT P1, [R12+URZ+0x30840], R21 ;  /* 0x030840150c0075a7 */ /* 0x002e64000802017f */
[----:B-12--5:R-:W-:Y:S05]  /*7bc0*/  @!P1 BRA `(.L_x_1047) ;  /* 0x0000001800149947 */ /* 0x026fea0003800000 */
.L_x_1087:
[----:B------:R-:W-:Y:S05]  /*7bd0*/  @P0 BRA `(.L_x_1048) ;  /* 0x0000000000140947 */ /* 0x000fea0003800000 */
[----:B------:R-:W-:Y:S01]  /*7be0*/  ISETP.NE.AND P1, PT, R20, RZ, PT ;  /* 0x000000ff1400720c */ /* 0x000fe20003f25270 */
[----:B------:R-:W-:-:S04]  /*7bf0*/  IMAD.MOV.U32 R3, RZ, RZ, 0x4100 ;  /* 0x00004100ff037424 */ /* 0x000fc800078e00ff */
[----:B------:R2:W-:Y:S08]  /*7c00*/  SYNCS.ARRIVE.TRANS64 RZ, [R12+URZ+0x30830], R3 ;  /* 0x030830030cff79a7 */ /* 0x0005f0000800003f */
[----:B------:R-:W-:Y:S05]  /*7c10*/  @!P1 BRA `(.L_x_1048) ;  /* 0x0000000000049947 */ /* 0x000fea0003800000 */
[----:B------:R-:W-:Y:S01]  /*7c20*/  BPT.TRAP 0x1 ;  /* 0x000000040000795c */ /* 0x000fe20000300000 */
.L_x_1048:
        /* <DEDUP_REMOVED lines=37> */
.L_x_1088:
[----:B------:R-:W-:Y:S05]  /*7e80*/  @P0 BRA `(.L_x_1050) ;  /* 0x0000000000140947 */ /* 0x000fea0003800000 */
[----:B------:R-:W-:Y:S01]  /*7e90*/  ISETP.NE.AND P1, PT, R20, RZ, PT ;  /* 0x000000ff1400720c */ /* 0x000fe20003f25270 */
[----:B------:R-:W-:-:S04]  /*7ea0*/  IMAD.MOV.U32 R2, RZ, RZ, 0x4100 ;  /* 0x00004100ff027424 */ /* 0x000fc800078e00ff */
[----:B------:R3:W-:Y:S08]  /*7eb0*/  SYNCS.ARRIVE.TRANS64 RZ, [R12+URZ+0x30818], R2 ;  /* 0x030818020cff79a7 */ /* 0x0007f0000800003f */
[----:B------:R-:W-:Y:S05]  /*7ec0*/  @!P1 BRA `(.L_x_1050) ;  /* 0x0000000000049947 */ /* 0x000fea0003800000 */
[----:B------:R-:W-:Y:S01]  /*7ed0*/  BPT.TRAP 0x1 ;  /* 0x000000040000795c */ /* 0x000fe20000300000 */
.L_x_1050:
        /* <DEDUP_REMOVED lines=29> */
.L_x_1089:
        /* <DEDUP_REMOVED lines=9> */
.L_x_1052:
        /* <DEDUP_REMOVED lines=31> */
.L_x_1091:
[----:B------:R-:W-:Y:S05]  /*8330*/  @P0 BRA `(.L_x_1054) ;  /* 0x0000000000140947 */ /* 0x000fea0003800000 */
[----:B------:R-:W-:Y:S01]  /*8340*/  ISETP.NE.AND P1, PT, R20, RZ, PT ;  /* 0x000000ff1400720c */ /* 0x000fe20003f25270 */
[----:B-1----:R-:W-:-:S04]  /*8350*/  IMAD.MOV.U32 R5, RZ, RZ, 0x4100 ;  /* 0x00004100ff057424 */ /* 0x002fc800078e00ff */
[----:B------:R2:W-:Y:S08]  /*8360*/  SYNCS.ARRIVE.TRANS64 RZ, [R12+URZ+0x30810], R5 ;  /* 0x030810050cff79a7 */ /* 0x0005f0000800003f */
[----:B------:R-:W-:Y:S05]  /*8370*/  @!P1 BRA `(.L_x_1054) ;  /* 0x0000000000049947 */ /* 0x000fea0003800000 */
[----:B------:R-:W-:Y:S01]  /*8380*/  BPT.TRAP 0x1 ;  /* 0x000000040000795c */ /* 0x000fe20000300000 */
.L_x_1054:
        /* <DEDUP_REMOVED lines=30> */
.L_x_1046:
[----:B------:R-:W-:-:S13]  /*8570*/  ISETP.NE.AND P1, PT, R18, RZ, PT ;  /* 0x000000ff1200720c */ /* 0x000fda0003f25270 */
[----:B------:R-:W-:Y:S05]  /*8580*/  @!P1 BRA `(.L_x_1045) ;  /* 0x0000000400309947 */ /* 0x000fea0003800000 */
[----:B------:R-:W-:-:S04]  /*8590*/  SHF.L.U32 R13, R10, 0x1f, RZ ;  /* 0x0000001f0a0d7819 */ /* 0x000fc800000006ff */
[----:B------:R-:W1:Y:S02]  /*85a0*/  SYNCS.PHASECHK.TRANS64.TRYWAIT P1, [R12+URZ+0x30840], R13 ;  /* 0x0308400d0c0075a7 */ /* 0x000e64000802017f */
[----:B-1----:R-:W-:Y:S05]  /*85b0*/  @!P1 BRA `(.L_x_1056) ;  /* 0x0000000c00ec9947 */ /* 0x002fea0003800000 */
.L_x_1092:
[----:B------:R-:W-:Y:S05]  /*85c0*/  @P0 BRA `(.L_x_1057) ;  /* 0x0000000000140947 */ /* 0x000fea0003800000 */
[----:B------:R-:W-:Y:S01]  /*85d0*/  ISETP.NE.AND P1, PT, R20, RZ, PT ;  /* 0x000000ff1400720c */ /* 0x000fe20003f25270 */
[----:B------:R-:W-:-:S04]  /*85e0*/  IMAD.MOV.U32 R5, RZ, RZ, 0x4100 ;  /* 0x00004100ff057424 */ /* 0x000fc800078e00ff */
[----:B------:R2:W-:Y:S08]  /*85f0*/  SYNCS.ARRIVE.TRANS64 RZ, [R12+URZ+0x30830], R5 ;  /* 0x030830050cff79a7 */ /* 0x0005f0000800003f */
[----:B------:R-:W-:Y:S05]  /*8600*/  @!P1 BRA `(.L_x_1057) ;  /* 0x0000000000049947 */ /* 0x000fea0003800000 */
[----:B------:R-:W-:Y:S01]  /*8610*/  BPT.TRAP 0x1 ;  /* 0x000000040000795c */ /* 0x000fe20000300000 */
.L_x_1057:
        /* <DEDUP_REMOVED lines=34> */
.L_x_1093:
[----:B------:R-:W-:Y:S05]  /*8840*/  @P0 BRA `(.L_x_1059) ;  /* 0x0000000000140947 */ /* 0x000fea0003800000 */
[----:B------:R-:W-:Y:S01]  /*8850*/  ISETP.NE.AND P0, PT, R20, RZ, PT ;  /* 0x000000ff1400720c */ /* 0x000fe20003f05270 */
[----:B------:R-:W-:-:S04]  /*8860*/  IMAD.MOV.U32 R5, RZ, RZ, 0x4100 ;  /* 0x00004100ff057424 */ /* 0x000fc800078e00ff */
[----:B------:R3:W-:Y:S08]  /*8870*/  SYNCS.ARRIVE.TRANS64 RZ, [R12+URZ+0x30818], R5 ;  /* 0x030818050cff79a7 */ /* 0x0007f0000800003f */
[----:B------:R-:W-:Y:S05]  /*8880*/  @!P0 BRA `(.L_x_1059) ;  /* 0x0000000000048947 */ /* 0x000fea0003800000 */
[----:B------:R-:W-:Y:S01]  /*8890*/  BPT.TRAP 0x1 ;  /* 0x000000040000795c */ /* 0x000fe20000300000 */
.L_x_1059:
        /* <DEDUP_REMOVED lines=27> */
.L_x_1045:
[----:B-----5:R-:W-:Y:S01]  /*8a50*/  IMAD R4, R0, 0x8, R12 ;  /* 0x0000000800047824 */ /* 0x020fe200078e020c */
[----:B------:R-:W-:Y:S01]  /*8a60*/  SHF.L.U32 R3, R10, 0x1f, RZ ;  /* 0x0000001f0a037819 */ /* 0x000fe200000006ff */
[----:B------:R-:W3:Y:S03]  /*8a70*/  S2R R2, SR_TID.X ;  /* 0x0000000000027919 */ /* 0x000ee60000002100 */
[----:B------:R-:W4:Y:S01]  /*8a80*/  SYNCS.PHASECHK.TRANS64.TRYWAIT P0, [R4+URZ+0x30840], R3 ;  /* 0x03084003040075a7 */ /* 0x000f22000800017f */
[----:B---3--:R-:W-:-:S04]  /*8a90*/  LOP3.LUT R2, R2, 0x7f, RZ, 0xc0, !PT ;  /* 0x0000007f02027812 */ /* 0x008fc800078ec0ff */
[----:B------:R-:W-:Y:S01]  /*8aa0*/  ISETP.NE.AND P1, PT, R2, RZ, PT ;  /* 0x000000ff0200720c */ /* 0x000fe20003f25270 */
[----:B----4-:R-:W-:-:S12]  /*8ab0*/  @!P0 BRA `(.L_x_1060) ;  /* 0x0000000800d48947 */ /* 0x010fd80003800000 */
.L_x_1094:
[----:B------:R-:W-:Y:S05]  /*8ac0*/  @P1 BRA `(.L_x_1061) ;  /* 0x0000000000181947 */ /* 0x000fea0003800000 */
[----:B------:R-:W4:Y:S01]  /*8ad0*/  S2R R2, SR_TID.X ;  /* 0x0000000000027919 */ /* 0x000f220000002100 */
[----:B---3--:R-:W-:-:S04]  /*8ae0*/  IMAD.MOV.U32 R3, RZ, RZ, 0x4100 ;  /* 0x00004100ff037424 */ /* 0x008fc800078e00ff */
[----:B------:R3:W-:Y:S01]  /*8af0*/  SYNCS.ARRIVE.TRANS64 RZ, [R4+URZ+0x30830], R3 ;  /* 0x0308300304ff79a7 */ /* 0x0007e2000800003f */
[----:B----4-:R-:W-:-:S13]  /*8b00*/  LOP3.LUT P0, RZ, R2, 0x1f, RZ, 0xc0, !PT ;  /* 0x0000001f02ff7812 */ /* 0x010fda000780c0ff */
[----:B---3--:R-:W-:Y:S05]  /*8b10*/  @!P0 BRA `(.L_x_1061) ;  /* 0x0000000000048947 */ /* 0x008fea0003800000 */
[----:B------:R-:W-:Y:S01]  /*8b20*/  BPT.TRAP 0x1 ;  /* 0x000000040000795c */ /* 0x000fe20000300000 */
.L_x_1061:
        /* <DEDUP_REMOVED lines=41> */
.L_x_1042:
[----:B------:R-:W-:Y:S05]  /*8dc0*/  BSYNC B0 ;  /* 0x0000000000007941 */ /* 0x000fea0003800000 */
.L_x_1040:
[----:B------:R-:W-:-:S03]  /*8dd0*/  UMOV UR6, 0xffffffff ;  /* 0xffffffff00067882 */ /* 0x000fc60000000000 */
[----:B------:R-:W-:Y:S05]  /*8de0*/  BRA.DIV UR6, `(.L_x_1062) ;  /* 0x0000000a061c7947 */ /* 0x000fea000b800000 */
[----:B------:R-:W-:-:S13]  /*8df0*/  ELECT P0, URZ, PT ;  /* 0x00000000003f782f */ /* 0x000fda0003800000 */
.L_x_1097:
[----:B------:R-:W-:Y:S05]  /*8e00*/  @!P0 BRA `(.L_x_956) ;  /* 0x0000000000848947 */ /* 0x000fea0003800000 */
[----:B------:R-:W3:Y:S02]  /*8e10*/  LDL.LU R2, [R1] ;  /* 0x0000000001027983 */ /* 0x000ee40000300800 */
[----:B---3--:R-:W-:-:S04]  /*8e20*/  LOP3.LUT R2, R2, 0x2, RZ, 0xfc, !PT ;  /* 0x0000000202027812 */ /* 0x008fc800078efcff */
[----:B------:R-:W-:-:S13]  /*8e30*/  ISETP.NE.AND P0, PT, R2, 0x3, PT ;  /* 0x000000030200780c */ /* 0x000fda0003f05270 */
[----:B------:R-:W-:Y:S05]  /*8e40*/  @!P0 BRA `(.L_x_1063) ;  /* 0x0000000000048947 */ /* 0x000fea0003800000 */
[----:B--2---:R-:W-:Y:S01]  /*8e50*/  BPT.TRAP 0x1 ;  /* 0x000000040000795c */ /* 0x004fe20000300000 */
.L_x_1063:
        /* <DEDUP_REMOVED lines=15> */
.L_x_1098:
[----:B------:R-:W3:Y:S02]  /*8f50*/  SYNCS.PHASECHK.TRANS64.TRYWAIT P1, [R11+URZ], R2 ;  /* 0x000000020b0075a7 */ /* 0x000ee4000802017f */
[----:B---3--:R-:W-:Y:S05]  /*8f60*/  @!P1 BRA `(.L_x_1065) ;  /* 0x0000000400f49947 */ /* 0x008fea0003800000 */
.L_x_1099:
[----:B------:R-:W-:Y:S05]  /*8f70*/  @!P0 BRA `(.L_x_1066) ;  /* 0x0000000000048947 */ /* 0x000fea0003800000 */
[----:B--2---:R-:W-:Y:S01]  /*8f80*/  BPT.TRAP 0x1 ;  /* 0x000000040000795c */ /* 0x004fe20000300000 */
.L_x_1066:
[----:B------:R-:W-:-:S04]  /*8f90*/  VIADD R0, R6, 0x30840 ;  /* 0x0003084006007836 */ /* 0x000fc80000000000 */
[----:B------:R-:W-:-:S04]  /*8fa0*/  IMAD R9, R9, 0x8, R0 ;  /* 0x0000000809097824 */ /* 0x000fc800078e0200 */
[----:B------:R-:W4:Y:S02]  /*8fb0*/  SYNCS.PHASECHK.TRANS64.TRYWAIT P0, [R9+URZ], R4 ;  /* 0x00000004090075a7 */ /* 0x000f24000800017f */
[----:B----4-:R-:W-:Y:S05]  /*8fc0*/  @!P0 BRA `(.L_x_1067) ;  /* 0x0000000400f08947 */ /* 0x010fea0003800000 */
.L_x_1100:
[----:B------:R-:W-:-:S07]  /*8fd0*/  IMAD R3, R3, 0x8, R0 ;  /* 0x0000000803037824 */ /* 0x000fce00078e0200 */
.L_x_1068:
[----:B------:R1:W1:Y:S02]  /*8fe0*/  SYNCS.PHASECHK.TRANS64.TRYWAIT P0, [R3+URZ], R2 ;  /* 0x00000002030075a7 */ /* 0x000264000800017f */
[----:B-1----:R-:W-:Y:S05]  /*8ff0*/  @!P0 NANOSLEEP.SYNCS 0x989680 ;  /* 0x009896800000895d */ /* 0x002fea0003900000 */
[----:B------:R-:W1:Y:S02]  /*9000*/  @!P0 SYNCS.PHASECHK.TRANS64 P0, [R3+URZ], R2 ;  /* 0x00000002030085a7 */ /* 0x000e64000800007f */
[----:B-1----:R-:W-:Y:S05]  /*9010*/  @!P0 BRA `(.L_x_1068) ;  /* 0xfffffffc00f08947 */ /* 0x002fea000383ffff */
.L_x_956:
[----:B--2---:R-:W-:Y:S05]  /*9020*/  BSYNC B6 ;  /* 0x0000000000067941 */ /* 0x004fea0003800000 */
.L_x_950:
[----:B------:R-:W-:Y:S05]  /*9030*/  EXIT ;  /* 0x000000000000794d */ /* 0x000fea0003800000 */
.L_x_966:
[----:B------:R-:W-:Y:S02]  /*9040*/  IMAD.MOV.U32 R12, RZ, RZ, RZ ;  /* 0x000000ffff0c7224 */ /* 0x000fe400078e00ff */
[----:B------:R-:W-:Y:S02]  /*9050*/  IMAD.MOV.U32 R11, RZ, RZ, 0x1f ;  /* 0x0000001fff0b7424 */ /* 0x000fe400078e00ff */
[----:B------:R-:W-:-:S07]  /*9060*/  IMAD.MOV.U32 R15, RZ, RZ, -0x1 ;  /* 0xffffffffff0f7424 */ /* 0x000fce00078e00ff */
[----:B------:R-:W-:Y:S05]  /*9070*/  WARPSYNC.COLLECTIVE R15, `(.L_x_1069) ;  /* 0x000000000f087348 */ /* 0x000fea0003c00000 */
[----:B------:R1:W2:Y:S02]  /*9080*/  SHFL.IDX P6, R14, R13, R12, R11 ;  /* 0x0000000c0d0e7389 */ /* 0x0002a400000c000b */
[----:B-12---:R-:W-:Y:S01]  /*9090*/  ENDCOLLECTIVE ;  /* 0x000000000000791b */ /* 0x006fe20003800000 */
.L_x_1069:
[----:B------:R-:W-:Y:S05]  /*90a0*/  BRA `(.L_x_1070) ;  /* 0xffffff8000b07947 */ /* 0x000fea000383ffff */
.L_x_968:
[----:B--2---:R2:W3:Y:S02]  /*90b0*/  SYNCS.PHASECHK.TRANS64.TRYWAIT P0, [R16+URZ+0x30800], R21 ;  /* 0x03080015100075a7 */ /* 0x0044e4000800017f */
[----:B---3--:R-:W-:Y:S05]  /*90c0*/  @!P0 NANOSLEEP.SYNCS 0x989680 ;  /* 0x009896800000895d */ /* 0x008fea0003900000 */
[----:B------:R-:W3:Y:S02]  /*90d0*/  @!P0 SYNCS.PHASECHK.TRANS64 P0, [R16+URZ+0x30800], R21 ;  /* 0x03080015100085a7 */ /* 0x000ee4000800007f */
[----:B---3--:R-:W-:Y:S05]  /*90e0*/  @!P0 BRA `(.L_x_968) ;  /* 0xfffffffc00f08947 */ /* 0x008fea000383ffff */
[----:B------:R-:W-:Y:S05]  /*90f0*/  BRA `(.L_x_967) ;  /* 0xffffff8400507947 */ /* 0x000fea000383ffff */
.L_x_972:
[----:B----4-:R4:W1:Y:S02]  /*9100*/  SYNCS.PHASECHK.TRANS64.TRYWAIT P1, [R2+URZ+0x30810], R153 ;  /* 0x03081099020075a7 */ /* 0x010864000802017f */
[----:B-1----:R-:W-:Y:S05]  /*9110*/  @!P1 NANOSLEEP.SYNCS 0x989680 ;  /* 0x009896800000995d */ /* 0x002fea0003900000 */
[----:B------:R-:W1:Y:S02]  /*9120*/  @!P1 SYNCS.PHASECHK.TRANS64 P1, [R2+URZ+0x30810], R153 ;  /* 0x03081099020095a7 */ /* 0x000e64000802007f */
[----:B-1----:R-:W-:Y:S05]  /*9130*/  @!P1 BRA `(.L_x_972) ;  /* 0xfffffffc00f09947 */ /* 0x002fea000383ffff */
[----:B------:R-:W-:Y:S05]  /*9140*/  BRA `(.L_x_971) ;  /* 0xffffff8800907947 */ /* 0x000fea000383ffff */
.L_x_976:
[----:B------:R1:W1:Y:S02]  /*9150*/  SYNCS.PHASECHK.TRANS64.TRYWAIT P1, [R2+URZ+0x30830], R153 ;  /* 0x03083099020075a7 */ /* 0x000264000802017f */
[----:B-1----:R-:W-:Y:S05]  /*9160*/  @!P1 NANOSLEEP.SYNCS 0x989680 ;  /* 0x009896800000995d */ /* 0x002fea0003900000 */
[----:B------:R-:W1:Y:S02]  /*9170*/  @!P1 SYNCS.PHASECHK.TRANS64 P1, [R2+URZ+0x30830], R153 ;  /* 0x03083099020095a7 */ /* 0x000e64000802007f */
[----:B-1----:R-:W-:Y:S05]  /*9180*/  @!P1 BRA `(.L_x_976) ;  /* 0xfffffffc00f09947 */ /* 0x002fea000383ffff */
[----:B------:R-:W-:Y:S05]  /*9190*/  BRA `(.L_x_975) ;  /* 0xffffff8c00e87947 */ /* 0x000fea000383ffff */
.L_x_983:
[----:B------:R-:W-:Y:S01]  /*91a0*/  BSSY B0, `(.L_x_1071) ;  /* 0x0000005000007945 */ /* 0x000fe20003800000 */
[----:B------:R-:W-:-:S07]  /*91b0*/  IMAD.MOV.U32 R15, RZ, RZ, -0x1 ;  /* 0xffffffffff0f7424 */ /* 0x000fce00078e00ff */
[----:B------:R-:W-:Y:S05]  /*91c0*/  WARPSYNC.COLLECTIVE R15, `(.L_x_1072) ;  /* 0x000000000f087348 */ /* 0x000fea0003c00000 */
[----:B------:R-:W-:Y:S01]  /*91d0*/  NOP ;  /* 0x0000000000007918 */ /* 0x000fe20000000000 */
[----:B------:R-:W-:Y:S01]  /*91e0*/  ENDCOLLECTIVE ;  /* 0x000000000000791b */ /* 0x000fe20003800000 */
.L_x_1072:
[----:B------:R-:W-:Y:S05]  /*91f0*/  BSYNC B0 ;  /* 0x0000000000007941 */ /* 0x000fea0003800000 */
.L_x_1071:
[----:B------:R-:W-:Y:S05]  /*9200*/  BRA `(.L_x_1073) ;  /* 0xffffffbc004c7947 */ /* 0x000fea000383ffff */
.L_x_992:
[----:B------:R-:W-:Y:S01]  /*9210*/  BSSY B0, `(.L_x_1074) ;  /* 0x0000005000007945 */ /* 0x000fe20003800000 */
[----:B------:R-:W-:-:S07]  /*9220*/  IMAD.MOV.U32 R15, RZ, RZ, -0x1 ;  /* 0xffffffffff0f7424 */ /* 0x000fce00078e00ff */
[----:B-1----:R-:W-:Y:S05]  /*9230*/  WARPSYNC.COLLECTIVE R15, `(.L_x_1075) ;  /* 0x000000000f087348 */ /* 0x002fea0003c00000 */
[----:B------:R-:W-:Y:S01]  /*9240*/  NOP ;  /* 0x0000000000007918 */ /* 0x000fe20000000000 */
[----:B-1----:R-:W-:Y:S01]  /*9250*/  ENDCOLLECTIVE ;  /* 0x000000000000791b */ /* 0x002fe20003800000 */
.L_x_1075:
[----:B------:R-:W-:Y:S05]  /*9260*/  BSYNC B0 ;  /* 0x0000000000007941 */ /* 0x000fea0003800000 */
.L_x_1074:
[----:B------:R-:W-:Y:S05]  /*9270*/  BRA `(.L_x_1076) ;  /* 0xffffffc000487947 */ /* 0x000fea000383ffff */
.L_x_1005:
[----:B------:R-:W-:Y:S01]  /*9280*/  BSSY B0, `(.L_x_1077) ;  /* 0x0000005000007945 */ /* 0x000fe20003800000 */
[----:B------:R-:W-:-:S07]  /*9290*/  IMAD.MOV.U32 R15, RZ, RZ, -0x1 ;  /* 0xffffffffff0f7424 */ /* 0x000fce00078e00ff */
[----:B------:R-:W-:Y:S05]  /*92a0*/  WARPSYNC.COLLECTIVE R15, `(.L_x_1078) ;  /* 0x000000000f087348 */ /* 0x000fea0003c00000 */
[----:B------:R-:W-:Y:S01]  /*92b0*/  NOP ;  /* 0x0000000000007918 */ /* 0x000fe20000000000 */
[----:B------:R-:W-:Y:S01]  /*92c0*/  ENDCOLLECTIVE ;  /* 0x000000000000791b */ /* 0x000fe20003800000 */
.L_x_1078:
[----:B------:R-:W-:Y:S05]  /*92d0*/  BSYNC B0 ;  /* 0x0000000000007941 */ /* 0x000fea0003800000 */
.L_x_1077:
[----:B------:R-:W-:Y:S05]  /*92e0*/  BRA `(.L_x_1079) ;  /* 0xffffffcc00347947 */ /* 0x000fea000383ffff */
.L_x_1017:
[----:B------:R-:W-:Y:S01]  /*92f0*/  BSSY B0, `(.L_x_1080) ;  /* 0x0000005000007945 */ /* 0x000fe20003800000 */
[----:B------:R-:W-:-:S07]  /*9300*/  IMAD.MOV.U32 R15, RZ, RZ, -0x1 ;  /* 0xffffffffff0f7424 */ /* 0x000fce00078e00ff */
[----:B------:R-:W-:Y:S05]  /*9310*/  WARPSYNC.COLLECTIVE R15, `(.L_x_1081) ;  /* 0x000000000f087348 */ /* 0x000fea0003c00000 */
[----:B------:R-:W-:Y:S01]  /*9320*/  NOP ;  /* 0x0000000000007918 */ /* 0x000fe20000000000 */
[----:B------:R-:W-:Y:S01]  /*9330*/  ENDCOLLECTIVE ;  /* 0x000000000000791b */ /* 0x000fe20003800000 */
.L_x_1081:
[----:B------:R-:W-:Y:S05]  /*9340*/  BSYNC B0 ;  /* 0x0000000000007941 */ /* 0x000fea0003800000 */
.L_x_1080:
[----:B------:R-:W-:Y:S05]  /*9350*/  BRA `(.L_x_1082) ;  /* 0xffffffd0004c7947 */ /* 0x000fea000383ffff */
.L_x_1030:
[----:B------:R-:W-:Y:S01]  /*9360*/  BSSY B0, `(.L_x_1083) ;  /* 0x0000005000007945 */ /* 0x000fe20003800000 */
[----:B------:R-:W-:-:S07]  /*9370*/  IMAD.MOV.U32 R15, RZ, RZ, -0x1 ;  /* 0xffffffffff0f7424 */ /* 0x000fce00078e00ff */
[----:B------:R-:W-:Y:S05]  /*9380*/  WARPSYNC.COLLECTIVE R15, `(.L_x_1084) ;  /* 0x000000000f087348 */ /* 0x000fea0003c00000 */
[----:B------:R-:W-:Y:S01]  /*9390*/  NOP ;  /* 0x0000000000007918 */ /* 0x000fe20000000000 */
[----:B------:R-:W-:Y:S01]  /*93a0*/  ENDCOLLECTIVE ;  /* 0x000000000000791b */ /* 0x000fe20003800000 */
.L_x_1084:
[----:B------:R-:W-:Y:S05]  /*93b0*/  BSYNC B0 ;  /* 0x0000000000007941 */ /* 0x000fea0003800000 */
.L_x_1083:
[----:B------:R-:W-:Y:S05]  /*93c0*/  BRA `(.L_x_1085) ;  /* 0xffffffd400687947 */ /* 0x000fea000383ffff */
.L_x_1043:
[----:B-1----:R1:W2:Y:S02]  /*93d0*/  SYNCS.PHASECHK.TRANS64.TRYWAIT P1, [R12+URZ+0x30820], R3 ;  /* 0x030820030c0075a7 */ /* 0x0022a4000802017f */
[----:B--2---:R-:W-:Y:S05]  /*93e0*/  @!P1 NANOSLEEP.SYNCS 0x989680 ;  /* 0x009896800000995d */ /* 0x004fea0003900000 */
[----:B------:R-:W2:Y:S02]  /*93f0*/  @!P1 SYNCS.PHASECHK.TRANS64 P1, [R12+URZ+0x30820], R3 ;  /* 0x030820030c0095a7 */ /* 0x000ea4000802007f */
[----:B--2---:R-:W-:Y:S05]  /*9400*/  @!P1 BRA `(.L_x_1043) ;  /* 0xfffffffc00f09947 */ /* 0x004fea000383ffff */
[----:B------:R-:W-:Y:S05]  /*9410*/  BRA `(.L_x_1086) ;  /* 0xffffffe000747947 */ /* 0x000fea000383ffff */
.L_x_1047:
[----:B-1----:R1:W2:Y:S02]  /*9420*/  SYNCS.PHASECHK.TRANS64.TRYWAIT P1, [R12+URZ+0x30840], R21 ;  /* 0x030840150c0075a7 */ /* 0x0022a4000802017f */
[----:B--2---:R-:W-:Y:S05]  /*9430*/  @!P1 NANOSLEEP.SYNCS 0x989680 ;  /* 0x009896800000995d */ /* 0x004fea0003900000 */
[----:B------:R-:W2:Y:S02]  /*9440*/  @!P1 SYNCS.PHASECHK.TRANS64 P1, [R12+URZ+0x30840], R21 ;  /* 0x030840150c0095a7 */ /* 0x000ea4000802007f */
[----:B--2---:R-:W-:Y:S05]  /*9450*/  @!P1 BRA `(.L_x_1047) ;  /* 0xfffffffc00f09947 */ /* 0x004fea000383ffff */
[----:B------:R-:W-:Y:S05]  /*9460*/  BRA `(.L_x_1087) ;  /* 0xffffffe400d87947 */ /* 0x000fea000383ffff */
.L_x_1049:
[----:B--2---:R2:W3:Y:S02]  /*9470*/  SYNCS.PHASECHK.TRANS64.TRYWAIT P1, [R12+URZ+0x30828], R21 ;  /* 0x030828150c0075a7 */ /* 0x0044e4000802017f */
[----:B---3--:R-:W-:Y:S05]  /*9480*/  @!P1 NANOSLEEP.SYNCS 0x989680 ;  /* 0x009896800000995d */ /* 0x008fea0003900000 */
[----:B------:R-:W3:Y:S02]  /*9490*/  @!P1 SYNCS.PHASECHK.TRANS64 P1, [R12+URZ+0x30828], R21 ;  /* 0x030828150c0095a7 */ /* 0x000ee4000802007f */
[----:B---3--:R-:W-:Y:S05]  /*94a0*/  @!P1 BRA `(.L_x_1049) ;  /* 0xfffffffc00f09947 */ /* 0x008fea000383ffff */
[----:B------:R-:W-:Y:S05]  /*94b0*/  BRA `(.L_x_1088) ;  /* 0xffffffe800707947 */ /* 0x000fea000383ffff */
.L_x_1051:
[----:B---3--:R3:W4:Y:S02]  /*94c0*/  SYNCS.PHASECHK.TRANS64.TRYWAIT P1, [R12+URZ+0x30848], R21 ;  /* 0x030848150c0075a7 */ /* 0x008724000802017f */
[----:B----4-:R-:W-:Y:S05]  /*94d0*/  @!P1 NANOSLEEP.SYNCS 0x989680 ;  /* 0x009896800000995d */ /* 0x010fea0003900000 */
[----:B------:R-:W4:Y:S02]  /*94e0*/  @!P1 SYNCS.PHASECHK.TRANS64 P1, [R12+URZ+0x30848], R21 ;  /* 0x030848150c0095a7 */ /* 0x000f24000802007f */
[----:B----4-:R-:W-:Y:S05]  /*94f0*/  @!P1 BRA `(.L_x_1051) ;  /* 0xfffffffc00f09947 */ /* 0x010fea000383ffff */
[----:B------:R-:W-:Y:S05]  /*9500*/  BRA `(.L_x_1089) ;  /* 0xffffffe800e87947 */ /* 0x000fea000383ffff */
.L_x_1053:
[----:B------:R-:W-:-:S07]  /*9510*/  SHF.L.U32 R5, R10, 0x1f, RZ ;  /* 0x0000001f0a057819 */ /* 0x000fce00000006ff */
.L_x_1090:
[----:B-1----:R1:W2:Y:S02]  /*9520*/  SYNCS.PHASECHK.TRANS64.TRYWAIT P1, [R12+URZ+0x30820], R5 ;  /* 0x030820050c0075a7 */ /* 0x0022a4000802017f */
[----:B--2---:R-:W-:Y:S05]  /*9530*/  @!P1 NANOSLEEP.SYNCS 0x989680 ;  /* 0x009896800000995d */ /* 0x004fea0003900000 */
[----:B------:R-:W2:Y:S02]  /*9540*/  @!P1 SYNCS.PHASECHK.TRANS64 P1, [R12+URZ+0x30820], R5 ;  /* 0x030820050c0095a7 */ /* 0x000ea4000802007f */
[----:B--2---:R-:W-:Y:S05]  /*9550*/  @!P1 BRA `(.L_x_1090) ;  /* 0xfffffffc00f09947 */ /* 0x004fea000383ffff */
[----:B------:R-:W-:Y:S05]  /*9560*/  BRA `(.L_x_1091) ;  /* 0xffffffec00707947 */ /* 0x000fea000383ffff */
.L_x_1056:
[----:B-1----:R1:W2:Y:S02]  /*9570*/  SYNCS.PHASECHK.TRANS64.TRYWAIT P1, [R12+URZ+0x30840], R13 ;  /* 0x0308400d0c0075a7 */ /* 0x0022a4000802017f */
[----:B--2---:R-:W-:Y:S05]  /*9580*/  @!P1 NANOSLEEP.SYNCS 0x989680 ;  /* 0x009896800000995d */ /* 0x004fea0003900000 */
[----:B------:R-:W2:Y:S02]  /*9590*/  @!P1 SYNCS.PHASECHK.TRANS64 P1, [R12+URZ+0x30840], R13 ;  /* 0x0308400d0c0095a7 */ /* 0x000ea4000802007f */
[----:B--2---:R-:W-:Y:S05]  /*95a0*/  @!P1 BRA `(.L_x_1056) ;  /* 0xfffffffc00f09947 */ /* 0x004fea000383ffff */
[----:B------:R-:W-:Y:S05]  /*95b0*/  BRA `(.L_x_1092) ;  /* 0xfffffff000007947 */ /* 0x000fea000383ffff */
.L_x_1058:
[----:B--2---:R2:W3:Y:S02]  /*95c0*/  SYNCS.PHASECHK.TRANS64.TRYWAIT P1, [R12+URZ+0x30828], R13 ;  /* 0x0308280d0c0075a7 */ /* 0x0044e4000802017f */
[----:B---3--:R-:W-:Y:S05]  /*95d0*/  @!P1 NANOSLEEP.SYNCS 0x989680 ;  /* 0x009896800000995d */ /* 0x008fea0003900000 */
[----:B------:R-:W3:Y:S02]  /*95e0*/  @!P1 SYNCS.PHASECHK.TRANS64 P1, [R12+URZ+0x30828], R13 ;  /* 0x0308280d0c0095a7 */ /* 0x000ee4000802007f */
[----:B---3--:R-:W-:Y:S05]  /*95f0*/  @!P1 BRA `(.L_x_1058) ;  /* 0xfffffffc00f09947 */ /* 0x008fea000383ffff */
[----:B------:R-:W-:Y:S05]  /*9600*/  BRA `(.L_x_1093) ;  /* 0xfffffff0008c7947 */ /* 0x000fea000383ffff */
.L_x_1060:
[----:B---3--:R3:W4:Y:S02]  /*9610*/  SYNCS.PHASECHK.TRANS64.TRYWAIT P0, [R4+URZ+0x30840], R3 ;  /* 0x03084003040075a7 */ /* 0x008724000800017f */
[----:B----4-:R-:W-:Y:S05]  /*9620*/  @!P0 NANOSLEEP.SYNCS 0x989680 ;  /* 0x009896800000895d */ /* 0x010fea0003900000 */
[----:B------:R-:W4:Y:S02]  /*9630*/  @!P0 SYNCS.PHASECHK.TRANS64 P0, [R4+URZ+0x30840], R3 ;  /* 0x03084003040085a7 */ /* 0x000f24000800007f */
[----:B----4-:R-:W-:Y:S05]  /*9640*/  @!P0 BRA `(.L_x_1060) ;  /* 0xfffffffc00f08947 */ /* 0x010fea000383ffff */
[----:B------:R-:W-:Y:S05]  /*9650*/  BRA `(.L_x_1094) ;  /* 0xfffffff400187947 */ /* 0x000fea000383ffff */
.L_x_1062:
[----:B------:R-:W-:Y:S01]  /*9660*/  BSSY B0, `(.L_x_1095) ;  /* 0x0000006000007945 */ /* 0x000fe20003800000 */
[----:B------:R-:W-:-:S07]  /*9670*/  IMAD.MOV.U32 R15, RZ, RZ, -0x1 ;  /* 0xffffffffff0f7424 */ /* 0x000fce00078e00ff */
[----:B--2---:R-:W-:Y:S05]  /*9680*/  WARPSYNC.COLLECTIVE R15, `(.L_x_1096) ;  /* 0x000000000f0c7348 */ /* 0x004fea0003c00000 */
[----:B------:R-:W-:Y:S02]  /*9690*/  ELECT P6, UR62, PT ;  /* 0x00000000003e782f */ /* 0x000fe400038c0000 */
[----:B------:R-:W-:Y:S01]  /*96a0*/  MOV R14, UR62 ;  /* 0x0000003e000e7c02 */ /* 0x000fe20008000f00 */
[----:B--2---:R-:W-:Y:S10]  /*96b0*/  ENDCOLLECTIVE ;  /* 0x000000000000791b */ /* 0x004ff40003800000 */
.L_x_1096:
[----:B------:R-:W-:Y:S05]  /*96c0*/  BSYNC B0 ;  /* 0x0000000000007941 */ /* 0x000fea0003800000 */
.L_x_1095:
[----:B------:R-:W-:Y:S01]  /*96d0*/  PLOP3.LUT P0, PT, P6, PT, PT, 0x80, 0x0 ;  /* 0x000000000000781c */ /* 0x000fe2000370f070 */
[----:B------:R-:W-:-:S12]  /*96e0*/  BRA `(.L_x_1097) ;  /* 0xfffffff400c47947 */ /* 0x000fd8000383ffff */
.L_x_1064:
[----:B-1----:R1:W3:Y:S02]  /*96f0*/  SYNCS.PHASECHK.TRANS64.TRYWAIT P1, [R7+URZ], R4 ;  /* 0x00000004070075a7 */ /* 0x0022e4000802017f */
[----:B---3--:R-:W-:Y:S05]  /*9700*/  @!P1 NANOSLEEP.SYNCS 0x989680 ;  /* 0x009896800000995d */ /* 0x008fea0003900000 */
[----:B------:R-:W3:Y:S02]  /*9710*/  @!P1 SYNCS.PHASECHK.TRANS64 P1, [R7+URZ], R4 ;  /* 0x00000004070095a7 */ /* 0x000ee4000802007f */
[----:B---3--:R-:W-:Y:S05]  /*9720*/  @!P1 BRA `(.L_x_1064) ;  /* 0xfffffffc00f09947 */ /* 0x008fea000383ffff */
[----:B------:R-:W-:Y:S05]  /*9730*/  BRA `(.L_x_1098) ;  /* 0xfffffff800047947 */ /* 0x000fea000383ffff */
.L_x_1065:
[----:B---3--:R3:W4:Y:S02]  /*9740*/  SYNCS.PHASECHK.TRANS64.TRYWAIT P1, [R11+URZ], R2 ;  /* 0x000000020b0075a7 */ /* 0x008724000802017f */
[----:B----4-:R-:W-:Y:S05]  /*9750*/  @!P1 NANOSLEEP.SYNCS 0x989680 ;  /* 0x009896800000995d */ /* 0x010fea0003900000 */
[----:B------:R-:W4:Y:S02]  /*9760*/  @!P1 SYNCS.PHASECHK.TRANS64 P1, [R11+URZ], R2 ;  /* 0x000000020b0095a7 */ /* 0x000f24000802007f */
[----:B----4-:R-:W-:Y:S05]  /*9770*/  @!P1 BRA `(.L_x_1065) ;  /* 0xfffffffc00f09947 */ /* 0x010fea000383ffff */
[----:B------:R-:W-:Y:S05]  /*9780*/  BRA `(.L_x_1099) ;  /* 0xfffffff400f87947 */ /* 0x000fea000383ffff */
.L_x_1067:
[----:B----4-:R4:W1:Y:S02]  /*9790*/  SYNCS.PHASECHK.TRANS64.TRYWAIT P0, [R9+URZ], R4 ;  /* 0x00000004090075a7 */ /* 0x010864000800017f */
[----:B-1----:R-:W-:Y:S05]  /*97a0*/  @!P0 NANOSLEEP.SYNCS 0x989680 ;  /* 0x009896800000895d */ /* 0x002fea0003900000 */
[----:B------:R-:W1:Y:S02]  /*97b0*/  @!P0 SYNCS.PHASECHK.TRANS64 P0, [R9+URZ], R4 ;  /* 0x00000004090085a7 */ /* 0x000e64000800007f */
[----:B-1----:R-:W-:Y:S05]  /*97c0*/  @!P0 BRA `(.L_x_1067) ;  /* 0xfffffffc00f08947 */ /* 0x002fea000383ffff */
[----:B------:R-:W-:Y:S05]  /*97d0*/  BRA `(.L_x_1100) ;  /* 0xfffffff400fc7947 */ /* 0x000fea000383ffff */
.L_x_1101:
        /* <DEDUP_REMOVED lines=10> */
.L_x_3660:


//--------------------- .text._ZN7cutlass13device_kernelIN5flash11enable_sm90INS1_16FlashAttnBwdSm90INS1_25CollectiveMainloopBwdSm90ILi2ELi2ELi2EN4cute5tupleIJNS5_1CILi1EEES8_S8_EEENS6_IJNS7_ILi64EEENS7_ILi128EEESB_EEENS_10bfloat16_tEfNS_4arch4Sm90ELb0ELb1ELb1ELb0ELb0ELb1ELb0ELb0ELi2ELi1ELi2ELi1ELb0EEENS1_21CollectiveEpilogueBwdISC_SD_SF_Li256ELb0ELb0ELi1EEENS1_19SingleTileSchedulerILb0ELb0ELb0ELi128EEEEEEEEEvNT_6ParamsE --------------------------
	.section	.text._ZN7cutlass13device_kernelIN5flash11enable_sm90INS1_16FlashAttnBwdSm90INS1_25CollectiveMainloopBwdSm90ILi2ELi2ELi2EN4cute5tupleIJNS5_1CILi1EEES8_S8_EEENS6_IJNS7_ILi64EEENS7_ILi128EEESB_EEENS_10bfloat16_tEfNS_4arch4Sm90ELb0ELb1ELb1ELb0ELb0ELb1ELb0ELb0ELi2ELi1ELi2ELi1ELb0EEENS1_21CollectiveEpilogueBwdISC_SD_SF_Li256ELb0ELb0ELi1EEENS1_19SingleTileSchedulerILb0ELb0ELb0ELi128EEEEEEEEEvNT_6ParamsE,"ax",@progbits
	.align	128
.text._ZN7cutlass13device_kernelIN5flash11enable_sm90INS1_16FlashAttnBwdSm90INS1_25CollectiveMainloopBwdSm90ILi2ELi2ELi2EN4cute5tupleIJNS5_1CILi1EEES8_S8_EEENS6_IJNS7_ILi64EEENS7_ILi128EEESB_EEENS_10bfloat16_tEfNS_4arch4Sm90ELb0ELb1ELb1ELb0ELb0ELb1ELb0ELb0ELi2ELi1ELi2ELi1ELb0EEENS1_21CollectiveEpilogueBwdISC_SD_SF_Li256ELb0ELb0ELi1EEENS1_19SingleTileSchedulerILb0ELb0ELb0ELi128EEEEEEEEEvNT_6ParamsE:
        .type           _ZN7cutlass13device_kernelIN5flash11enable_sm90INS1_16FlashAttnBwdSm90INS1_25CollectiveMainloopBwdSm90ILi2ELi2ELi2EN4cute5tupleIJNS5_1CILi1EEES8_S8_EEENS6_IJNS7_ILi64EEENS7_ILi128EEESB_EEENS_10bfloat16_tEfNS_4arch4Sm90ELb0ELb1ELb1ELb0ELb0ELb1ELb0ELb0ELi2ELi1ELi2ELi1ELb0EEENS1_21CollectiveEpilogueBwdISC_SD_SF_Li256ELb0ELb0ELi1EEENS1_19SingleTileSchedulerILb0ELb0ELb0ELi128EEEEEEEEEvNT_6ParamsE,@function
        .size           _ZN7cutlass13device_kernelIN5flash11enable_sm90INS1_16FlashAttnBwdSm90INS1_25CollectiveMainloopBwdSm90ILi2ELi2ELi2EN4cute5tupleIJNS5_1CILi1EEES8_S8_EEENS6_IJNS7_ILi64EEENS7_ILi128EEESB_EEENS_10bfloat16_tEfNS_4arch4Sm90ELb0ELb1ELb1ELb0ELb0ELb1ELb0ELb0ELi2ELi1ELi2ELi1ELb0EEENS1_21CollectiveEpilogueBwdISC_SD_SF_Li256ELb0ELb0ELi1EEENS1_19SingleTileSchedulerILb0ELb0ELb0ELi128EEEEEEEEEvNT_6ParamsE,(.L_x_3661 - _ZN7cutlass13device_kernelIN5flash11enable_sm90INS1_16FlashAttnBwdSm90INS1_25CollectiveMainloopBwdSm90ILi2ELi2ELi2EN4cute5tupleIJNS5_1CILi1EEES8_S8_EEENS6_IJNS7_ILi64EEENS7_ILi128EEESB_EEENS_10bfloat16_tEfNS_4arch4Sm90ELb0ELb1ELb1ELb0ELb0ELb1ELb0ELb0ELi2ELi1ELi2ELi1ELb0EEENS1_21CollectiveEpilogueBwdISC_SD_SF_Li256ELb0ELb0ELi1EEENS1_19SingleTileSchedulerILb0ELb0ELb0ELi128EEEEEEEEEvNT_6ParamsE)
        .other          _ZN7cutlass13device_kernelIN5flash11enable_sm90INS1_16FlashAttnBwdSm90INS1_25CollectiveMainloopBwdSm90ILi2ELi2ELi2EN4cute5tupleIJNS5_1CILi1EEES8_S8_EEENS6_IJNS7_ILi64EEENS7_ILi128EEESB_EEENS_10bfloat16_tEfNS_4arch4Sm90ELb0ELb1ELb1ELb0ELb0ELb1ELb0ELb0ELi2ELi1ELi2ELi1ELb0EEENS1_21CollectiveEpilogueBwdISC_SD_SF_Li256ELb0ELb0ELi1EEENS1_19SingleTileSchedulerILb0ELb0ELb0ELi128EEEEEEEEEvNT_6ParamsE,@"STO_CUDA_ENTRY STV_DEFAULT"
_ZN7cutlass13device_kernelIN5flash11enable_sm90INS1_16FlashAttnBwdSm90INS1_25CollectiveMainloopBwdSm90ILi2ELi2ELi2EN4cute5tupleIJNS5_1CILi1EEES8_S8_EEENS6_IJNS7_ILi64EEENS7_ILi128EEESB_EEENS_10bfloat16_tEfNS_4arch4Sm90ELb0ELb1ELb1ELb0ELb0ELb1ELb0ELb0ELi2ELi1ELi2ELi1ELb0EEENS1_21CollectiveEpilogueBwdISC_SD_SF_Li256ELb0ELb0ELi1EEENS1_19SingleTileSchedulerILb0ELb0ELb0ELi128EEEEEEEEEvNT_6ParamsE:
[----:B------:R-:W1:Y:S02]  /*0000*/  LDC R1, c[0x0][0x28] ;  /* 0x00000a00ff017b82 */ /* 0x000e640000000800 */
[----:B-1----:R-:W-:Y:S01]  /*0010*/  VIADD R1, R1, 0xfffffff0 ;  /* 0xfffffff001017836 */ /* 0x002fe20000000000 */
[----:B------:R-:W1:Y:S01]  /*0020*/  S2R R3, SR_TID.X ;  /* 0x0000000000037919 */ /* 0x000e620000002100 */
[----:B------:R-:W-:Y:S01]  /*0030*/  ELECT P0, URZ, PT ;  /* 0x00000000003f782f */ /* 0x000fe20003800000 */
[----:B------:R-:W-:Y:S01]  /*0040*/  BSSY B0, `(.L_x_1102) ;  /* 0x000001a000007945 */ /* 0x000fe20003800000 */
[--C-:B-1----:R-:W-:Y:S02]  /*0050*/  SHF.R.U32.HI R0, RZ, 0x5, R3.reuse ;  /* 0x00000005ff007819 */ /* 0x102fe40000011603 */
[----:B------:R-:W-:-:S03]  /*0060*/  SHF.R.U32.HI R3, RZ, 0x7, R3 ;  /* 0x00000007ff037819 */ /* 0x000fc60000011603 */
        /* <DEDUP_REMOVED lines=23> */
.L_x_1103:
[----:B------:R-:W-:Y:S05]  /*01e0*/  BSYNC B0 ;  /* 0x0000000000007941 */ /* 0x000fea0003800000 */
.L_x_1102:
[----:B------:R-:W-:Y:S01]  /*01f0*/  VOTEU.ANY UP0, P0 ;  /* 0x00000000003f7886 */ /* 0x000fe20000000100 */
[----:B------:R-:W1:Y:S01]  /*0200*/  SHFL.IDX PT, R3, R3, RZ, 0x1f ;  /* 0x00001fff03037589 */ /* 0x000e6200000e0000 */
[----:B------:R-:W-:Y:S01]  /*0210*/  UMOV UR4, 0x1 ;  /* 0x0000000100047882 */ /* 0x000fe20000000000 */
[----:B------:R-:W-:Y:S01]  /*0220*/  VOTEU.ANY UP1, P0 ;  /* 0x00000000003f7886 */ /* 0x000fe20000020100 */
[----:B------:R-:W-:Y:S01]  /*0230*/  UMOV UR38, 0x1 ;  /* 0x0000000100267882 */ /* 0x000fe20000000000 */
[----:B------:R-:W2:Y:S01]  /*0240*/  @UP0 S2UR UR7, SR_CgaCtaId ;  /* 0x00000000000709c3 */ /* 0x000ea20000008800 */
[----:B------:R-:W3:Y:S01]  /*0250*/  SHFL.IDX PT, R2, R0, RZ, 0x1f ;  /* 0x00001fff00027589 */ /* 0x000ee200000e0000 */
[----:B------:R-:W-:Y:S01]  /*0260*/  @UP0 UMOV UR6, 0x400 ;  /* 0x0000040000060882 */ /* 0x000fe20000000000 */
[----:B------:R-:W-:-:S04]  /*0270*/  @UP0 UIADD3 UR4, -UR4, 0x100000, URZ ;  /* 0x0010000004040890 */ /* 0x000fc8000fffe13f */
[----:B------:R-:W-:Y:S02]  /*0280*/  @UP0 USHF.L.U32 UR5, UR4, 0xb, URZ ;  /* 0x0000000b04050899 */ /* 0x000fe4000800063f */
[----:B------:R-:W-:Y:S01]  /*0290*/  @UP0 USHF.L.U32 UR4, UR4, 0x1, URZ ;  /* 0x0000000104040899 */ /* 0x000fe2000800063f */
[----:B-1----:R-:W-:Y:S01]  /*02a0*/  R2UR UR8, R3 ;  /* 0x00000000030872ca */ /* 0x002fe200000e0000 */
[----:B--2---:R-:W-:Y:S01]  /*02b0*/  @UP0 ULEA UR6, UR7, UR6, 0x18 ;  /* 0x0000000607060291 */ /* 0x004fe2000f8ec03f */
[----:B---3--:R-:W-:-:S11]  /*02c0*/  ISETP.NE.AND P1, PT, R2, RZ, PT ;  /* 0x000000ff0200720c */ /* 0x008fd60003f25270 */
[----:B------:R-:W-:Y:S01]  /*02d0*/  UISETP.NE.AND UP0, UPT, UR8, URZ, UPT ;  /* 0x0000003f0800728c */ /* 0x000fe2000bf05270 */
[----:B------:R-:W1:Y:S02]  /*02e0*/  FENCE.VIEW.ASYNC.S ;  /* 0x00000000000073c6 */ /* 0x000e640000000000 */
[----:B-1----:R1:W2:Y:S01]  /*02f0*/  @UP1 SYNCS.EXCH.64 URZ, [UR6+0x30800], UR4 ;  /* 0x03080004063f15b2 */ /* 0x0022a20008000100 */
[----:B------:R-:W-:Y:S01]  /*0300*/  USEL UR38, UR38, 0x2, !UP0 ;  /* 0x0000000226267887 */ /* 0x000fe2000c000000 */
[----:B------:R-:W-:Y:S11]  /*0310*/  @P1 BRA `(.L_x_1104) ;  /* 0x0000000000481947 */ /* 0x000ff60003800000 */
[----:B-1----:R-:W1:Y:S01]  /*0320*/  S2UR UR5, SR_CgaCtaId ;  /* 0x00000000000579c3 */ /* 0x002e620000008800 */
        /* <DEDUP_REMOVED lines=15> */
[----:B------:R3:W1:Y:S02]  /*0420*/  SYNCS.EXCH.64 URZ, [UR8+0x30828], UR4 ;  /* 0x03082804083f75b2 */ /* 0x0006640008000100 */
[----:B---3--:R-:W-:Y:S01]  /*0430*/  NOP ;  /* 0x0000000000007918 */ /* 0x008fe20000000000 */
.L_x_1104:
        /* <DEDUP_REMOVED lines=22> */
.L_x_1105:
[----:B------:R-:W-:Y:S01]  /*05a0*/  PLOP3.LUT P0, PT, PT, PT, UP0, 0x80, 0x0 ;  /* 0x000000000000781c */ /* 0x000fe20003f0f008 */
[----:B------:R-:W-:Y:S01]  /*05b0*/  NOP ;  /* 0x0000000000007918 */ /* 0x000fe20000000000 */
[----:B------:R-:W-:Y:S01]  /*05c0*/  BSSY B6, `(.L_x_1106) ;  /* 0x0000987000067945 */ /* 0x000fe20003800000 */
[----:B-12-4-:R-:W-:Y:S10]  /*05d0*/  BAR.SYNC.DEFER_BLOCKING 0x0 ;  /* 0x0000000000007b1d */ /* 0x016ff40000010000 */
[----:B------:R-:W-:Y:S05]  /*05e0*/  @!P0 BRA `(.L_x_1107) ;  /* 0x00000068007c8947 */ /* 0x000fea0003800000 */
.L_x_1108:
        /* <DEDUP_REMOVED lines=14> */
[----:B------:R-:W1:Y:S01]  /*06d0*/  S2UR UR39, SR_CTAID.X ;  /* 0x00000000002779c3 */ /* 0x000e620000002500 */
[----:B------:R-:W-:Y:S01]  /*06e0*/  ULDC UR7, c[0x0][0x280] ;  /* 0x0000a00000077ab9 */ /* 0x000fe20000000800 */
[----:B------:R-:W-:Y:S01]  /*06f0*/  ULDC UR6, c[0x0][0x290] ;  /* 0x0000a40000067ab9 */ /* 0x000fe20000000800 */
[----:B------:R-:W-:Y:S01]  /*0700*/  ULDC UR4, c[0x0][0x74c] ;  /* 0x0001d30000047ab9 */ /* 0x000fe20000000800 */
        /* <DEDUP_REMOVED lines=20> */
[----:B-1----:R-:W-:Y:S02]  /*0850*/  ULEA UR5, UR39, UR7, 0x7 ;  /* 0x0000000727057291 */ /* 0x002fe4000f8e383f */
[----:B------:R-:W-:Y:S02]  /*0860*/  ISETP.LE.AND P1, PT, RZ, UR39, PT ;  /* 0x00000027ff007c0c */ /* 0x000fe4000bf23270 */
[----:B------:R-:W-:-:S02]  /*0870*/  CS2R R48, SRZ ;  /* 0x0000000000307805 */ /* 0x000fc4000001ff00 */
[----:B------:R-:W-:Y:S01]  /*0880*/  CS2R R46, SRZ ;  /* 0x00000000002e7805 */ /* 0x000fe2000001ff00 */
[----:B------:R-:W-:Y:S01]  /*0890*/  UIADD3 UR4, -UR4, UR5, -UR6 ;  /* 0x0000000504047290 */ /* 0x000fe2000fffe906 */
[----:B------:R-:W-:Y:S02]  /*08a0*/  CS2R R44, SRZ ;  /* 0x00000000002c7805 */ /* 0x000fe4000001ff00 */
[----:B------:R-:W-:Y:S02]  /*08b0*/  CS2R R42, SRZ ;  /* 0x00000000002a7805 */ /* 0x000fe4000001ff00 */
[----:B------:R-:W-:Y:S01]  /*08c0*/  CS2R R40, SRZ ;  /* 0x0000000000287805 */ /* 0x000fe2000001ff00 */
[----:B------:R-:W-:Y:S01]  /*08d0*/  USHF.R.S32.HI UR5, URZ, 0x1f, UR4 ;  /* 0x0000001f3f057899 */ /* 0x000fe20008011404 */
[----:B------:R-:W-:Y:S02]  /*08e0*/  CS2R R38, SRZ ;  /* 0x0000000000267805 */ /* 0x000fe4000001ff00 */
[----:B------:R-:W-:-:S02]  /*08f0*/  CS2R R36, SRZ ;  /* 0x0000000000247805 */ /* 0x000fc4000001ff00 */
[----:B------:R-:W-:Y:S01]  /*0900*/  CS2R R34, SRZ ;  /* 0x0000000000227805 */ /* 0x000fe2000001ff00 */
[----:B------:R-:W-:Y:S01]  /*0910*/  ULEA.HI UR5, UR5, UR4, URZ, 0x6 ;  /* 0x0000000405057291 */ /* 0x000fe2000f8f303f */
[----:B------:R-:W-:Y:S01]  /*0920*/  CS2R R32, SRZ ;  /* 0x0000000000207805 */ /* 0x000fe2000001ff00 */
[----:B------:R-:W-:Y:S01]  /*0930*/  UIADD3 UR4, UR7, 0x3f, URZ ;  /* 0x0000003f07047890 */ /* 0x000fe2000fffe03f */
[----:B------:R-:W-:Y:S01]  /*0940*/  CS2R R30, SRZ ;  /* 0x00000000001e7805 */ /* 0x000fe2000001ff00 */
[----:B------:R-:W-:Y:S01]  /*0950*/  USHF.R.S32.HI UR6, URZ, 0x6, UR5 ;  /* 0x000000063f067899 */ /* 0x000fe20008011405 */
[----:B------:R-:W-:Y:S01]  /*0960*/  CS2R R28, SRZ ;  /* 0x00000000001c7805 */ /* 0x000fe2000001ff00 */
[----:B------:R-:W-:Y:S01]  /*0970*/  USHF.R.S32.HI UR5, URZ, 0x1f, UR4 ;  /* 0x0000001f3f057899 */ /* 0x000fe20008011404 */
[----:B------:R-:W-:Y:S01]  /*0980*/  CS2R R26, SRZ ;  /* 0x00000000001a7805 */ /* 0x000fe2000001ff00 */
[----:B------:R-:W-:Y:S01]  /*0990*/  UISETP.LT.AND UP0, UPT, URZ, UR6, UPT ;  /* 0x000000063f00728c */ /* 0x000fe2000bf01270 */
[----:B------:R-:W-:Y:S01]  /*09a0*/  CS2R R24, SRZ ;  /* 0x0000000000187805 */ /* 0x000fe2000001ff00 */
[----:B------:R-:W-:Y:S01]  /*09b0*/  ULEA.HI UR5, UR5, UR4, URZ, 0x6 ;  /* 0x0000000405057291 */ /* 0x000fe2000f8f303f */
[----:B------:R-:W-:Y:S01]  /*09c0*/  CS2R R150, SRZ ;  /* 0x0000000000967805 */ /* 0x000fe2000001ff00 */
[----:B------:R-:W-:Y:S01]  /*09d0*/  USEL UR37, URZ, UR6, !UP0 ;  /* 0x000000063f257287 */ /* 0x000fe2000c000000 */
[----:B------:R-:W-:Y:S01]  /*09e0*/  CS2R R148, SRZ ;  /* 0x0000000000947805 */ /* 0x000fe2000001ff00 */
[----:B------:R-:W-:Y:S01]  /*09f0*/  USHF.R.S32.HI UR36, URZ, 0x6, UR5 ;  /* 0x000000063f247899 */ /* 0x000fe20008011405 */
        /* <DEDUP_REMOVED lines=24> */
[----:B------:R-:W-:Y:S01]  /*0b80*/  IMAD.MOV.U32 R99, RZ, RZ, RZ ;  /* 0x000000ffff637224 */ /* 0x000fe200078e00ff */
[----:B------:R-:W-:Y:S06]  /*0b90*/  @!P1 BRA `(.L_x_1110) ;  /* 0x0000000000289947 */ /* 0x000fec0003800000 */
[----:B------:R-:W-:Y:S01]  /*0ba0*/  ULEA UR4, UR39, UR7, 0x7 ;  /* 0x0000000727047291 */ /* 0x000fe2000f8e383f */
[----:B------:R-:W-:-:S03]  /*0bb0*/  ULDC UR5, c[0x0][0x290] ;  /* 0x0000a40000057ab9 */ /* 0x000fc60000000800 */
[----:B------:R-:W-:-:S03]  /*0bc0*/  UIADD3 UR4, -UR5, 0xbf, UR4 ;  /* 0x000000bf05047890 */ /* 0x000fc6000fffe104 */
[----:B------:R-:W-:Y:S02]  /*0bd0*/  ULDC UR5, c[0x0][0x748] ;  /* 0x0001d20000057ab9 */ /* 0x000fe40000000800 */
[----:B------:R-:W-:-:S04]  /*0be0*/  UIADD3 UR4, UR4, UR5, URZ ;  /* 0x0000000504047290 */ /* 0x000fc8000fffe03f */
[----:B------:R-:W-:-:S04]  /*0bf0*/  USHF.R.S32.HI UR5, URZ, 0x1f, UR4 ;  /* 0x0000001f3f057899 */ /* 0x000fc80008011404 */
[----:B------:R-:W-:-:S04]  /*0c00*/  ULEA.HI UR5, UR5, UR4, URZ, 0x6 ;  /* 0x0000000405057291 */ /* 0x000fc8000f8f303f */
[----:B------:R-:W-:-:S04]  /*0c10*/  USHF.R.S32.HI UR5, URZ, 0x6, UR5 ;  /* 0x000000063f057899 */ /* 0x000fc80008011405 */
[----:B------:R-:W-:-:S04]  /*0c20*/  UISETP.LT.AND UP0, UPT, UR36, UR5, UPT ;  /* 0x000000052400728c */ /* 0x000fc8000bf01270 */
[----:B------:R-:W-:-:S12]  /*0c30*/  USEL UR36, UR36, UR5, UP0 ;  /* 0x0000000524247287 */ /* 0x000fd80008000000 */
.L_x_1110:
[----:B------:R-:W-:Y:S01]  /*0c40*/  UISETP.GT.AND UP0, UPT, UR36, UR37, UPT ;  /* 0x000000252400728c */ /* 0x000fe2000bf04270 */
[----:B------:R-:W-:Y:S01]  /*0c50*/  IMAD.MOV.U32 R98, RZ, RZ, RZ ;  /* 0x000000ffff627224 */ /* 0x000fe200078e00ff */
[----:B------:R-:W-:Y:S02]  /*0c60*/  CS2R R96, SRZ ;  /* 0x0000000000607805 */ /* 0x000fe4000001ff00 */
[----:B------:R-:W-:Y:S02]  /*0c70*/  CS2R R94, SRZ ;  /* 0x00000000005e7805 */ /* 0x000fe4000001ff00 */
[----:B------:R-:W-:Y:S02]  /*0c80*/  CS2R R92, SRZ ;  /* 0x00000000005c7805 */ /* 0x000fe4000001ff00 */
[----:B------:R-:W-:Y:S02]  /*0c90*/  CS2R R90, SRZ ;  /* 0x00000000005a7805 */ /* 0x000fe4000001ff00 */
[----:B------:R-:W-:-:S02]  /*0ca0*/  PLOP3.LUT P1, PT, PT, PT, UP0, 0x80, 0x0 ;  /* 0x000000000000781c */ /* 0x000fc40003f2f008 */
[----:B------:R-:W-:-:S11]  /*0cb0*/  CS2R R88, SRZ ;  /* 0x0000000000587805 */ /* 0x000fd6000001ff00 */
[----:B------:R-:W-:Y:S05]  /*0cc0*/  @!P1 BRA `(.L_x_1111) ;  /* 0x0000004000049947 */ /* 0x000fea0003800000 */
[----:B------:R-:W-:Y:S01]  /*0cd0*/  MOV R0, RZ ;  /* 0x000000ff00007202 */ /* 0x000fe20000000f00 */
[----:B------:R-:W-:Y:S01]  /*0ce0*/  ULDC UR40, c[0x0][0x280] ;  /* 0x0000a00000287ab9 */ /* 0x000fe20000000800 */
[----:B------:R-:W-:Y:S01]  /*0cf0*/  ULDC UR41, c[0x0][0x75c] ;  /* 0x0001d70000297ab9 */ /* 0x000fe20000000800 */
[----:B------:R-:W-:Y:S01]  /*0d00*/  ULDC UR42, c[0x0][0x744] ;  /* 0x0001d100002a7ab9 */ /* 0x000fe20000000800 */
        /* <DEDUP_REMOVED lines=18> */
.L_x_1113:
        /* <DEDUP_REMOVED lines=15> */
.L_x_1112:
        /* <DEDUP_REMOVED lines=22> */
.L_x_1115:
        /* <DEDUP_REMOVED lines=15> */
.L_x_1114:
        /* <DEDUP_REMOVED lines=8> */
.L_x_1220:
[----:B------:R-:W-:Y:S02]  /*11f0*/  SHF.L.U32 R8, RZ, 0x1f, RZ ;  /* 0x0000001fff087819 */ /* 0x000fe400000006ff */
[----:B--2---:R-:W-:Y:S02]  /*1200*/  LEA.HI R4, R14, R14, RZ, 0x1 ;  /* 0x0000000e0e047211 */ /* 0x004fe400078f08ff */
[----:B------:R-:W2:Y:S01]  /*1210*/  SYNCS.PHASECHK.TRANS64.TRYWAIT P0, [R16+URZ+0x30800], R8 ;  /* 0x03080008100075a7 */ /* 0x000ea2000800017f */
[----:B------:R-:W-:Y:S02]  /*1220*/  LOP3.LUT R7, R2, 0xffffff80, RZ, 0xc0, !PT ;  /* 0xffffff8002077812 */ /* 0x000fe400078ec0ff */
[----:B------:R-:W-:Y:S02]  /*1230*/  LOP3.LUT R5, R4, 0xfffffffe, RZ, 0xc0, !PT ;  /* 0xfffffffe04057812 */ /* 0x000fe400078ec0ff */
[CC--:B------:R-:W-:Y:S01]  /*1240*/  LEA.HI R4, R3.reuse, R0.reuse, RZ, 0x5 ;  /* 0x0000000003047211 */ /* 0x0c0fe200078f28ff */
[----:B------:R-:W-:Y:S01]  /*1250*/  IMAD.IADD R7, R0, 0x1, -R7 ;  /* 0x0000000100077824 */ /* 0x000fe200078e0a07 */
[CC--:B------:R-:W-:Y:S01]  /*1260*/  LEA.HI R9, R3.reuse, R0.reuse, RZ, 0x3 ;  /* 0x0000000003097211 */ /* 0x0c0fe200078f18ff */
[----:B------:R-:W-:Y:S01]  /*1270*/  IMAD.IADD R228, R14, 0x1, -R5 ;  /* 0x000000010ee47824 */ /* 0x000fe200078e0a05 */
[----:B------:R-:W-:Y:S01]  /*1280*/  LEA.HI R5, R3, R0, RZ, 0x4 ;  /* 0x0000000003057211 */ /* 0x000fe200078f20ff */
[----:B------:R-:W-:Y:S01]  /*1290*/  IMAD.SHL.U32 R3, R0, 0x40, RZ ;  /* 0x0000004000037824 */ /* 0x000fe200078e00ff */
[----:B------:R-:W-:-:S02]  /*12a0*/  SHF.R.S32.HI R2, RZ, 0x1f, R7 ;  /* 0x0000001fff027819 */ /* 0x000fc40000011407 */
[----:B------:R-:W-:Y:S02]  /*12b0*/  SHF.R.S32.HI R4, RZ, 0x5, R4 ;  /* 0x00000005ff047819 */ /* 0x000fe40000011404 */
[----:B------:R-:W-:Y:S02]  /*12c0*/  SHF.R.S32.HI R10, RZ, 0x4, R5 ;  /* 0x00000004ff0a7819 */ /* 0x000fe40000011405 */
[----:B------:R-:W-:Y:S01]  /*12d0*/  LEA.HI R0, R2, R7, RZ, 0x2 ;  /* 0x0000000702007211 */ /* 0x000fe200078f10ff */
[----:B------:R-:W-:Y:S01]  /*12e0*/  IMAD.SHL.U32 R6, R4, 0x10, RZ ;  /* 0x0000001004067824 */ /* 0x000fe200078e00ff */
[----:B------:R-:W-:Y:S02]  /*12f0*/  LEA.HI R11, R5, R10, RZ, 0x1 ;  /* 0x0000000a050b7211 */ /* 0x000fe400078f08ff */
[----:B------:R-:W-:Y:S02]  /*1300*/  LOP3.LUT R3, R3, 0x1c0, RZ, 0xc0, !PT ;  /* 0x000001c003037812 */ /* 0x000fe400078ec0ff */
[----:B------:R-:W-:-:S02]  /*1310*/  SHF.R.S32.HI R4, RZ, 0x2, R0 ;  /* 0x00000002ff047819 */ /* 0x000fc40000011400 */
[----:B------:R-:W-:Y:S01]  /*1320*/  SHF.R.S32.HI R5, RZ, 0x1f, R0 ;  /* 0x0000001fff057819 */ /* 0x000fe20000011400 */
[----:B--2---:R-:W-:Y:S06]  /*1330*/  @P0 BRA `(.L_x_1117) ;  /* 0x0000000000080947 */ /* 0x004fec0003800000 */
[----:B------:R-:W2:Y:S02]  /*1340*/  SYNCS.PHASECHK.TRANS64.TRYWAIT P0, [R16+URZ+0x30800], R8 ;  /* 0x03080008100075a7 */ /* 0x000ea4000800017f */
[----:B--2---:R-:W-:Y:S05]  /*1350*/  @!P0 BRA `(.L_x_1118) ;  /* 0x0000008800d88947 */ /* 0x004fea0003800000 */
.L_x_1117:
[----:B------:R-:W-:Y:S01]  /*1360*/  LEA.HI R5, R5, R4, RZ, 0x3 ;  /* 0x0000000405057211 */ /* 0x000fe200078f18ff */
[----:B------:R-:W3:Y:S01]  /*1370*/  S2R R14, SR_CgaCtaId ;  /* 0x00000000000e7919 */ /* 0x000ee20000008800 */
[----:B--2---:R-:W-:Y:S01]  /*1380*/  LOP3.LUT R8, R3, 0x30, R6, 0xf8, !PT ;  /* 0x0000003003087812 */ /* 0x004fe200078ef806 */
[----:B------:R-:W-:Y:S01]  /*1390*/  ULDC UR4, c[0x0][0x290] ;  /* 0x0000a40000047ab9 */ /* 0x000fe20000000800 */
[----:B------:R-:W-:Y:S01]  /*13a0*/  LOP3.LUT R5, R5, 0xfffffff8, RZ, 0xc0, !PT ;  /* 0xfffffff805057812 */ /* 0x000fe200078ec0ff */
[----:B------:R-:W2:Y:S01]  /*13b0*/  S2R R229, SR_CTAID.X ;  /* 0x0000000000e57919 */ /* 0x000ea20000002500 */
[----:B------:R-:W-:Y:S01]  /*13c0*/  LOP3.LUT R11, R11, 0x7ffffe, RZ, 0xc0, !PT ;  /* 0x007ffffe0b0b7812 */ /* 0x000fe200078ec0ff */
[----:B------:R-:W-:Y:S01]  /*13d0*/  UIMAD UR4, UR39, -0x80, UR4 ;  /* 0xffffff80270478a4 */ /* 0x000fe2000f8e0204 */
[C---:B------:R-:W-:Y:S01]  /*13e0*/  LEA.HI R6, R13.reuse, R13, RZ, 0x1 ;  /* 0x0000000d0d067211 */ /* 0x040fe200078f08ff */
[----:B------:R-:W-:Y:S01]  /*13f0*/  IMAD.IADD R5, R4, 0x1, -R5 ;  /* 0x0000000104057824 */ /* 0x000fe200078e0a05 */
[----:B------:R-:W-:Y:S01]  /*1400*/  LOP3.LUT R9, R8, 0x8, R9, 0xf8, !PT ;  /* 0x0000000808097812 */ /* 0x000fe200078ef809 */
[----:B------:R-:W-:Y:S01]  /*1410*/  IMAD.IADD R11, R10, 0x1, -R11 ;  /* 0x000000010a0b7824 */ /* 0x000fe200078e0a0b */
[----:B------:R-:W-:Y:S01]  /*1420*/  LEA.HI R4, R2, R7, RZ, 0x5 ;  /* 0x0000000702047211 */ /* 0x000fe200078f28ff */
[----:B------:R-:W-:Y:S01]  /*1430*/  IMAD.SHL.U32 R2, R13, 0x1000, RZ ;  /* 0x000010000d027824 */ /* 0x000fe200078e00ff */
[----:B------:R-:W-:-:S02]  /*1440*/  SHF.R.U32.HI R8, RZ, 0x3, R3 ;  /* 0x00000003ff087819 */ /* 0x000fc40000011603 */
[----:B------:R-:W-:Y:S02]  /*1450*/  CS2R R86, SRZ ;  /* 0x0000000000567805 */ /* 0x000fe4000001ff00 */
[----:B------:R-:W-:Y:S01]  /*1460*/  LOP3.LUT R6, R6, 0x3fffffe, RZ, 0xc0, !PT ;  /* 0x03fffffe06067812 */ /* 0x000fe200078ec0ff */
[----:B------:R-:W-:Y:S01]  /*1470*/  IMAD R11, R11, 0x200, R2 ;  /* 0x000002000b0b7824 */ /* 0x000fe200078e0202 */
[----:B------:R-:W-:Y:S02]  /*1480*/  LOP3.LUT R0, R0, 0x7ffffffc, RZ, 0xc0, !PT ;  /* 0x7ffffffc00007812 */ /* 0x000fe400078ec0ff */
[----:B------:R-:W-:Y:S02]  /*1490*/  CS2R R84, SRZ ;  /* 0x0000000000547805 */ /* 0x000fe4000001ff00 */
[----:B------:R-:W-:Y:S01]  /*14a0*/  LOP3.LUT R8, R9, R8, RZ, 0x3c, !PT ;  /* 0x0000000809087212 */ /* 0x000fe200078e3cff */
[----:B------:R-:W-:Y:S01]  /*14b0*/  IMAD.IADD R3, R13, 0x1, -R6 ;  /* 0x000000010d037824 */ /* 0x000fe200078e0a06 */
[----:B------:R-:W-:Y:S01]  /*14c0*/  SHF.R.S32.HI R4, RZ, 0x5, R4 ;  /* 0x00000005ff047819 */ /* 0x000fe20000011404 */
[C---:B------:R-:W-:Y:S01]  /*14d0*/  IMAD R6, R7.reuse, 0x4, R2 ;  /* 0x0000000407067824 */ /* 0x040fe200078e0202 */
[----:B------:R-:W-:Y:S01]  /*14e0*/  MOV R12, 0x400 ;  /* 0x00000400000c7802 */ /* 0x000fe20000000f00 */
[----:B------:R-:W-:Y:S01]  /*14f0*/  IMAD.IADD R0, R7, 0x1, -R0 ;  /* 0x0000000107007824 */ /* 0x000fe200078e0a00 */
[----:B------:R-:W-:Y:S01]  /*1500*/  CS2R R82, SRZ ;  /* 0x0000000000527805 */ /* 0x000fe2000001ff00 */
[----:B------:R-:W-:Y:S01]  /*1510*/  IMAD.IADD R7, R8, 0x1, R11 ;  /* 0x0000000108077824 */ /* 0x000fe200078e020b */
[----:B------:R-:W-:Y:S01]  /*1520*/  CS2R R80, SRZ ;  /* 0x0000000000507805 */ /* 0x000fe2000001ff00 */
[----:B------:R-:W-:Y:S01]  /*1530*/  IMAD R4, R4, 0x10, R5 ;  /* 0x0000001004047824 */ /* 0x000fe200078e0205 */
[----:B------:R-:W-:-:S02]  /*1540*/  CS2R R78, SRZ ;  /* 0x00000000004e7805 */ /* 0x000fc4000001ff00 */
[----:B------:R-:W-:Y:S01]  /*1550*/  CS2R R76, SRZ ;  /* 0x00000000004c7805 */ /* 0x000fe2000001ff00 */
[----:B------:R4:W-:Y:S01]  /*1560*/  STL [R1+0x8], R7 ;  /* 0x0000080701007387 */ /* 0x0009e20000100800 */
[----:B------:R-:W-:Y:S01]  /*1570*/  IMAD R2, R3, 0x40, R4 ;  /* 0x0000004003027824 */ /* 0x000fe200078e0204 */
[----:B---3--:R-:W-:Y:S02]  /*1580*/  LEA R12, R14, R12, 0x18 ;  /* 0x0000000c0e0c7211 */ /* 0x008fe400078ec0ff */
[----:B------:R-:W-:Y:S02]  /*1590*/  CS2R R4, SRZ ;  /* 0x0000000000047805 */ /* 0x000fe4000001ff00 */
[----:B------:R-:W-:Y:S01]  /*15a0*/  CS2R R74, SRZ ;  /* 0x00000000004a7805 */ /* 0x000fe2000001ff00 */
[----:B--2---:R-:W-:Y:S01]  /*15b0*/  IMAD R229, R229, -0x80, -R2 ;  /* 0xffffff80e5e57824 */ /* 0x004fe200078e0a02 */
        /* <DEDUP_REMOVED lines=56> */
[----:B------:R-:W-:Y:S01]  /*1940*/  CS2R R88, SRZ ;  /* 0x0000000000587805 */ /* 0x000fe2000001ff00 */
[----:B------:R-:W-:Y:S01]  /*1950*/  IMAD R3, R6, 0x4, R12 ;  /* 0x0000000406037824 */ /* 0x000fe200078e020c */
[----:B------:R-:W-:Y:S01]  /*1960*/  IADD3 R2, -R2, UR4, RZ ;  /* 0x0000000402027c10 */ /* 0x000fe2000fffe1ff */
[----:B----4-:R-:W-:-:S07]  /*1970*/  IMAD.SHL.U32 R230, R0, 0x2, RZ ;  /* 0x0000000200e67824 */ /* 0x010fce00078e00ff */
.L_x_1129:
[----:B------:R-:W-:Y:S01]  /*1980*/  IMAD.U32 R0, RZ, RZ, UR38 ;  /* 0x00000026ff007e24 */ /* 0x000fe2000f8e00ff */
[----:B------:R-:W-:Y:S05]  /*1990*/  YIELD ;  /* 0x0000000000007946 */ /* 0x000fea0003800000 */
[----:B------:R-:W-:-:S04]  /*19a0*/  LOP3.LUT R0, R0, 0x1, RZ, 0xfc, !PT ;  /* 0x0000000100007812 */ /* 0x000fc800078efcff */
[----:B------:R-:W-:-:S13]  /*19b0*/  ISETP.NE.AND P6, PT, R0, 0x3, PT ;  /* 0x000000030000780c */ /* 0x000fda0003fc5270 */
[----:B-1----:R-:W-:Y:S05]  /*19c0*/  @!P6 BRA `(.L_x_1119) ;  /* 0x000000000004e947 */ /* 0x002fea0003800000 */
[----:B------:R-:W-:Y:S01]  /*19d0*/  BPT.TRAP 0x1 ;  /* 0x000000040000795c */ /* 0x000fe20000300000 */
.L_x_1119:
[----:B------:R-:W2:Y:S01]  /*19e0*/  S2R R6, SR_CgaCtaId ;  /* 0x0000000000067919 */ /* 0x000ea20000008800 */
[----:B------:R-:W-:Y:S02]  /*19f0*/  MOV R0, 0x400 ;  /* 0x0000040000007802 */ /* 0x000fe40000000f00 */
[----:B------:R-:W-:Y:S02]  /*1a00*/  SHF.L.U32 R191, R5, 0x1f, RZ ;  /* 0x0000001f05bf7819 */ /* 0x000fe400000006ff */
[----:B--2---:R-:W-:-:S05]  /*1a10*/  LEA R0, R6, R0, 0x18 ;  /* 0x0000000006007211 */ /* 0x004fca00078ec0ff */
[----:B------:R-:W-:-:S04]  /*1a20*/  IMAD R0, R4, 0x8, R0 ;  /* 0x0000000804007824 */ /* 0x000fc800078e0200 */
[----:B------:R2:W3:Y:S01]  /*1a30*/  SYNCS.PHASECHK.TRANS64.TRYWAIT P0, [R0+URZ+0x30810], R191 ;  /* 0x030810bf000075a7 */ /* 0x0004e2000800017f */
[----:B------:R-:W-:Y:S05]  /*1a40*/  @!P6 BRA `(.L_x_1120) ;  /* 0x000000000004e947 */ /* 0x000fea0003800000 */
[----:B------:R-:W-:Y:S01]  /*1a50*/  BPT.TRAP 0x1 ;  /* 0x000000040000795c */ /* 0x000fe20000300000 */
.L_x_1120:
[----:B---3--:R-:W-:Y:S05]  /*1a60*/  @P0 BRA `(.L_x_1121) ;  /* 0x0000000000080947 */ /* 0x008fea0003800000 */
[----:B------:R-:W3:Y:S02]  /*1a70*/  SYNCS.PHASECHK.TRANS64.TRYWAIT P0, [R0+URZ+0x30810], R191 ;  /* 0x030810bf000075a7 */ /* 0x000ee4000800017f */
[----:B---3--:R-:W-:Y:S05]  /*1a80*/  @!P0 BRA `(.L_x_1122) ;  /* 0x00000084002c8947 */ /* 0x008fea0003800000 */
.L_x_1121:
[----:B------:R-:W-:Y:S05]  /*1a90*/  WARPSYNC.ALL ;  /* 0x0000000000007948 */ /* 0x000fea0003800000 */
[----:B------:R-:W4:Y:S01]  /*1aa0*/  S2R R209, SR_CgaCtaId ;  /* 0x0000000000d17919 */ /* 0x000f220000008800 */
[----:B------:R-:W-:Y:S01]  /*1ab0*/  MOV R208, 0x400 ;  /* 0x0000040000d07802 */ /* 0x000fe20000000f00 */
[----:B------:R-:W-:Y:S01]  /*1ac0*/  WARPGROUP.ARRIVE ;  /* 0x00000000000079c5 */ /* 0x000fe20000000000 */
[----:B------:R-:W-:Y:S01]  /*1ad0*/  R2UR UR9, R4 ;  /* 0x00000000040972ca */ /* 0x000fe200000e0000 */
[----:B------:R-:W-:Y:S01]  /*1ae0*/  UMOV UR11, 0x40000040 ;  /* 0x40000040000b7882 */ /* 0x000fe20000000000 */
[----:B----4-:R-:W-:-:S04]  /*1af0*/  LEA R208, R209, R208, 0x18 ;  /* 0x000000d0d1d07211 */ /* 0x010fc800078ec0ff */
[----:B------:R-:W-:Y:S01]  /*1b00*/  R2UR UR4, R208 ;  /* 0x00000000d00472ca */ /* 0x000fe200000e0000 */
[----:B------:R-:W-:-:S05]  /*1b10*/  IMAD R6, R228, 0x2000, R208 ;  /* 0x00002000e4067824 */ /* 0x000fca00078e02d0 */
[----:B------:R-:W-:Y:S01]  /*1b20*/  R2UR UR5, R6 ;  /* 0x00000000060572ca */ /* 0x000fe200000e0000 */
[----:B------:R-:W-:-:S04]  /*1b30*/  IMAD R6, R4, 0x40, R230 ;  /* 0x0000004004067824 */ /* 0x000fc800078e02e6 */
[----:B------:R-:W-:Y:S02]  /*1b40*/  IMAD R6, R6, 0x4, R208 ;  /* 0x0000000406067824 */ /* 0x000fe400078e02d0 */
[----:B------:R-:W-:-:S04]  /*1b50*/  UIADD3 UR4, UR4, 0x18000, URZ ;  /* 0x0001800004047890 */ /* 0x000fc8000fffe03f */
[----:B------:R-:W-:Y:S02]  /*1b60*/  USHF.R.U32.HI UR4, URZ, 0x4, UR4 ;  /* 0x000000043f047899 */ /* 0x000fe40008011604 */
[----:B------:R-:W-:Y:S02]  /*1b70*/  USHF.R.U32.HI UR6, URZ, 0x4, UR5 ;  /* 0x000000043f067899 */ /* 0x000fe40008011605 */
[----:B------:R-:W-:Y:S02]  /*1b80*/  ULOP3.LUT UR4, UR4, 0x3fff, URZ, 0xc0, !UPT ;  /* 0x00003fff04047892 */ /* 0x000fe4000f8ec03f */
[----:B------:R-:W-:Y:S02]  /*1b90*/  ULOP3.LUT UR6, UR6, 0x3fff, URZ, 0xc0, !UPT ;  /* 0x00003fff06067892 */ /* 0x000fe4000f8ec03f */
[----:B------:R-:W-:Y:S02]  /*1ba0*/  ULOP3.LUT UR8, UR4, 0x10000, URZ, 0xfc, !UPT ;  /* 0x0001000004087892 */ /* 0x000fe4000f8efc3f */
[----:B------:R-:W-:-:S02]  /*1bb0*/  ULOP3.LUT UR7, UR6, 0x10000, URZ, 0xfc, !UPT ;  /* 0x0001000006077892 */ /* 0x000fc4000f8efc3f */
[----:B------:R-:W-:-:S03]  /*1bc0*/  ULEA UR6, UR9, UR8, 0xa ;  /* 0x0000000809067291 */ /* 0x000fc6000f8e503f */
[----:B------:R-:W-:Y:S02]  /*1bd0*/  UMOV UR9, 0x40000040 ;  /* 0x4000004000097882 */ /* 0x000fe40000000000 */
[----:B------:R-:W-:Y:S02]  /*1be0*/  UMOV UR8, UR7 ;  /* 0x0000000700087c82 */ /* 0x000fe40008000000 */
        /* <DEDUP_REMOVED lines=62> */
.L_x_1123:
[----:B------:R1:W1:Y:S01]  /*1fd0*/  SYNCS.PHASECHK.TRANS64.TRYWAIT P0, [R0+URZ+0x30830], R191 ;  /* 0x030830bf000075a7 */ /* 0x000262000800017f */
[----:B------:R-:W-:Y:S05]  /*1fe0*/  @!P6 BRA `(.L_x_1124) ;  /* 0x000000000004e947 */ /* 0x000fea0003800000 */
[----:B------:R-:W-:Y:S01]  /*1ff0*/  BPT.TRAP 0x1 ;  /* 0x000000040000795c */ /* 0x000fe20000300000 */
.L_x_1124:
[----:B------:R-:W-:Y:S01]  /*2000*/  FMUL.FTZ R7, R152, UR41 ;  /* 0x0000002998077c20 */ /* 0x000fe20008410000 */
[----:B------:R-:W-:Y:S01]  /*2010*/  FMUL.FTZ R8, R153, UR41 ;  /* 0x0000002999087c20 */ /* 0x000fe20008410000 */
[----:B------:R-:W-:Y:S01]  /*2020*/  FMUL.FTZ R9, R154, UR41 ;  /* 0x000000299a097c20 */ /* 0x000fe20008410000 */
[----:B------:R-:W2:Y:S01]  /*2030*/  LDC.64 R152, c[0x0][0x748] ;  /* 0x0001d200ff987b82 */ /* 0x000ea20000000a00 */
[----:B------:R-:W-:Y:S01]  /*2040*/  FMUL.FTZ R10, R155, UR41 ;  /* 0x000000299b0a7c20 */ /* 0x000fe20008410000 */
[----:B------:R-:W-:Y:S01]  /*2050*/  FMUL.FTZ R11, R156, UR41 ;  /* 0x000000299c0b7c20 */ /* 0x000fe20008410000 */
[----:B------:R-:W-:Y:S01]  /*2060*/  FMUL.FTZ R12, R157, UR41 ;  /* 0x000000299d0c7c20 */ /* 0x000fe20008410000 */
[----:B-1----:R-:W-:Y:S01]  /*2070*/  FMUL.FTZ R13, R158, UR41 ;  /* 0x000000299e0d7c20 */ /* 0x002fe20008410000 */
        /* <DEDUP_REMOVED lines=16> */
[----:B------:R-:W1:Y:S01]  /*2180*/  MUFU.TANH R7, R7 ;  /* 0x0000000700077308 */ /* 0x000e620000002400 */
[----:B------:R-:W-:Y:S01]  /*2190*/  FMUL.FTZ R190, R175, UR41 ;  /* 0x00000029afbe7c20 */ /* 0x000fe20008410000 */
[----:B------:R-:W-:-:S06]  /*21a0*/  VIADD R154, R208, 0x20000 ;  /* 0x00020000d09a7836 */ /* 0x000fcc0000000000 */
[----:B------:R-:W1:Y:S08]  /*21b0*/  MUFU.TANH R8, R8 ;  /* 0x0000000800087308 */ /* 0x000e700000002400 */
        /* <DEDUP_REMOVED lines=20> */
[----:B------:R-:W1:Y:S01]  /*2300*/  MUFU.TANH R189, R189 ;  /* 0x000000bd00bd7308 */ /* 0x000e620000002400 */
[----:B--2---:R-:W-:Y:S05]  /*2310*/  @P0 BRA `(.L_x_1125) ;  /* 0x0000000000080947 */ /* 0x004fea0003800000 */
[----:B------:R-:W2:Y:S02]  /*2320*/  SYNCS.PHASECHK.TRANS64.TRYWAIT P0, [R0+URZ+0x30830], R191 ;  /* 0x030830bf000075a7 */ /* 0x000ea4000800017f */
[----:B--2---:R-:W-:Y:S05]  /*2330*/  @!P0 BRA `(.L_x_1126) ;  /* 0x0000007c00148947 */ /* 0x004fea0003800000 */
.L_x_1125:
[----:B------:R-:W-:Y:S01]  /*2340*/  SHF.R.U32.HI R154, RZ, 0x4, R154 ;  /* 0x00000004ff9a7819 */ /* 0x000fe2000001169a */
[----:B------:R-:W-:Y:S01]  /*2350*/  ULEA UR6, UR37, -UR40, 0x6 ;  /* 0x8000002825067291 */ /* 0x000fe2000f8e303f */
[C---:B------:R-:W-:Y:S01]  /*2360*/  ISETP.GT.AND P2, PT, R229.reuse, RZ, PT ;  /* 0x000000ffe500720c */ /* 0x040fe20003f44270 */
[----:B------:R-:W4:Y:S01]  /*2370*/  MUFU.TANH R190, R190 ;  /* 0x000000be00be7308 */ /* 0x000f220000002400 */
[----:B--23--:R-:W-:Y:S01]  /*2380*/  LOP3.LUT R191, R154, 0x3fff, RZ, 0xc0, !PT ;  /* 0x00003fff9abf7812 */ /* 0x00cfe200078ec0ff */
[----:B------:R-:W-:Y:S01]  /*2390*/  FMUL.FTZ R236, R178, UR41 ;  /* 0x00000029b2ec7c20 */ /* 0x000fe20008410000 */
[----:B------:R-:W-:Y:S01]  /*23a0*/  ISETP.GT.AND P0, PT, R229, 0x8, PT ;  /* 0x00000008e500780c */ /* 0x000fe20003f04270 */
[----:B------:R-:W-:Y:S01]  /*23b0*/  FMUL.FTZ R237, R177, UR41 ;  /* 0x00000029b1ed7c20 */ /* 0x000fe20008410000 */
[----:B------:R-:W-:Y:S01]  /*23c0*/  LOP3.LUT R155, R191, 0x10000, RZ, 0xfc, !PT ;  /* 0x00010000bf9b7812 */ /* 0x000fe200078efcff */
[----:B------:R-:W-:Y:S01]  /*23d0*/  FMUL.FTZ R176, R176, UR41 ;  /* 0x00000029b0b07c20 */ /* 0x000fe20008410000 */
[C---:B------:R-:W-:Y:S01]  /*23e0*/  IADD3 R154, R2.reuse, UR6, R230 ;  /* 0x00000006029a7c10 */ /* 0x040fe2000fffe0e6 */
[----:B------:R-:W-:Y:S01]  /*23f0*/  FMUL.FTZ R235, R179, UR41 ;  /* 0x00000029b3eb7c20 */ /* 0x000fe20008410000 */
[----:B------:R-:W-:Y:S01]  /*2400*/  ISETP.GT.AND P3, PT, R2, 0x8, PT ;  /* 0x000000080200780c */ /* 0x000fe20003f64270 */
[----:B------:R-:W-:Y:S01]  /*2410*/  IMAD R155, R4, 0x400, R155 ;  /* 0x00000400049b7824 */ /* 0x000fe200078e029b */
[--C-:B------:R-:W-:Y:S01]  /*2420*/  IADD3 R160, RZ, -R154, -R153.reuse ;  /* 0x8000009affa07210 */ /* 0x100fe20007ffe899 */
[----:B------:R2:W-:Y:S01]  /*2430*/  STL [R1+0xc], R0 ;  /* 0x00000c0001007387 */ /* 0x0005e20000100800 */
[----:B------:R-:W-:Y:S01]  /*2440*/  ISETP.GT.AND P1, PT, R2, RZ, PT ;  /* 0x000000ff0200720c */ /* 0x000fe20003f24270 */
[----:B------:R-:W-:Y:S01]  /*2450*/  MUFU.TANH R236, R236 ;  /* 0x000000ec00ec7308 */ /* 0x000fe20000002400 */
[----:B------:R-:W-:Y:S01]  /*2460*/  R2UR UR6, R155 ;  /* 0x000000009b0672ca */ /* 0x000fe200000e0000 */
[----:B------:R-:W-:Y:S01]  /*2470*/  UIADD3 UR5, UR5, 0x8000, URZ ;  /* 0x0000800005057890 */ /* 0x000fe2000fffe03f */
[----:B------:R-:W-:Y:S01]  /*2480*/  IADD3 R155, -R154, 0x8, -R153 ;  /* 0x000000089a9b7810 */ /* 0x000fe20007ffe999 */
[C-C-:B------:R-:W-:Y:S01]  /*2490*/  IMAD.IADD R153, R152.reuse, 0x1, -R154.reuse ;  /* 0x0000000198997824 */ /* 0x140fe200078e0a9a */
[----:B------:R-:W-:Y:S01]  /*24a0*/  IADD3 R152, R152, 0x8, -R154 ;  /* 0x0000000898987810 */ /* 0x000fe20007ffe89a */
[----:B------:R-:W-:Y:S01]  /*24b0*/  USHF.R.U32.HI UR5, URZ, 0x4, UR5 ;  /* 0x000000043f057899 */ /* 0x000fe20008011605 */
[----:B------:R-:W-:Y:S01]  /*24c0*/  SEL R167, R155, 0x40, P3 ;  /* 0x000000409ba77807 */ /* 0x000fe20001800000 */
[----:B--2---:R-:W2:Y:S01]  /*24d0*/  MUFU.TANH R0, R176 ;  /* 0x000000b000007308 */ /* 0x004ea20000002400 */
[----:B------:R-:W-:Y:S01]  /*24e0*/  SEL R153, R153, 0x40, !P2 ;  /* 0x0000004099997807 */ /* 0x000fe20005000000 */
[----:B------:R-:W-:Y:S01]  /*24f0*/  ULOP3.LUT UR5, UR5, 0x3fff, URZ, 0xc0, !UPT ;  /* 0x00003fff05057892 */ /* 0x000fe2000f8ec03f */
[----:B------:R-:W-:Y:S01]  /*2500*/  SEL R168, R152, 0x40, !P0 ;  /* 0x0000004098a87807 */ /* 0x000fe20004000000 */
[----:B------:R-:W-:Y:S01]  /*2510*/  FMUL.FTZ R234, R180, UR41 ;  /* 0x00000029b4ea7c20 */ /* 0x000fe20008410000 */
[----:B------:R-:W-:Y:S01]  /*2520*/  SEL R160, R160, 0x40, P1 ;  /* 0x00000040a0a07807 */ /* 0x000fe20000800000 */
[----:B------:R-:W-:Y:S01]  /*2530*/  ULOP3.LUT UR5, UR5, 0x10000, URZ, 0xfc, !UPT ;  /* 0x0001000005057892 */ /* 0x000fe2000f8efc3f */
[C---:B------:R-:W-:Y:S01]  /*2540*/  ISETP.GE.AND P0, PT, R153.reuse, RZ, PT ;  /* 0x000000ff9900720c */ /* 0x040fe20003f06270 */
[----:B------:R-:W3:Y:S01]  /*2550*/  MUFU.TANH R237, R237 ;  /* 0x000000ed00ed7308 */ /* 0x000ee20000002400 */
[----:B------:R-:W-:Y:S01]  /*2560*/  ISETP.GE.AND P3, PT, R153, 0x8, PT ;  /* 0x000000089900780c */ /* 0x000fe20003f66270 */
[----:B------:R-:W-:Y:S01]  /*2570*/  FMUL.FTZ R233, R181, UR41 ;  /* 0x00000029b5e97c20 */ /* 0x000fe20008410000 */
[----:B------:R-:W-:Y:S01]  /*2580*/  ISETP.GE.AND P1, PT, R168, RZ, PT ;  /* 0x000000ffa800720c */ /* 0x000fe20003f26270 */
[----:B------:R-:W-:Y:S01]  /*2590*/  FMUL.FTZ R232, R182, UR41 ;  /* 0x00000029b6e87c20 */ /* 0x000fe20008410000 */
[----:B------:R-:W-:Y:S01]  /*25a0*/  ISETP.GE.AND P2, PT, R168, 0x8, PT ;  /* 0x00000008a800780c */ /* 0x000fe20003f46270 */
[----:B------:R-:W-:Y:S01]  /*25b0*/  FMUL.FTZ R231, R183, UR41 ;  /* 0x00000029b7e77c20 */ /* 0x000fe20008410000 */
[C---:B------:R-:W-:Y:S01]  /*25c0*/  ISETP.GT.OR P0, PT, R160.reuse, RZ, !P0 ;  /* 0x000000ffa000720c */ /* 0x040fe20004704670 */
[----:B------:R-:W3:Y:S01]  /*25d0*/  MUFU.TANH R235, R235 ;  /* 0x000000eb00eb7308 */ /* 0x000ee20000002400 */
[----:B------:R-:W-:Y:S01]  /*25e0*/  ISETP.GT.OR P3, PT, R160, 0x8, !P3 ;  /* 0x00000008a000780c */ /* 0x000fe20005f64670 */
[----:B------:R-:W-:Y:S01]  /*25f0*/  UMOV UR10, UR6 ;  /* 0x00000006000a7c82 */ /* 0x000fe20008000000 */
[C---:B------:R-:W-:Y:S01]  /*2600*/  ISETP.GT.OR P1, PT, R167.reuse, RZ, !P1 ;  /* 0x000000ffa700720c */ /* 0x040fe20004f24670 */
[----:B------:R-:W-:Y:S01]  /*2610*/  UMOV UR11, 0x40000040 ;  /* 0x40000040000b7882 */ /* 0x000fe20000000000 */
[----:B------:R-:W-:Y:S01]  /*2620*/  ISETP.GT.OR P2, PT, R167, 0x8, !P2 ;  /* 0x00000008a700780c */ /* 0x000fe20005744670 */
[----:B------:R-:W-:Y:S01]  /*2630*/  UMOV UR8, UR5 ;  /* 0x0000000500087c82 */ /* 0x000fe20008000000 */
[----:B------:R-:W-:Y:S01]  /*2640*/  ISETP.GE.AND P4, PT, R153, 0x1, PT ;  /* 0x000000019900780c */ /* 0x000fe20003f86270 */
[----:B------:R-:W-:Y:S01]  /*2650*/  UMOV UR9, 0x40000040 ;  /* 0x4000004000097882 */ /* 0x000fe20000000000 */
[----:B------:R-:W-:Y:S01]  /*2660*/  ISETP.GE.AND P5, PT, R168, 0x1, PT ;  /* 0x00000001a800780c */ /* 0x000fe20003fa6270 */
[----:B------:R-:W3:Y:S01]  /*2670*/  MUFU.TANH R234, R234 ;  /* 0x000000ea00ea7308 */ /* 0x000ee20000002400 */
[----:B-1----:R-:W-:-:S02]  /*2680*/  FSEL R223, R7, -INF , !P0 ;  /* 0xff80000007df7808 */ /* 0x002fc40004000000 */
[C---:B------:R-:W-:Y:S01]  /*2690*/  FSEL R161, R11.reuse, -INF , !P3 ;  /* 0xff8000000ba17808 */ /* 0x040fe20005800000 */
[----:B------:R-:W-:Y:S01]  /*26a0*/  FFMA.FTZ R11, -R11, R11, 1 ;  /* 0x3f8000000b0b7423 */ /* 0x000fe2000001010b */
[----:B------:R-:W-:Y:S01]  /*26b0*/  ISETP.GE.AND P0, PT, R153, 0x9, PT ;  /* 0x000000099900780c */ /* 0x000fe20003f06270 */
[--C-:B------:R-:W-:Y:S01]  /*26c0*/  FFMA.FTZ R223, R223, UR42, -R202.reuse ;  /* 0x0000002adfdf7c23 */ /* 0x100fe200080108ca */
[----:B------:R-:W-:Y:S01]  /*26d0*/  FSEL R169, R9, -INF , !P1 ;  /* 0xff80000009a97808 */ /* 0x000fe20004800000 */
[----:B------:R-:W-:Y:S01]  /*26e0*/  MUFU.TANH R233, R233 ;  /* 0x000000e900e97308 */ /* 0x000fe20000002400 */
[----:B------:R-:W-:Y:S02]  /*26f0*/  ISETP.GE.AND P3, PT, R153, 0x11, PT ;  /* 0x000000119900780c */ /* 0x000fe40003f66270 */
[----:B------:R-:W-:Y:S01]  /*2700*/  ISETP.GE.AND P1, PT, R168, 0x9, PT ;  /* 0x00000009a800780c */ /* 0x000fe20003f26270 */
[----:B------:R-:W-:Y:S01]  /*2710*/  FFMA.FTZ R222, R169, UR42, -R202 ;  /* 0x0000002aa9de7c23 */ /* 0x000fe200080108ca */
[----:B------:R-:W-:Y:S01]  /*2720*/  FSEL R171, R13, -INF , !P2 ;  /* 0xff8000000dab7808 */ /* 0x000fe20005000000 */
[--C-:B------:R-:W-:Y:S01]  /*2730*/  FFMA.FTZ R202, R161, UR42, -R206.reuse ;  /* 0x0000002aa1ca7c23 */ /* 0x100fe200080108ce */
[----:B------:R-:W-:Y:S01]  /*2740*/  ISETP.GT.OR P4, PT, R160, 0x1, !P4 ;  /* 0x00000001a000780c */ /* 0x000fe20006784670 */
[----:B------:R-:W1:Y:S01]  /*2750*/  MUFU.TANH R232, R232 ;  /* 0x000000e800e87308 */ /* 0x000e620000002400 */
[----:B------:R-:W-:Y:S01]  /*2760*/  ISETP.GT.OR P5, PT, R167, 0x1, !P5 ;  /* 0x00000001a700780c */ /* 0x000fe20006fa4670 */
[----:B------:R-:W-:Y:S01]  /*2770*/  FFMA.FTZ R208, R171, UR42, -R206 ;  /* 0x0000002aabd07c23 */ /* 0x000fe200080108ce */
[----:B------:R-:W-:-:S02]  /*2780*/  ISETP.GE.AND P2, PT, R168, 0x11, PT ;  /* 0x00000011a800780c */ /* 0x000fc40003f46270 */
[C---:B------:R-:W-:Y:S02]  /*2790*/  ISETP.GT.OR P0, PT, R160.reuse, 0x9, !P0 ;  /* 0x00000009a000780c */ /* 0x040fe40004704670 */
[----:B------:R-:W-:Y:S01]  /*27a0*/  ISETP.GT.OR P3, PT, R160, 0x11, !P3 ;  /* 0x00000011a000780c */ /* 0x000fe20005f64670 */
[----:B------:R-:W1:Y:S01]  /*27b0*/  MUFU.TANH R231, R231 ;  /* 0x000000e700e77308 */ /* 0x000e620000002400 */
[C---:B------:R-:W-:Y:S02]  /*27c0*/  ISETP.GT.OR P1, PT, R167.reuse, 0x9, !P1 ;  /* 0x00000009a700780c */ /* 0x040fe40004f24670 */
[----:B------:R-:W-:Y:S02]  /*27d0*/  FSEL R162, R8, -INF , !P4 ;  /* 0xff80000008a27808 */ /* 0x000fe40006000000 */
[----:B------:R-:W-:Y:S02]  /*27e0*/  FSEL R170, R10, -INF , !P5 ;  /* 0xff8000000aaa7808 */ /* 0x000fe40006800000 */
[----:B------:R-:W-:Y:S01]  /*27f0*/  ISETP.GT.OR P2, PT, R167, 0x11, !P2 ;  /* 0x00000011a700780c */ /* 0x000fe20005744670 */
[--C-:B------:R-:W-:Y:S01]  /*2800*/  FFMA.FTZ R221, R162, UR42, -R203.reuse ;  /* 0x0000002aa2dd7c23 */ /* 0x100fe200080108cb */
[----:B------:R-:W-:Y:S01]  /*2810*/  ISETP.GE.AND P4, PT, R153, 0x10, PT ;  /* 0x000000109900780c */ /* 0x000fe20003f86270 */
[----:B------:R-:W-:Y:S01]  /*2820*/  FFMA.FTZ R203, R170, UR42, -R203 ;  /* 0x0000002aaacb7c23 */ /* 0x000fe200080108cb */
[----:B------:R-:W-:Y:S01]  /*2830*/  ISETP.GE.AND P5, PT, R168, 0x10, PT ;  /* 0x00000010a800780c */ /* 0x000fe20003fa6270 */
[----:B------:R-:W-:Y:S01]  /*2840*/  MUFU.EX2 R208, R208 ;  /* 0x000000d000d07308 */ /* 0x000fe20000000800 */
[----:B------:R-:W-:-:S02]  /*2850*/  FSEL R164, R12, -INF , !P0 ;  /* 0xff8000000ca47808 */ /* 0x000fc40004000000 */
[----:B------:R-:W-:Y:S02]  /*2860*/  FSEL R166, R16, -INF , !P3 ;  /* 0xff80000010a67808 */ /* 0x000fe40005800000 */
[C---:B------:R-:W-:Y:S01]  /*2870*/  ISETP.GE.AND P0, PT, R153.reuse, 0x18, PT ;  /* 0x000000189900780c */ /* 0x040fe20003f06270 */
[--C-:B------:R-:W-:Y:S01]  /*2880*/  FFMA.FTZ R206, R164, UR42, -R207.reuse ;  /* 0x0000002aa4ce7c23 */ /* 0x100fe200080108cf */
[C---:B------:R-:W-:Y:S01]  /*2890*/  FSEL R172, R14.reuse, -INF , !P1 ;  /* 0xff8000000eac7808 */ /* 0x040fe20004800000 */
[----:B------:R-:W-:Y:S01]  /*28a0*/  FFMA.FTZ R14, -R14, R14, 1 ;  /* 0x3f8000000e0e7423 */ /* 0x000fe2000001010e */
[----:B------:R-:W-:Y:S02]  /*28b0*/  ISETP.GE.AND P3, PT, R153, 0x20, PT ;  /* 0x000000209900780c */ /* 0x000fe40003f66270 */
[----:B------:R-:W-:Y:S01]  /*28c0*/  ISETP.GE.AND P1, PT, R168, 0x18, PT ;  /* 0x00000018a800780c */ /* 0x000fe20003f26270 */
[----:B------:R-:W-:Y:S01]  /*28d0*/  FFMA.FTZ R209, R172, UR42, -R207 ;  /* 0x0000002aacd17c23 */ /* 0x000fe200080108cf */
[----:B------:R-:W-:Y:S01]  /*28e0*/  FSEL R174, R18, -INF , !P2 ;  /* 0xff80000012ae7808 */ /* 0x000fe20005000000 */
[----:B------:R-:W-:Y:S01]  /*28f0*/  MUFU.EX2 R206, R206 ;  /* 0x000000ce00ce7308 */ /* 0x000fe20000000800 */
[----:B------:R-:W-:Y:S01]  /*2900*/  ISETP.GT.OR P4, PT, R160, 0x10, !P4 ;  /* 0x00000010a000780c */ /* 0x000fe20006784670 */
[----:B------:R-:W-:Y:S01]  /*2910*/  FFMA.FTZ R18, -R18, R18, 1 ;  /* 0x3f80000012127423 */ /* 0x000fe20000010112 */
[----:B------:R-:W-:Y:S01]  /*2920*/  ISETP.GT.OR P5, PT, R167, 0x10, !P5 ;  /* 0x00000010a700780c */ /* 0x000fe20006fa4670 */
[----:B------:R-:W-:Y:S01]  /*2930*/  FFMA.FTZ R211, R174, UR42, -R205 ;  /* 0x0000002aaed37c23 */ /* 0x000fe200080108cd */
[----:B------:R-:W-:-:S02]  /*2940*/  ISETP.GE.AND P2, PT, R168, 0x20, PT ;  /* 0x00000020a800780c */ /* 0x000fc40003f46270 */
[C---:B------:R-:W-:Y:S01]  /*2950*/  ISETP.GT.OR P0, PT, R160.reuse, 0x18, !P0 ;  /* 0x00000018a000780c */ /* 0x040fe20004704670 */
[----:B------:R-:W-:Y:S01]  /*2960*/  MUFU.EX2 R209, R209 ;  /* 0x000000d100d17308 */ /* 0x000fe20000000800 */
[----:B------:R-:W-:Y:S02]  /*2970*/  ISETP.GT.OR P3, PT, R160, 0x20, !P3 ;  /* 0x00000020a000780c */ /* 0x000fe40005f64670 */
[----:B------:R-:W-:Y:S02]  /*2980*/  ISETP.GT.OR P1, PT, R167, 0x18, !P1 ;  /* 0x00000018a700780c */ /* 0x000fe40004f24670 */
[----:B------:R-:W-:Y:S02]  /*2990*/  FSEL R163, R15, -INF , !P4 ;  /* 0xff8000000fa37808 */ /* 0x000fe40006000000 */
[----:B------:R-:W-:Y:S01]  /*29a0*/  FSEL R173, R17, -INF , !P5 ;  /* 0xff80000011ad7808 */ /* 0x000fe20006800000 */
[----:B------:R-:W-:Y:S01]  /*29b0*/  MUFU.EX2 R211, R211 ;  /* 0x000000d300d37308 */ /* 0x000fe20000000800 */
[----:B------:R-:W-:Y:S01]  /*29c0*/  ISETP.GT.OR P2, PT, R167, 0x20, !P2 ;  /* 0x00000020a700780c */ /* 0x000fe20005744670 */
[--C-:B------:R-:W-:Y:S01]  /*29d0*/  FFMA.FTZ R207, R163, UR42, -R204.reuse ;  /* 0x0000002aa3cf7c23 */ /* 0x100fe200080108cc */
[----:B------:R-:W-:Y:S01]  /*29e0*/  ISETP.GE.AND P4, PT, R153, 0x19, PT ;  /* 0x000000199900780c */ /* 0x000fe20003f86270 */
[----:B------:R-:W-:Y:S01]  /*29f0*/  FFMA.FTZ R210, R173, UR42, -R204 ;  /* 0x0000002aadd27c23 */ /* 0x000fe200080108cc */
[----:B------:R-:W-:Y:S01]  /*2a00*/  ISETP.GE.AND P5, PT, R168, 0x19, PT ;  /* 0x00000019a800780c */ /* 0x000fe20003fa6270 */
[----:B------:R-:W-:Y:S01]  /*2a10*/  FFMA.FTZ R204, R166, UR42, -R205 ;  /* 0x0000002aa6cc7c23 */ /* 0x000fe200080108cd */
[----:B------:R-:W-:Y:S01]  /*2a20*/  FSEL R165, R19, -INF , !P0 ;  /* 0xff80000013a57808 */ /* 0x000fe20004000000 */
[----:B------:R-:W-:Y:S01]  /*2a30*/  MUFU.EX2 R207, R207 ;  /* 0x000000cf00cf7308 */ /* 0x000fe20000000800 */
[C---:B------:R-:W-:Y:S01]  /*2a40*/  FSEL R227, R23.reuse, -INF , !P3 ;  /* 0xff80000017e37808 */ /* 0x040fe20005800000 */
[----:B------:R-:W-:Y:S01]  /*2a50*/  FFMA.FTZ R23, -R23, R23, 1 ;  /* 0x3f80000017177423 */ /* 0x000fe20000010117 */
[----:B------:R-:W-:Y:S01]  /*2a60*/  ISETP.GE.AND P0, PT, R153, 0x21, PT ;  /* 0x000000219900780c */ /* 0x000fe20003f06270 */
[----:B------:R-:W-:Y:S01]  /*2a70*/  FFMA.FTZ R205, R165, UR42, -R198 ;  /* 0x0000002aa5cd7c23 */ /* 0x000fe200080108c6 */
[----:B------:R-:W-:Y:S01]  /*2a80*/  FSEL R159, R21, -INF , !P1 ;  /* 0xff800000159f7808 */ /* 0x000fe20004800000 */
[----:B------:R-:W-:Y:S01]  /*2a90*/  FFMA.FTZ R227, R227, UR42, -R200 ;  /* 0x0000002ae3e37c23 */ /* 0x000fe200080108c8 */
[----:B------:R-:W-:Y:S01]  /*2aa0*/  ISETP.GE.AND P3, PT, R153, 0x29, PT ;  /* 0x000000299900780c */ /* 0x000fe20003f66270 */
[----:B------:R-:W-:Y:S01]  /*2ab0*/  MUFU.EX2 R210, R210 ;  /* 0x000000d200d27308 */ /* 0x000fe20000000800 */
[----:B------:R-:W-:Y:S01]  /*2ac0*/  ISETP.GE.AND P1, PT, R168, 0x21, PT ;  /* 0x00000021a800780c */ /* 0x000fe20003f26270 */
[----:B------:R-:W-:Y:S01]  /*2ad0*/  FFMA.FTZ R198, R159, UR42, -R198 ;  /* 0x0000002a9fc67c23 */ /* 0x000fe200080108c6 */
[----:B------:R-:W-:-:S02]  /*2ae0*/  FSEL R157, R185, -INF , !P2 ;  /* 0xff800000b99d7808 */ /* 0x000fc40005000000 */
[----:B------:R-:W-:Y:S02]  /*2af0*/  ISETP.GT.OR P4, PT, R160, 0x19, !P4 ;  /* 0x00000019a000780c */ /* 0x000fe40006784670 */
[----:B------:R-:W-:Y:S01]  /*2b00*/  ISETP.GT.OR P5, PT, R167, 0x19, !P5 ;  /* 0x00000019a700780c */ /* 0x000fe20006fa4670 */
[----:B------:R-:W-:Y:S01]  /*2b10*/  FFMA.FTZ R224, R157, UR42, -R200 ;  /* 0x0000002a9de07c23 */ /* 0x000fe200080108c8 */
[----:B------:R-:W-:Y:S01]  /*2b20*/  ISETP.GE.AND P2, PT, R168, 0x29, PT ;  /* 0x00000029a800780c */ /* 0x000fe20003f46270 */
[----:B------:R-:W-:Y:S01]  /*2b30*/  MUFU.EX2 R204, R204 ;  /* 0x000000cc00cc7308 */ /* 0x000fe20000000800 */
[C---:B------:R-:W-:Y:S02]  /*2b40*/  ISETP.GT.OR P0, PT, R160.reuse, 0x21, !P0 ;  /* 0x00000021a000780c */ /* 0x040fe40004704670 */
[----:B------:R-:W-:Y:S02]  /*2b50*/  ISETP.GT.OR P3, PT, R160, 0x29, !P3 ;  /* 0x00000029a000780c */ /* 0x000fe40005f64670 */
[----:B------:R-:W-:-:S02]  /*2b60*/  ISETP.GT.OR P1, PT, R167, 0x21, !P1 ;  /* 0x00000021a700780c */ /* 0x000fc40004f24670 */
[----:B------:R-:W-:Y:S01]  /*2b70*/  FSEL R158, R20, -INF , !P4 ;  /* 0xff800000149e7808 */ /* 0x000fe20006000000 */
[----:B------:R-:W-:Y:S01]  /*2b80*/  MUFU.EX2 R205, R205 ;  /* 0x000000cd00cd7308 */ /* 0x000fe20000000800 */
[----:B------:R-:W-:Y:S01]  /*2b90*/  FSEL R156, R22, -INF , !P5 ;  /* 0xff800000169c7808 */ /* 0x000fe20006800000 */
[----:B------:R-:W-:Y:S01]  /*2ba0*/  FFMA.FTZ R20, -R20, R20, 1 ;  /* 0x3f80000014147423 */ /* 0x000fe20000010114 */
        /* <DEDUP_REMOVED lines=9> */
[----:B------:R-:W-:Y:S01]  /*2c40*/  FFMA.FTZ R200, R154, UR42, -R201 ;  /* 0x0000002a9ac87c23 */ /* 0x000fe200080108c9 */
[----:B------:R-:W-:Y:S01]  /*2c50*/  FSEL R152, R186, -INF , !P1 ;  /* 0xff800000ba987808 */ /* 0x000fe20004800000 */
[----:B------:R-:W-:Y:S01]  /*2c60*/  FFMA.FTZ R212, R212, UR42, -R195 ;  /* 0x0000002ad4d47c23 */ /* 0x000fe200080108c3 */
[----:B------:R-:W-:Y:S01]  /*2c70*/  ISETP.GE.AND P3, PT, R168, 0x30, PT ;  /* 0x00000030a800780c */ /* 0x000fe20003f66270 */
[----:B------:R-:W-:Y:S01]  /*2c80*/  MUFU.EX2 R225, R225 ;  /* 0x000000e100e17308 */ /* 0x000fe20000000800 */
[----:B------:R-:W-:Y:S01]  /*2c90*/  ISETP.GE.AND P1, PT, R153, 0x31, PT ;  /* 0x000000319900780c */ /* 0x000fe20003f26270 */
[----:B------:R-:W-:Y:S01]  /*2ca0*/  FFMA.FTZ R201, R152, UR42, -R201 ;  /* 0x0000002a98c97c23 */ /* 0x000fe200080108c9 */
[----:B----4-:R-:W-:-:S02]  /*2cb0*/  FSEL R214, R190, -INF , !P2 ;  /* 0xff800000bed67808 */ /* 0x010fc40005000000 */
[----:B------:R-:W-:Y:S02]  /*2cc0*/  ISETP.GT.OR P4, PT, R160, 0x28, !P4 ;  /* 0x00000028a000780c */ /* 0x000fe40006784670 */
[C---:B------:R-:W-:Y:S01]  /*2cd0*/  ISETP.GT.OR P5, PT, R167.reuse, 0x28, !P5 ;  /* 0x00000028a700780c */ /* 0x040fe20006fa4670 */
[----:B------:R-:W-:Y:S01]  /*2ce0*/  FFMA.FTZ R214, R214, UR42, -R195 ;  /* 0x0000002ad6d67c23 */ /* 0x000fe200080108c3 */
[----:B------:R-:W-:Y:S01]  /*2cf0*/  ISETP.GE.AND P2, PT, R168, 0x31, PT ;  /* 0x00000031a800780c */ /* 0x000fe20003f46270 */
[----:B------:R4:W-:Y:S01]  /*2d00*/  MUFU.EX2 R195, R222 ;  /* 0x000000de00c37308 */ /* 0x0009e20000000800 */
        /* <DEDUP_REMOVED lines=12> */
[----:B------:R-:W4:Y:S01]  /*2dd0*/  MUFU.EX2 R194, R223 ;  /* 0x000000df00c27308 */ /* 0x000f220000000800 */
[----:B--2---:R-:W-:-:S02]  /*2de0*/  FSEL R215, R0, -INF , !P0 ;  /* 0xff80000000d77808 */ /* 0x004fc40004000000 */
[----:B------:R-:W-:Y:S02]  /*2df0*/  FSEL R153, R236, -INF , !P3 ;  /* 0xff800000ec997808 */ /* 0x000fe40005800000 */
[----:B---3--:R-:W-:Y:S01]  /*2e00*/  FSEL R152, R237, -INF , !P1 ;  /* 0xff800000ed987808 */ /* 0x008fe20004800000 */
[--C-:B------:R-:W-:Y:S01]  /*2e10*/  FFMA.FTZ R215, R215, UR42, -R196.reuse ;  /* 0x0000002ad7d77c23 */ /* 0x100fe200080108c4 */
[----:B------:R-:W-:Y:S01]  /*2e20*/  FSEL R154, R235, -INF , !P2 ;  /* 0xff800000eb9a7808 */ /* 0x000fe20005000000 */
[----:B------:R-:W-:Y:S01]  /*2e30*/  FFMA.FTZ R216, R153, UR42, -R196 ;  /* 0x0000002a99d87c23 */ /* 0x000fe200080108c4 */
[----:B------:R-:W-:Y:S01]  /*2e40*/  ISETP.GE.AND P0, PT, R168, 0x38, PT ;  /* 0x00000038a800780c */ /* 0x000fe20003f06270 */
[--C-:B------:R-:W-:Y:S01]  /*2e50*/  FFMA.FTZ R196, R152, UR42, -R197.reuse ;  /* 0x0000002a98c47c23 */ /* 0x100fe200080108c5 */
[----:B------:R-:W-:Y:S01]  /*2e60*/  ISETP.GE.AND P3, PT, R168, 0x39, PT ;  /* 0x00000039a800780c */ /* 0x000fe20003f66270 */
[----:B------:R-:W-:Y:S01]  /*2e70*/  FFMA.FTZ R197, R154, UR42, -R197 ;  /* 0x0000002a9ac57c23 */ /* 0x000fe200080108c5 */
[C---:B------:R-:W-:Y:S01]  /*2e80*/  ISETP.GT.OR P4, PT, R160.reuse, 0x38, !P4 ;  /* 0x00000038a000780c */ /* 0x040fe20006784670 */
[----:B------:R-:W-:Y:S01]  /*2e90*/  MUFU.EX2 R226, R226 ;  /* 0x000000e200e27308 */ /* 0x000fe20000000800 */
[----:B------:R-:W-:-:S02]  /*2ea0*/  ISETP.GT.OR P5, PT, R160, 0x39, !P5 ;  /* 0x00000039a000780c */ /* 0x000fc40006fa4670 */
[C---:B------:R-:W-:Y:S02]  /*2eb0*/  ISETP.GT.OR P0, PT, R167.reuse, 0x38, !P0 ;  /* 0x00000038a700780c */ /* 0x040fe40004704670 */
[----:B------:R-:W-:Y:S02]  /*2ec0*/  ISETP.GT.OR P3, PT, R167, 0x39, !P3 ;  /* 0x00000039a700780c */ /* 0x000fe40005f64670 */
[----:B------:R-:W-:Y:S01]  /*2ed0*/  WARPGROUP.ARRIVE ;  /* 0x00000000000079c5 */ /* 0x000fe20000000000 */
[----:B------:R-:W-:Y:S01]  /*2ee0*/  FSEL R217, R234, -INF , !P4 ;  /* 0xff800000ead97808 */ /* 0x000fe20006000000 */
[----:B------:R-:W-:Y:S01]  /*2ef0*/  MUFU.EX2 R215, R215 ;  /* 0x000000d700d77308 */ /* 0x000fe20000000800 */
[----:B-1----:R-:W-:Y:S02]  /*2f00*/  FSEL R219, R232, -INF , !P0 ;  /* 0xff800000e8db7808 */ /* 0x002fe40004000000 */
[----:B------:R-:W-:Y:S01]  /*2f10*/  FSEL R218, R233, -INF , !P5 ;  /* 0xff800000e9da7808 */ /* 0x000fe20006800000 */
[----:B------:R-:W-:Y:S01]  /*2f20*/  HGMMA.64x64x16.F32.BF16 R152, gdesc[UR8], RZ, !UPT, gsb0 ;  /* 0x00e00000089879f0 */ /* 0x000fe2000c0018ff */
[----:B------:R-:W-:Y:S01]  /*2f30*/  UIADD3 UR10, UR6, 0x2, URZ ;  /* 0x00000002060a7890 */ /* 0x000fe2000fffe03f */
[----:B------:R-:W-:Y:S01]  /*2f40*/  FSEL R220, R231, -INF , !P3 ;  /* 0xff800000e7dc7808 */ /* 0x000fe20005800000 */
[----:B------:R-:W-:Y:S01]  /*2f50*/  UIADD3 UR8, UR5, 0x2, URZ ;  /* 0x0000000205087890 */ /* 0x000fe2000fffe03f */
[--C-:B------:R-:W-:Y:S01]  /*2f60*/  FFMA.FTZ R217, R217, UR42, -R192.reuse ;  /* 0x0000002ad9d97c23 */ /* 0x100fe200080108c0 */
[----:B------:R-:W-:Y:S01]  /*2f70*/  UMOV UR11, 0x40000040 ;  /* 0x40000040000b7882 */ /* 0x000fe20000000000 */
[----:B------:R-:W-:Y:S01]  /*2f80*/  UMOV UR9, 0x40000040 ;  /* 0x4000004000097882 */ /* 0x000fe20000000000 */
[----:B------:R-:W-:Y:S01]  /*2f90*/  FFMA.FTZ R219, R219, UR42, -R192 ;  /* 0x0000002adbdb7c23 */ /* 0x000fe200080108c0 */
[--C-:B------:R-:W-:Y:S01]  /*2fa0*/  FFMA.FTZ R218, R218, UR42, -R193.reuse ;  /* 0x0000002adada7c23 */ /* 0x100fe200080108c1 */
[----:B------:R-:W-:Y:S01]  /*2fb0*/  FFMA.FTZ R220, R220, UR42, -R193 ;  /* 0x0000002adcdc7c23 */ /* 0x000fe200080108c1 */
[----:B------:R-:W-:Y:S08]  /*2fc0*/  MUFU.EX2 R214, R214 ;  /* 0x000000d600d67308 */ /* 0x000ff00000000800 */
[----:B------:R-:W-:Y:S08]  /*2fd0*/  MUFU.EX2 R216, R216 ;  /* 0x000000d800d87308 */ /* 0x000ff00000000800 */
[----:B------:R-:W-:Y:S08]  /*2fe0*/  MUFU.EX2 R227, R227 ;  /* 0x000000e300e37308 */ /* 0x000ff00000000800 */
[----:B------:R-:W-:Y:S08]  /*2ff0*/  MUFU.EX2 R213, R213 ;  /* 0x000000d500d57308 */ /* 0x000ff00000000800 */
[----:B------:R-:W-:Y:S08]  /*3000*/  MUFU.EX2 R219, R219 ;  /* 0x000000db00db7308 */ /* 0x000ff00000000800 */
[----:B------:R-:W-:Y:S08]  /*3010*/  MUFU.EX2 R217, R217 ;  /* 0x000000d900d97308 */ /* 0x000ff00000000800 */
[----:B------:R-:W-:Y:S01]  /*3020*/  MUFU.EX2 R218, R218 ;  /* 0x000000da00da7308 */ /* 0x000fe20000000800 */
        /* <DEDUP_REMOVED lines=46> */
[----:B------:R-:W4:Y:S02]  /*3310*/  LDS.64 R192, [R6+0x28200] ;  /* 0x0282000006c07984 */ /* 0x000f240000000a00 */
[--C-:B----4-:R-:W-:Y:S01]  /*3320*/  FADD.FTZ R222, R152, -R192.reuse ;  /* 0x800000c098de7221 */ /* 0x110fe20000010000 */
[----:B------:R-:W-:Y:S01]  /*3330*/  FFMA.FTZ R152, -R7, R7, 1 ;  /* 0x3f80000007987423 */ /* 0x000fe20000010107 */
[----:B------:R-:W-:Y:S01]  /*3340*/  FADD.FTZ R154, R154, -R192 ;  /* 0x800000c09a9a7221 */ /* 0x000fe20000010000 */
[----:B------:R1:W2:Y:S01]  /*3350*/  MUFU.EX2 R7, R221 ;  /* 0x000000dd00077308 */ /* 0x0002a20000000800 */
[----:B------:R-:W-:Y:S01]  /*3360*/  FMUL.FTZ R222, R194, R222 ;  /* 0x000000dec2de7220 */ /* 0x000fe20000410000 */
[----:B------:R-:W-:Y:S01]  /*3370*/  FFMA.FTZ R192, -R9, R9, 1 ;  /* 0x3f80000009c07423 */ /* 0x000fe20000010109 */
[--C-:B------:R-:W-:Y:S01]  /*3380*/  FADD.FTZ R153, R153, -R193.reuse ;  /* 0x800000c199997221 */ /* 0x100fe20000010000 */
[----:B------:R-:W-:Y:S01]  /*3390*/  FADD.FTZ R155, R155, -R193 ;  /* 0x800000c19b9b7221 */ /* 0x000fe20000010000 */
[----:B------:R-:W-:-:S03]  /*33a0*/  FMUL.FTZ R154, R195, R154 ;  /* 0x0000009ac39a7220 */ /* 0x000fc60000410000 */
[----:B------:R3:W-:Y:S01]  /*33b0*/  MUFU.EX2 R193, R198 ;  /* 0x000000c600c17308 */ /* 0x0007e20000000800 */
[----:B-1----:R-:W-:Y:S01]  /*33c0*/  FMUL.FTZ R221, R152, R222 ;  /* 0x000000de98dd7220 */ /* 0x002fe20000410000 */
[----:B------:R-:W-:Y:S01]  /*33d0*/  FFMA.FTZ R222, -R8, R8, 1 ;  /* 0x3f80000008de7423 */ /* 0x000fe20000010108 */
[----:B------:R-:W-:Y:S01]  /*33e0*/  FMUL.FTZ R192, R192, R154 ;  /* 0x0000009ac0c07220 */ /* 0x000fe20000410000 */
[----:B------:R-:W1:Y:S04]  /*33f0*/  LDS.64 R8, [R6+0x28220] ;  /* 0x0282200006087984 */ /* 0x000e680000000a00 */
[----:B------:R4:W4:Y:S01]  /*3400*/  MUFU.EX2 R152, R203 ;  /* 0x000000cb00987308 */ /* 0x0009220000000800 */
[----:B--2---:R-:W-:Y:S01]  /*3410*/  FMUL.FTZ R153, R7, R153 ;  /* 0x0000009907997220 */ /* 0x004fe20000410000 */
[----:B---3--:R-:W-:-:S03]  /*3420*/  FFMA.FTZ R198, -R19, R19, 1 ;  /* 0x3f80000013c67423 */ /* 0x008fc60000010113 */
[----:B------:R-:W-:-:S03]  /*3430*/  FMUL.FTZ R222, R222, R153 ;  /* 0x00000099dede7220 */ /* 0x000fc60000410000 */
[----:B------:R2:W3:Y:S01]  /*3440*/  MUFU.EX2 R153, R202 ;  /* 0x000000ca00997308 */ /* 0x0004e20000000800 */
[----:B----4-:R-:W-:-:S07]  /*3450*/  FFMA.FTZ R203, -R13, R13, 1 ;  /* 0x3f8000000dcb7423 */ /* 0x010fce000001010d */
[----:B------:R4:W3:Y:S01]  /*3460*/  MUFU.EX2 R13, R199 ;  /* 0x000000c7000d7308 */ /* 0x0008e20000000800 */
[----:B------:R-:W-:Y:S01]  /*3470*/  FMUL.FTZ R155, R152, R155 ;  /* 0x0000009b989b7220 */ /* 0x000fe20000410000 */
[----:B--2---:R-:W-:Y:S01]  /*3480*/  FFMA.FTZ R202, -R10, R10, 1 ;  /* 0x3f8000000aca7423 */ /* 0x004fe2000001010a */
[----:B------:R-:W-:Y:S01]  /*3490*/  LOP3.LUT R10, R191, 0x2000000, RZ, 0xfc, !PT ;  /* 0x02000000bf0a7812 */ /* 0x000fe200078efcff */
[----:B------:R-:W-:Y:S02]  /*34a0*/  FFMA.FTZ R191, -R189, R189, 1 ;  /* 0x3f800000bdbf7423 */ /* 0x000fe400000101bd */
[----:B------:R-:W-:Y:S02]  /*34b0*/  FMUL.FTZ R202, R202, R155 ;  /* 0x0000009bcaca7220 */ /* 0x000fe40000410000 */
[----:B------:R-:W2:Y:S01]  /*34c0*/  LDS.64 R154, [R6+0x28240] ;  /* 0x02824000069a7984 */ /* 0x000ea20000000a00 */
[----:B------:R-:W-:Y:S02]  /*34d0*/  IMAD R10, R4, 0x400, R10 ;  /* 0x00000400040a7824 */ /* 0x000fe400078e020a */
[----:B----4-:R-:W-:Y:S01]  /*34e0*/  FFMA.FTZ R199, -R21, R21, 1 ;  /* 0x3f80000015c77423 */ /* 0x010fe20000010115 */
[----:B------:R-:W-:Y:S01]  /*34f0*/  FFMA.FTZ R21, -R22, R22, 1 ;  /* 0x3f80000016157423 */ /* 0x000fe20000010116 */
[----:B------:R-:W-:Y:S01]  /*3500*/  MUFU.EX2 R19, R196 ;  /* 0x000000c400137308 */ /* 0x000fe20000000800 */
[----:B------:R-:W-:Y:S01]  /*3510*/  R2UR UR6, R10 ;  /* 0x000000000a0672ca */ /* 0x000fe200000e0000 */
[--C-:B-1----:R-:W-:Y:S01]  /*3520*/  FADD.FTZ R156, R156, -R8.reuse ;  /* 0x800000089c9c7221 */ /* 0x102fe20000010000 */
[----:B------:R-:W-:Y:S01]  /*3530*/  FADD.FTZ R8, R158, -R8 ;  /* 0x800000089e087221 */ /* 0x000fe20000010000 */
[--C-:B------:R-:W-:Y:S01]  /*3540*/  FADD.FTZ R157, R157, -R9.reuse ;  /* 0x800000099d9d7221 */ /* 0x100fe20000010000 */
[----:B------:R-:W-:Y:S01]  /*3550*/  FADD.FTZ R159, R159, -R9 ;  /* 0x800000099f9f7221 */ /* 0x000fe20000010000 */
[----:B---3--:R-:W-:Y:S01]  /*3560*/  FMUL.FTZ R156, R153, R156 ;  /* 0x0000009c999c7220 */ /* 0x008fe20000410000 */
[----:B------:R-:W-:Y:S01]  /*3570*/  FMUL.FTZ R8, R208, R8 ;  /* 0x00000008d0087220 */ /* 0x000fe20000410000 */
[----:B------:R-:W-:Y:S01]  /*3580*/  FFMA.FTZ R158, -R12, R12, 1 ;  /* 0x3f8000000c9e7423 */ /* 0x000fe2000001010c */
[----:B------:R-:W-:Y:S01]  /*3590*/  FMUL.FTZ R157, R206, R157 ;  /* 0x0000009dce9d7220 */ /* 0x000fe20000410000 */
[----:B------:R-:W-:Y:S01]  /*35a0*/  FMUL.FTZ R156, R11, R156 ;  /* 0x0000009c0b9c7220 */ /* 0x000fe20000410000 */
[----:B------:R-:W-:Y:S01]  /*35b0*/  FMUL.FTZ R203, R203, R8 ;  /* 0x00000008cbcb7220 */ /* 0x000fe20000410000 */
[----:B------:R-:W-:Y:S01]  /*35c0*/  FMUL.FTZ R159, R209, R159 ;  /* 0x0000009fd19f7220 */ /* 0x000fe20000410000 */
[----:B------:R-:W1:Y:S01]  /*35d0*/  LDS.64 R8, [R6+0x28260] ;  /* 0x0282600006087984 */ /* 0x000e620000000a00 */
[----:B------:R-:W-:Y:S01]  /*35e0*/  FMUL.FTZ R158, R158, R157 ;  /* 0x0000009d9e9e7220 */ /* 0x000fe20000410000 */
[----:B------:R-:W3:Y:S01]  /*35f0*/  MUFU.EX2 R12, R200 ;  /* 0x000000c8000c7308 */ /* 0x000ee20000000800 */
[----:B------:R-:W-:Y:S01]  /*3600*/  FMUL.FTZ R157, R14, R159 ;  /* 0x0000009f0e9d7220 */ /* 0x000fe20000410000 */
[----:B------:R-:W-:-:S06]  /*3610*/  FFMA.FTZ R159, -R185, R185, 1 ;  /* 0x3f800000b99f7423 */ /* 0x000fcc00000101b9 */
[----:B------:R-:W4:Y:S01]  /*3620*/  MUFU.EX2 R14, R201 ;  /* 0x000000c9000e7308 */ /* 0x000f220000000800 */
[--C-:B--2---:R-:W-:Y:S01]  /*3630*/  FADD.FTZ R160, R160, -R154.reuse ;  /* 0x8000009aa0a07221 */ /* 0x104fe20000010000 */
[----:B------:R-:W-:Y:S01]  /*3640*/  FADD.FTZ R11, R162, -R154 ;  /* 0x8000009aa20b7221 */ /* 0x000fe20000010000 */
[----:B------:R-:W-:Y:S01]  /*3650*/  FFMA.FTZ R154, -R15, R15, 1 ;  /* 0x3f8000000f9a7423 */ /* 0x000fe2000001010f */
[----:B------:R-:W-:Y:S01]  /*3660*/  FFMA.FTZ R15, -R17, R17, 1 ;  /* 0x3f800000110f7423 */ /* 0x000fe20000010111 */
[----:B------:R-:W-:Y:S01]  /*3670*/  FMUL.FTZ R17, R207, R160 ;  /* 0x000000a0cf117220 */ /* 0x000fe20000410000 */
[--C-:B------:R-:W-:Y:S01]  /*3680*/  FADD.FTZ R162, R163, -R155.reuse ;  /* 0x8000009ba3a27221 */ /* 0x100fe20000010000 */
[----:B------:R-:W-:Y:S01]  /*3690*/  FMUL.FTZ R10, R210, R11 ;  /* 0x0000000bd20a7220 */ /* 0x000fe20000410000 */
[----:B------:R-:W-:Y:S01]  /*36a0*/  FADD.FTZ R161, R161, -R155 ;  /* 0x8000009ba1a17221 */ /* 0x000fe20000010000 */
[----:B------:R-:W-:Y:S01]  /*36b0*/  FMUL.FTZ R154, R154, R17 ;  /* 0x000000119a9a7220 */ /* 0x000fe20000410000 */
[----:B------:R-:W-:Y:S01]  /*36c0*/  FMUL.FTZ R17, R211, R162 ;  /* 0x000000a2d3117220 */ /* 0x000fe20000410000 */
[----:B------:R-:W-:Y:S01]  /*36d0*/  FFMA.FTZ R162, -R184, R184, 1 ;  /* 0x3f800000b8a27423 */ /* 0x000fe200000101b8 */
[----:B------:R-:W-:Y:S01]  /*36e0*/  FFMA.FTZ R184, -R0, R0, 1 ;  /* 0x3f80000000b87423 */ /* 0x000fe20000010100 */
[----:B------:R-:W-:Y:S01]  /*36f0*/  FMUL.FTZ R15, R15, R10 ;  /* 0x0000000a0f0f7220 */ /* 0x000fe20000410000 */
[----:B------:R2:W5:Y:S01]  /*3700*/  LDL.LU R0, [R1+0xc] ;  /* 0x00000c0001007983 */ /* 0x0005620000300800 */
[----:B------:R-:W-:Y:S01]  /*3710*/  FFMA.FTZ R155, -R16, R16, 1 ;  /* 0x3f800000109b7423 */ /* 0x000fe20000010110 */
[----:B------:R-:W-:Y:S01]  /*3720*/  FMUL.FTZ R16, R204, R161 ;  /* 0x000000a1cc107220 */ /* 0x000fe20000410000 */
[----:B------:R-:W-:Y:S01]  /*3730*/  FMUL.FTZ R18, R18, R17 ;  /* 0x0000001112127220 */ /* 0x000fe20000410000 */
[----:B------:R-:W3:Y:S01]  /*3740*/  LDS.64 R10, [R6+0x28280] ;  /* 0x02828000060a7984 */ /* 0x000ee20000000a00 */
[--C-:B-1----:R-:W-:Y:S01]  /*3750*/  FADD.FTZ R164, R164, -R8.reuse ;  /* 0x80000008a4a47221 */ /* 0x102fe20000010000 */
[----:B------:R-:W-:Y:S01]  /*3760*/  FADD.FTZ R166, R166, -R8 ;  /* 0x80000008a6a67221 */ /* 0x000fe20000010000 */
[--C-:B------:R-:W-:Y:S01]  /*3770*/  FADD.FTZ R8, R165, -R9.reuse ;  /* 0x80000009a5087221 */ /* 0x100fe20000010000 */
[----:B------:R-:W-:Y:S01]  /*3780*/  FMUL.FTZ R155, R155, R16 ;  /* 0x000000109b9b7220 */ /* 0x000fe20000410000 */
[----:B------:R-:W2:Y:S01]  /*3790*/  LDL R165, [R1+0x8] ;  /* 0x0000080001a57983 */ /* 0x000ea20000100800 */
[----:B------:R-:W-:Y:S01]  /*37a0*/  FADD.FTZ R16, R167, -R9 ;  /* 0x80000009a7107221 */ /* 0x000fe20000010000 */
[----:B------:R-:W-:Y:S01]  /*37b0*/  FMUL.FTZ R9, R205, R164 ;  /* 0x000000a4cd097220 */ /* 0x000fe20000410000 */
[----:B------:R-:W-:Y:S01]  /*37c0*/  FMUL.FTZ R166, R193, R166 ;  /* 0x000000a6c1a67220 */ /* 0x000fe20000410000 */
[----:B------:R-:W-:Y:S01]  /*37d0*/  MUFU.EX2 R220, R220 ;  /* 0x000000dc00dc7308 */ /* 0x000fe20000000800 */
[----:B------:R-:W-:Y:S01]  /*37e0*/  FMUL.FTZ R16, R13, R16 ;  /* 0x000000100d107220 */ /* 0x000fe20000410000 */
[----:B------:R-:W-:Y:S01]  /*37f0*/  FMUL.FTZ R198, R198, R9 ;  /* 0x00000009c6c67220 */ /* 0x000fe20000410000 */
[----:B------:R-:W-:Y:S01]  /*3800*/  FMUL.FTZ R9, R225, R8 ;  /* 0x00000008e1097220 */ /* 0x000fe20000410000 */
[----:B------:R-:W-:Y:S01]  /*3810*/  FMUL.FTZ R199, R199, R166 ;  /* 0x000000a6c7c77220 */ /* 0x000fe20000410000 */
[----:B------:R-:W-:Y:S01]  /*3820*/  FMUL.FTZ R21, R21, R16 ;  /* 0x0000001015157220 */ /* 0x000fe20000410000 */
[----:B------:R-:W-:Y:S01]  /*3830*/  FFMA.FTZ R185, -R236, R236, 1 ;  /* 0x3f800000ecb97423 */ /* 0x000fe200000101ec */
[----:B------:R-:W-:Y:S01]  /*3840*/  FMUL.FTZ R22, R20, R9 ;  /* 0x0000000914167220 */ /* 0x000fe20000410000 */
[----:B------:R-:W-:Y:S01]  /*3850*/  FFMA.FTZ R160, -R186, R186, 1 ;  /* 0x3f800000baa07423 */ /* 0x000fe200000101ba */
[----:B------:R-:W1:Y:S01]  /*3860*/  LDS.64 R8, [R6+0x282a0] ;  /* 0x0282a00006087984 */ /* 0x000e620000000a00 */
[----:B------:R4:W1:Y:S01]  /*3870*/  MUFU.EX2 R20, R197 ;  /* 0x000000c500147308 */ /* 0x0008620000000800 */
[--C-:B---3--:R-:W-:Y:S01]  /*3880*/  FADD.FTZ R17, R170, -R10.reuse ;  /* 0x8000000aaa117221 */ /* 0x108fe20000010000 */
[----:B------:R-:W-:Y:S01]  /*3890*/  FADD.FTZ R168, R168, -R10 ;  /* 0x8000000aa8a87221 */ /* 0x000fe20000010000 */
[--C-:B------:R-:W-:Y:S01]  /*38a0*/  FADD.FTZ R169, R169, -R11.reuse ;  /* 0x8000000ba9a97221 */ /* 0x100fe20000010000 */
[----:B------:R-:W-:Y:S01]  /*38b0*/  FADD.FTZ R171, R171, -R11 ;  /* 0x8000000babab7221 */ /* 0x000fe20000010000 */
[----:B------:R-:W-:Y:S01]  /*38c0*/  FMUL.FTZ R16, R224, R17 ;  /* 0x00000011e0107220 */ /* 0x000fe20000410000 */
[----:B------:R-:W3:Y:S01]  /*38d0*/  LDS.64 R10, [R6+0x282c0] ;  /* 0x0282c000060a7984 */ /* 0x000ee20000000a00 */
[----:B------:R-:W2:Y:S02]  /*38e0*/  S2R R166, SR_CgaCtaId ;  /* 0x0000000000a67919 */ /* 0x000ea40000008800 */
[----:B------:R-:W-:Y:S01]  /*38f0*/  FMUL.FTZ R159, R159, R16 ;  /* 0x000000109f9f7220 */ /* 0x000fe20000410000 */
[----:B----4-:R-:W-:Y:S01]  /*3900*/  F2FP.BF16.F32.PACK_AB R197, R18, R15 ;  /* 0x0000000f12c5723e */ /* 0x010fe200000010ff */
[----:B------:R-:W-:Y:S01]  /*3910*/  FMUL.FTZ R168, R227, R168 ;  /* 0x000000a8e3a87220 */ /* 0x000fe20000410000 */
[----:B------:R4:W3:Y:S01]  /*3920*/  LDS.64 R16, [R6+0x282e0] ;  /* 0x0282e00006107984 */ /* 0x0008e20000000a00 */
[----:B------:R-:W-:Y:S01]  /*3930*/  FMUL.FTZ R169, R12, R169 ;  /* 0x000000a90ca97220 */ /* 0x000fe20000410000 */
[----:B------:R-:W-:Y:S01]  /*3940*/  FMUL.FTZ R171, R14, R171 ;  /* 0x000000ab0eab7220 */ /* 0x000fe20000410000 */
[----:B------:R-:W-:Y:S01]  /*3950*/  FFMA.FTZ R234, -R234, R234, 1 ;  /* 0x3f800000eaea7423 */ /* 0x000fe200000101ea */
[----:B------:R-:W-:Y:S01]  /*3960*/  FFMA.FTZ R232, -R232, R232, 1 ;  /* 0x3f800000e8e87423 */ /* 0x000fe200000101e8 */
[----:B------:R-:W-:Y:S01]  /*3970*/  FFMA.FTZ R233, -R233, R233, 1 ;  /* 0x3f800000e9e97423 */ /* 0x000fe200000101e9 */
[----:B------:R-:W-:Y:S01]  /*3980*/  FFMA.FTZ R231, -R231, R231, 1 ;  /* 0x3f800000e7e77423 */ /* 0x000fe200000101e7 */
[----:B------:R-:W-:Y:S01]  /*3990*/  FMUL.FTZ R23, R23, R168 ;  /* 0x000000a817177220 */ /* 0x000fe20000410000 */
[----:B------:R-:W-:Y:S01]  /*39a0*/  FMUL.FTZ R162, R162, R169 ;  /* 0x000000a9a2a27220 */ /* 0x000fe20000410000 */
[----:B------:R-:W-:Y:S01]  /*39b0*/  FMUL.FTZ R160, R160, R171 ;  /* 0x000000aba0a07220 */ /* 0x000fe20000410000 */
[--C-:B-1----:R-:W-:Y:S01]  /*39c0*/  FADD.FTZ R161, R172, -R8.reuse ;  /* 0x80000008aca17221 */ /* 0x102fe20000010000 */
[--C-:B------:R-:W-:Y:S01]  /*39d0*/  FADD.FTZ R173, R173, -R9.reuse ;  /* 0x80000009adad7221 */ /* 0x100fe20000010000 */
[----:B------:R-:W-:Y:S01]  /*39e0*/  FADD.FTZ R174, R174, -R8 ;  /* 0x80000008aeae7221 */ /* 0x000fe20000010000 */
[----:B------:R-:W-:Y:S01]  /*39f0*/  FADD.FTZ R175, R175, -R9 ;  /* 0x80000009afaf7221 */ /* 0x000fe20000010000 */
[----:B------:R-:W-:Y:S01]  /*3a00*/  FFMA.FTZ R8, -R190, R190, 1 ;  /* 0x3f800000be087423 */ /* 0x000fe200000101be */
[----:B------:R-:W-:Y:S01]  /*3a10*/  FMUL.FTZ R190, R226, R161 ;  /* 0x000000a1e2be7220 */ /* 0x000fe20000410000 */
[----:B------:R-:W-:Y:S01]  /*3a20*/  FFMA.FTZ R9, -R188, R188, 1 ;  /* 0x3f800000bc097423 */ /* 0x000fe200000101bc */
[----:B----4-:R-:W-:Y:S01]  /*3a30*/  FMUL.FTZ R6, R212, R173 ;  /* 0x000000add4067220 */ /* 0x010fe20000410000 */
[----:B------:R-:W-:Y:S01]  /*3a40*/  FMUL.FTZ R175, R214, R175 ;  /* 0x000000afd6af7220 */ /* 0x000fe20000410000 */
[----:B------:R-:W-:Y:S01]  /*3a50*/  FMUL.FTZ R174, R213, R174 ;  /* 0x000000aed5ae7220 */ /* 0x000fe20000410000 */
[----:B------:R-:W-:Y:S01]  /*3a60*/  FMUL.FTZ R190, R187, R190 ;  /* 0x000000bebbbe7220 */ /* 0x000fe20000410000 */
[----:B------:R-:W-:Y:S01]  /*3a70*/  FMUL.FTZ R9, R9, R6 ;  /* 0x0000000609097220 */ /* 0x000fe20000410000 */
[----:B------:R-:W-:Y:S01]  /*3a80*/  FMUL.FTZ R6, R8, R175 ;  /* 0x000000af08067220 */ /* 0x000fe20000410000 */
[--C-:B---3--:R-:W-:Y:S01]  /*3a90*/  FADD.FTZ R176, R176, -R10.reuse ;  /* 0x8000000ab0b07221 */ /* 0x108fe20000010000 */
[----:B------:R-:W-:Y:S01]  /*3aa0*/  FADD.FTZ R163, R178, -R10 ;  /* 0x8000000ab2a37221 */ /* 0x000fe20000010000 */
[--C-:B------:R-:W-:Y:S01]  /*3ab0*/  FADD.FTZ R164, R177, -R11.reuse ;  /* 0x8000000bb1a47221 */ /* 0x100fe20000010000 */
[----:B------:R-:W-:Y:S01]  /*3ac0*/  FADD.FTZ R179, R179, -R11 ;  /* 0x8000000bb3b37221 */ /* 0x000fe20000010000 */
[----:B------:R-:W-:Y:S01]  /*3ad0*/  FMUL.FTZ R161, R215, R176 ;  /* 0x000000b0d7a17220 */ /* 0x000fe20000410000 */
[----:B------:R-:W-:Y:S01]  /*3ae0*/  FMUL.FTZ R10, R216, R163 ;  /* 0x000000a3d80a7220 */ /* 0x000fe20000410000 */
[--C-:B------:R-:W-:Y:S01]  /*3af0*/  FADD.FTZ R180, R180, -R16.reuse ;  /* 0x80000010b4b47221 */ /* 0x100fe20000010000 */
[----:B------:R-:W-:Y:S01]  /*3b00*/  FADD.FTZ R16, R182, -R16 ;  /* 0x80000010b6107221 */ /* 0x000fe20000010000 */
[--C-:B------:R-:W-:Y:S01]  /*3b10*/  FADD.FTZ R181, R181, -R17.reuse ;  /* 0x80000011b5b57221 */ /* 0x100fe20000010000 */
[----:B------:R-:W-:Y:S01]  /*3b20*/  FADD.FTZ R183, R183, -R17 ;  /* 0x80000011b7b77221 */ /* 0x000fe20000010000 */
[----:B------:R-:W-:Y:S01]  /*3b30*/  FMUL.FTZ R184, R184, R161 ;  /* 0x000000a1b8b87220 */ /* 0x000fe20000410000 */
[----:B------:R-:W-:Y:S01]  /*3b40*/  FMUL.FTZ R185, R185, R10 ;  /* 0x0000000ab9b97220 */ /* 0x000fe20000410000 */
[----:B------:R-:W-:Y:S01]  /*3b50*/  FMUL.FTZ R161, R219, R16 ;  /* 0x00000010dba17220 */ /* 0x000fe20000410000 */
[----:B------:R-:W-:Y:S01]  /*3b60*/  FFMA.FTZ R11, -R237, R237, 1 ;  /* 0x3f800000ed0b7423 */ /* 0x000fe200000101ed */
[----:B------:R-:W-:Y:S01]  /*3b70*/  FFMA.FTZ R8, -R235, R235, 1 ;  /* 0x3f800000eb087423 */ /* 0x000fe200000101eb */
[----:B------:R-:W-:Y:S01]  /*3b80*/  FMUL.FTZ R164, R19, R164 ;  /* 0x000000a413a47220 */ /* 0x000fe20000410000 */
        /* <DEDUP_REMOVED lines=29> */
[----:B------:R-:W-:Y:S01]  /*3d60*/  F2FP.BF16.F32.PACK_AB R159, R209, R208 ;  /* 0x000000d0d19f723e */ /* 0x000fe200000010ff */
[----:B------:R-:W-:Y:S01]  /*3d70*/  UMOV UR7, 0x40000040 ;  /* 0x4000004000077882 */ /* 0x000fe20000000000 */
[----:B------:R-:W-:Y:S01]  /*3d80*/  F2FP.BF16.F32.PACK_AB R152, R204, R207 ;  /* 0x000000cfcc98723e */ /* 0x000fe200000010ff */
[----:B------:R-:W-:Y:S01]  /*3d90*/  UIADD3 UR8, UR6, 0x80, URZ ;  /* 0x0000008006087890 */ /* 0x000fe2000fffe03f */
[----:B------:R-:W-:-:S02]  /*3da0*/  F2FP.BF16.F32.PACK_AB R153, R211, R210 ;  /* 0x000000d2d399723e */ /* 0x000fc400000010ff */
[----:B------:R-:W-:Y:S02]  /*3db0*/  F2FP.BF16.F32.PACK_AB R154, R225, R205 ;  /* 0x000000cde19a723e */ /* 0x000fe400000010ff */
[----:B------:R-:W-:Y:S01]  /*3dc0*/  F2FP.BF16.F32.PACK_AB R155, R13, R193 ;  /* 0x000000c10d9b723e */ /* 0x000fe200000010ff */
[----:B------:R-:W-:Y:S01]  /*3dd0*/  UMOV UR11, 0x40000040 ;  /* 0x40000040000b7882 */ /* 0x000fe20000000000 */
[----:B------:R-:W-:Y:S01]  /*3de0*/  UMOV UR10, UR8 ;  /* 0x00000008000a7c82 */ /* 0x000fe20008000000 */
[----:B--2---:R-:W-:Y:S01]  /*3df0*/  IMAD R15, R4, 0x2000, R165 ;  /* 0x00002000040f7824 */ /* 0x004fe200078e02a5 */
[----:B------:R-:W-:-:S04]  /*3e00*/  MOV R165, 0x400 ;  /* 0x0000040000a57802 */ /* 0x000fc80000000f00 */
[----:B------:R-:W-:-:S05]  /*3e10*/  LEA R165, R166, R165, 0x18 ;  /* 0x000000a5a6a57211 */ /* 0x000fca00078ec0ff */
[----:B------:R-:W-:-:S05]  /*3e20*/  IMAD R15, R15, 0x2, R165 ;  /* 0x000000020f0f7824 */ /* 0x000fca00078e02a5 */
[----:B------:R1:W-:Y:S04]  /*3e30*/  STSM.16.MT88.4 [R15+0x28800], R200 ;  /* 0x028800c80f007844 */ /* 0x0003e80000004200 */
[----:B------:R1:W-:Y:S04]  /*3e40*/  STSM.16.MT88.4 [R15+0x29000], R196 ;  /* 0x029000c40f007844 */ /* 0x0003e80000004200 */
[----:B------:R1:W-:Y:S04]  /*3e50*/  STSM.16.MT88.4 [R15+0x29800], R188 ;  /* 0x029800bc0f007844 */ /* 0x0003e80000004200 */
[----:B------:R1:W-:Y:S01]  /*3e60*/  STSM.16.MT88.4 [R15+0x2a000], R184 ;  /* 0x02a000b80f007844 */ /* 0x0003e20000004200 */
[----:B------:R-:W-:-:S06]  /*3e70*/  WARPGROUP.ARRIVE ;  /* 0x00000000000079c5 */ /* 0x000fcc0000000000 */
[----:B------:R-:W-:Y:S01]  /*3e80*/  HGMMA.64x128x16.F32.BF16 R88, R156, gdesc[UR4].tnspB, R88, gsb0 ;  /* 0x41e000049c587df0 */ /* 0x000fe20008001858 */
[----:B------:R-:W-:Y:S02]  /*3e90*/  UIADD3 UR8, UR6, 0x100, URZ ;  /* 0x0000010006087890 */ /* 0x000fe4000fffe03f */
[----:B------:R-:W-:Y:S02]  /*3ea0*/  WARPGROUP.DEPBAR.LE gsb0, 0x0 ;  /* 0x00008000000079c5 */ /* 0x000fe40000010000 */
[----:B------:R-:W-:-:S07]  /*3eb0*/  WARPGROUP.ARRIVE ;  /* 0x00000000000079c5 */ /* 0x000fce0000000000 */
[----:B------:R-:W-:Y:S01]  /*3ec0*/  HGMMA.64x128x16.F32.BF16 R88, R152, gdesc[UR8].tnspB, R88, gsb0 ;  /* 0x41e0000898587df0 */ /* 0x000fe20008001858 */
[----:B------:R-:W-:Y:S01]  /*3ed0*/  UMOV UR10, UR8 ;  /* 0x00000008000a7c82 */ /* 0x000fe20008000000 */
[----:B------:R-:W-:Y:S01]  /*3ee0*/  UMOV UR11, 0x40000040 ;  /* 0x40000040000b7882 */ /* 0x000fe20000000000 */
[----:B------:R-:W-:Y:S01]  /*3ef0*/  UIADD3 UR6, UR6, 0x180, URZ ;  /* 0x0000018006067890 */ /* 0x000fe2000fffe03f */
[----:B------:R-:W-:Y:S02]  /*3f00*/  WARPGROUP.DEPBAR.LE gsb0, 0x0 ;  /* 0x00008000000079c5 */ /* 0x000fe40000010000 */
[----:B------:R-:W-:Y:S02]  /*3f10*/  F2FP.BF16.F32.PACK_AB R152, R12, R227 ;  /* 0x000000e30c98723e */ /* 0x000fe400000010ff */
[----:B------:R-:W-:Y:S02]  /*3f20*/  F2FP.BF16.F32.PACK_AB R153, R14, R224 ;  /* 0x000000e00e99723e */ /* 0x000fe400000010ff */
[----:B------:R-:W-:-:S02]  /*3f30*/  F2FP.BF16.F32.PACK_AB R154, R212, R226 ;  /* 0x000000e2d49a723e */ /* 0x000fc400000010ff */
[----:B------:R-:W-:-:S04]  /*3f40*/  F2FP.BF16.F32.PACK_AB R155, R214, R213 ;  /* 0x000000d5d69b723e */ /* 0x000fc800000010ff */
[----:B------:R-:W-:-:S06]  /*3f50*/  WARPGROUP.ARRIVE ;  /* 0x00000000000079c5 */ /* 0x000fcc0000000000 */
[----:B------:R-:W-:Y:S01]  /*3f60*/  HGMMA.64x128x16.F32.BF16 R88, R152, gdesc[UR8].tnspB, R88, gsb0 ;  /* 0x41e0000898587df0 */ /* 0x000fe20008001858 */
[----:B------:R-:W-:Y:S01]  /*3f70*/  UMOV UR10, UR6 ;  /* 0x00000006000a7c82 */ /* 0x000fe20008000000 */
[----:B------:R-:W-:Y:S01]  /*3f80*/  UMOV UR11, 0x40000040 ;  /* 0x40000040000b7882 */ /* 0x000fe20000000000 */
[----:B------:R-:W2:Y:S01]  /*3f90*/  S2R R21, SR_CgaCtaId ;  /* 0x0000000000157919 */ /* 0x000ea20000008800 */
[----:B------:R-:W-:Y:S01]  /*3fa0*/  MOV R18, 0x400 ;  /* 0x0000040000127802 */ /* 0x000fe20000000f00 */
[----:B------:R-:W-:Y:S01]  /*3fb0*/  IMAD R8, R228, 0x4000, R165 ;  /* 0x00004000e4087824 */ /* 0x000fe200078e02a5 */
[----:B------:R-:W-:Y:S02]  /*3fc0*/  WARPGROUP.DEPBAR.LE gsb0, 0x0 ;  /* 0x00008000000079c5 */ /* 0x000fe40000010000 */
[----:B------:R-:W-:Y:S02]  /*3fd0*/  F2FP.BF16.F32.PACK_AB R152, R19, R215 ;  /* 0x000000d71398723e */ /* 0x000fe400000010ff */
[----:B------:R-:W-:-:S02]  /*3fe0*/  F2FP.BF16.F32.PACK_AB R153, R20, R216 ;  /* 0x000000d81499723e */ /* 0x000fc400000010ff */
[----:B------:R-:W-:Y:S02]  /*3ff0*/  F2FP.BF16.F32.PACK_AB R154, R218, R217 ;  /* 0x000000d9da9a723e */ /* 0x000fe400000010ff */
[----:B------:R-:W-:-:S04]  /*4000*/  F2FP.BF16.F32.PACK_AB R155, R220, R219 ;  /* 0x000000dbdc9b723e */ /* 0x000fc800000010ff */
[----:B------:R-:W-:-:S06]  /*4010*/  WARPGROUP.ARRIVE ;  /* 0x00000000000079c5 */ /* 0x000fcc0000000000 */
[----:B------:R-:W-:Y:S01]  /*4020*/  HGMMA.64x128x16.F32.BF16 R88, R152, gdesc[UR8].tnspB, R88, gsb0 ;  /* 0x41e0000898587df0 */ /* 0x000fe20008001858 */
[----:B--2---:R-:W-:-:S05]  /*4030*/  LEA R18, R21, R18, 0x18 ;  /* 0x0000001215127211 */ /* 0x004fca00078ec0ff */
[----:B------:R-:W-:-:S05]  /*4040*/  VIADD R18, R18, 0x28800 ;  /* 0x0002880012127836 */ /* 0x000fca0000000000 */
[----:B------:R-:W-:-:S04]  /*4050*/  SHF.R.U32.HI R6, RZ, 0x4, R18 ;  /* 0x00000004ff067819 */ /* 0x000fc80000011612 */
[----:B------:R-:W-:Y:S02]  /*4060*/  LOP3.LUT R6, R6, 0x3fff, RZ, 0xc0, !PT ;  /* 0x00003fff06067812 */ /* 0x000fe400078ec0ff */
[----:B------:R-:W-:Y:S02]  /*4070*/  R2UR UR7, R8 ;  /* 0x00000000080772ca */ /* 0x000fe400000e0000 */
[----:B------:R-:W-:-:S05]  /*4080*/  LOP3.LUT R7, R6, 0x10000, RZ, 0xfc, !PT ;  /* 0x0001000006077812 */ /* 0x000fca00078efcff */
[----:B------:R-:W-:-:S05]  /*4090*/  IMAD R7, R4, 0x400, R7 ;  /* 0x0000040004077824 */ /* 0x000fca00078e0207 */
[----:B------:R-:W-:Y:S01]  /*40a0*/  R2UR UR5, R7 ;  /* 0x00000000070572ca */ /* 0x000fe200000e0000 */
[----:B------:R-:W-:-:S04]  /*40b0*/  USHF.R.U32.HI UR7, URZ, 0x4, UR7 ;  /* 0x000000043f077899 */ /* 0x000fc80008011607 */
[----:B------:R-:W-:Y:S01]  /*40c0*/  ULOP3.LUT UR7, UR7, 0x3fff, URZ, 0xc0, !UPT ;  /* 0x00003fff07077892 */ /* 0x000fe2000f8ec03f */
[----:B------:R-:W-:Y:S01]  /*40d0*/  UMOV UR9, 0x40000040 ;  /* 0x4000004000097882 */ /* 0x000fe20000000000 */
[----:B------:R-:W-:-:S05]  /*40e0*/  UMOV UR11, 0x40000040 ;  /* 0x40000040000b7882 */ /* 0x000fca0000000000 */
[----:B------:R-:W-:Y:S01]  /*40f0*/  UMOV UR10, UR7 ;  /* 0x00000007000a7c82 */ /* 0x000fe20008000000 */
[----:B------:R-:W-:Y:S01]  /*4100*/  UMOV UR8, UR5 ;  /* 0x0000000500087c82 */ /* 0x000fe20008000000 */
[----:B------:R-:W-:Y:S02]  /*4110*/  WARPGROUP.DEPBAR.LE gsb0, 0x0 ;  /* 0x00008000000079c5 */ /* 0x000fe40000010000 */
[----:B------:R-:W-:Y:S01]  /*4120*/  @!PT LDS RZ, [RZ] ;  /* 0x00000000fffff984 */ /* 0x000fe20000000800 */
[----:B------:R-:W-:Y:S01]  /*4130*/  @!PT LDS RZ, [RZ] ;  /* 0x00000000fffff984 */ /* 0x000fe20000000800 */
[----:B------:R-:W-:Y:S01]  /*4140*/  @!PT LDS RZ, [RZ] ;  /* 0x00000000fffff984 */ /* 0x000fe20000000800 */
[----:B------:R-:W-:Y:S01]  /*4150*/  @!PT LDS RZ, [RZ] ;  /* 0x00000000fffff984 */ /* 0x000fe20000000800 */
[----:B------:R2:W-:Y:S06]  /*4160*/  MEMBAR.ALL.CTA ;  /* 0x0000000000007992 */ /* 0x0005ec0000008000 */
[----:B--2---:R-:W2:Y:S02]  /*4170*/  FENCE.VIEW.ASYNC.S ;  /* 0x00000000000073c6 */ /* 0x004ea40000000000 */
[----:B--2---:R-:W-:Y:S06]  /*4180*/  BAR.SYNC.DEFER_BLOCKING 0x9, 0x100 ;  /* 0x0244000000007b1d */ /* 0x004fec0000010000 */
        /* <DEDUP_REMOVED lines=52> */
[----:B-1----:R-:W-:Y:S05]  /*44d0*/  @!P6 BRA `(.L_x_1127) ;  /* 0x000000000004e947 */ /* 0x002fea0003800000 */
[----:B------:R-:W-:Y:S01]  /*44e0*/  BPT.TRAP 0x1 ;  /* 0x000000040000795c */ /* 0x000fe20000300000 */
.L_x_1127:
[----:B------:R-:W-:Y:S01]  /*44f0*/  R2UR UR5, R4 ;  /* 0x00000000040572ca */ /* 0x000fe200000e0000 */
[----:B-----5:R-:W-:Y:S01]  /*4500*/  VIADD R6, R0, 0x30840 ;  /* 0x0003084000067836 */ /* 0x020fe20000000000 */
[----:B------:R-:W-:Y:S01]  /*4510*/  ULOP3.LUT UR4, UR4, 0x2000000, URZ, 0xfc, !UPT ;  /* 0x0200000004047892 */ /* 0x000fe2000f8efc3f */
[----:B------:R-:W1:Y:S01]  /*4520*/  S2R R7, SR_TID.X ;  /* 0x0000000000077919 */ /* 0x000e620000002100 */
[----:B------:R-:W-:Y:S02]  /*4530*/  UMOV UR7, 0x40000040 ;  /* 0x4000004000077882 */ /* 0x000fe40000000000 */
[----:B------:R-:W-:-:S04]  /*4540*/  PRMT R6, RZ, 0x654, R6 ;  /* 0x00000654ff067816 */ /* 0x000fc80000000006 */
[----:B------:R2:W-:Y:S01]  /*4550*/  SYNCS.ARRIVE.TRANS64.RED.A1T0 RZ, [R6+URZ], RZ ;  /* 0x000000ff06ff79a7 */ /* 0x0005e2000810043f */
[----:B------:R-:W-:Y:S02]  /*4560*/  WARPGROUP.ARRIVE ;  /* 0x00000000000079c5 */ /* 0x000fe40000000000 */
[----:B------:R-:W-:-:S07]  /*4570*/  ULEA UR4, UR5, UR4, 0xa ;  /* 0x0000000405047291 */ /* 0x000fce000f8e503f */
        /* <DEDUP_REMOVED lines=40> */
.L_x_1128:
[----:B------:R-:W-:Y:S01]  /*4800*/  UIADD3 UR37, UR37, 0x1, URZ ;  /* 0x0000000125257890 */ /* 0x000fe2000fffe03f */
[----:B------:R-:W-:Y:S02]  /*4810*/  VIADD R0, R0, 0x30820 ;  /* 0x0003082000007836 */ /* 0x000fe40000000000 */
[----:B------:R-:W-:Y:S01]  /*4820*/  VIADD R4, R4, 0x1 ;  /* 0x0000000104047836 */ /* 0x000fe20000000000 */
[----:B------:R-:W-:Y:S02]  /*4830*/  UISETP.GE.AND UP0, UPT, UR37, UR36, UPT ;  /* 0x000000242500728c */ /* 0x000fe4000bf06270 */
[----:B------:R-:W-:Y:S02]  /*4840*/  PRMT R0, RZ, 0x654, R0 ;  /* 0x00000654ff007816 */ /* 0x000fe40000000000 */
[C---:B------:R-:W-:Y:S02]  /*4850*/  ISETP.NE.AND P0, PT, R4.reuse, 0x2, PT ;  /* 0x000000020400780c */ /* 0x040fe40003f05270 */
[----:B------:R-:W-:Y:S01]  /*4860*/  PLOP3.LUT P1, PT, PT, PT, UP0, 0x80, 0x0 ;  /* 0x000000000000781c */ /* 0x000fe20003f2f008 */
[----:B------:R2:W-:Y:S01]  /*4870*/  SYNCS.ARRIVE.TRANS64.RED.A1T0 RZ, [R0+URZ], RZ ;  /* 0x000000ff00ff79a7 */ /* 0x0005e2000810043f */
[----:B------:R-:W-:-:S02]  /*4880*/  SEL R4, R4, RZ, P0 ;  /* 0x000000ff04047207 */ /* 0x000fc40000000000 */
[----:B--2---:R-:W-:-:S04]  /*4890*/  SEL R0, RZ, 0x1, P0 ;  /* 0x00000001ff007807 */ /* 0x004fc80000000000 */
[----:B------:R-:W-:-:S05]  /*48a0*/  LOP3.LUT R5, R5, R0, RZ, 0x3c, !PT ;  /* 0x0000000005057212 */ /* 0x000fca00078e3cff */
        /* <DEDUP_REMOVED lines=67> */
.L_x_1111:
[----:B------:R-:W-:Y:S05]  /*4ce0*/  @P0 BRA `(.L_x_1130) ;  /* 0x0000000c00a80947 */ /* 0x000fea0003800000 */
[----:B------:R-:W2:Y:S01]  /*4cf0*/  S2UR UR4, SR_CgaCtaId ;  /* 0x00000000000479c3 */ /* 0x000ea20000008800 */
[----:B------:R-:W-:Y:S02]  /*4d00*/  UMOV UR36, 0x400 ;  /* 0x0000040000247882 */ /* 0x000fe40000000000 */
[----:B--2---:R-:W-:-:S06]  /*4d10*/  ULEA UR36, UR4, UR36, 0x18 ;  /* 0x0000002404247291 */ /* 0x004fcc000f8ec03f */
[----:B------:R-:W-:-:S05]  /*4d20*/  IMAD.U32 R16, RZ, RZ, UR36 ;  /* 0x00000024ff107e24 */ /* 0x000fca000f8e00ff */
[----:B------:R-:W-:-:S13]  /*4d30*/  LOP3.LUT P0, RZ, R16, 0x3ff, RZ, 0xc0, !PT ;  /* 0x000003ff10ff7812 */ /* 0x000fda000780c0ff */
[----:B------:R-:W-:Y:S05]  /*4d40*/  @!P0 BRA `(.L_x_1131) ;  /* 0x0000000000408947 */ /* 0x000fea0003800000 */
[----:B------:R-:W-:Y:S01]  /*4d50*/  MOV R0, 0x0 ;  /* 0x0000000000007802 */ /* 0x000fe20000000f00 */
[----:B------:R-:W-:Y:S01]  /*4d60*/  ULDC.64 UR4, c[0x4][0x80] ;  /* 0x0100200000047ab9 */ /* 0x000fe20000000a00 */
[----:B------:R-:W-:Y:S01]  /*4d70*/  ULDC.64 UR6, c[0x4][0x88] ;  /* 0x0100220000067ab9 */ /* 0x000fe20000000a00 */
[----:B------:R-:W-:Y:S01]  /*4d80*/  IMAD.U32 R4, RZ, RZ, UR4 ;  /* 0x00000004ff047e24 */ /* 0x000fe2000f8e00ff */
[----:B-1----:R1:W2:Y:S01]  /*4d90*/  LDC.64 R2, c[0x4][R0] ;  /* 0x0100000000027b82 */ /* 0x0022a20000000a00 */
        /* <DEDUP_REMOVED lines=11> */
.L_x_1131:
[----:B------:R-:W-:-:S06]  /*4e50*/  UIADD3 UR4, UR36, 0x8000, URZ ;  /* 0x0000800024047890 */ /* 0x000fcc000fffe03f */
        /* <DEDUP_REMOVED lines=19> */
.L_x_1132:
        /* <DEDUP_REMOVED lines=18> */
.L_x_1133:
        /* <DEDUP_REMOVED lines=18> */
.L_x_1134:
[----:B------:R-:W1:Y:S01]  /*51d0*/  S2R R0, SR_TID.X ;  /* 0x0000000000007919 */ /* 0x000e620000002100 */
[----:B------:R-:W-:Y:S02]  /*51e0*/  F2FP.BF16.F32.PACK_AB R88, R89, R88 ;  /* 0x000000585958723e */ /* 0x000fe400000010ff */
[----:B------:R-:W-:Y:S01]  /*51f0*/  F2FP.BF16.F32.PACK_AB R89, R91, R90 ;  /* 0x0000005a5b59723e */ /* 0x000fe200000010ff */
[----:B------:R-:W-:Y:S01]  /*5200*/  BAR.SYNC.DEFER_BLOCKING 0x1, 0x100 ;  /* 0x0044000000007b1d */ /* 0x000fe20000010000 */
        /* <DEDUP_REMOVED lines=14> */
[----:B-1----:R-:W-:Y:S01]  /*52f0*/  VIADD R7, R0, 0xffffff80 ;  /* 0xffffff8000077836 */ /* 0x002fe20000000000 */
[----:B------:R-:W-:Y:S02]  /*5300*/  F2FP.BF16.F32.PACK_AB R115, R119, R118 ;  /* 0x000000767773723e */ /* 0x000fe400000010ff */
[----:B------:R-:W-:-:S02]  /*5310*/  F2FP.BF16.F32.PACK_AB R121, R123, R122 ;  /* 0x0000007a7b79723e */ /* 0x000fc400000010ff */
[----:B------:R-:W-:Y:S02]  /*5320*/  SHF.R.S32.HI R2, RZ, 0x1f, R7 ;  /* 0x0000001fff027819 */ /* 0x000fe40000011407 */
[----:B------:R-:W-:Y:S02]  /*5330*/  F2FP.BF16.F32.PACK_AB R128, R129, R128 ;  /* 0x000000808180723e */ /* 0x000fe400000010ff */
[CC--:B------:R-:W-:Y:S02]  /*5340*/  LEA.HI R4, R2.reuse, R7.reuse, RZ, 0x4 ;  /* 0x0000000702047211 */ /* 0x0c0fe400078f20ff */
[----:B------:R-:W-:Y:S02]  /*5350*/  LEA.HI R2, R2, R7, RZ, 0x5 ;  /* 0x0000000702027211 */ /* 0x000fe400078f28ff */
[----:B------:R-:W-:Y:S02]  /*5360*/  LOP3.LUT R0, R4, 0xfffffff0, RZ, 0xc0, !PT ;  /* 0xfffffff004007812 */ /* 0x000fe400078ec0ff */
[----:B------:R-:W-:-:S02]  /*5370*/  SHF.R.S32.HI R4, RZ, 0x4, R4 ;  /* 0x00000004ff047819 */ /* 0x000fc40000011404 */
[----:B------:R-:W-:Y:S01]  /*5380*/  SHF.R.S32.HI R6, RZ, 0x5, R2 ;  /* 0x00000005ff067819 */ /* 0x000fe20000011402 */
[----:B------:R-:W-:Y:S01]  /*5390*/  IMAD.IADD R0, R7, 0x1, -R0 ;  /* 0x0000000107007824 */ /* 0x000fe200078e0a00 */
[----:B------:R-:W-:Y:S01]  /*53a0*/  F2FP.BF16.F32.PACK_AB R122, R125, R124 ;  /* 0x0000007c7d7a723e */ /* 0x000fe200000010ff */
[----:B------:R-:W-:Y:S01]  /*53b0*/  IMAD.SHL.U32 R7, R4, 0x8, RZ ;  /* 0x0000000804077824 */ /* 0x000fe200078e00ff */
[----:B------:R-:W-:Y:S01]  /*53c0*/  F2FP.BF16.F32.PACK_AB R123, R127, R126 ;  /* 0x0000007e7f7b723e */ /* 0x000fe200000010ff */
[----:B------:R-:W-:Y:S01]  /*53d0*/  IMAD.MOV.U32 R2, RZ, RZ, 0x40 ;  /* 0x00000040ff027424 */ /* 0x000fe200078e00ff */
[----:B------:R-:W-:Y:S02]  /*53e0*/  SHF.R.S32.HI R3, RZ, 0x1f, R0 ;  /* 0x0000001fff037819 */ /* 0x000fe40000011400 */
[----:B------:R-:W-:Y:S02]  /*53f0*/  F2FP.BF16.F32.PACK_AB R129, R131, R130 ;  /* 0x000000828381723e */ /* 0x000fe400000010ff */
[----:B------:R-:W-:-:S02]  /*5400*/  LEA.HI R3, R3, R0, RZ, 0x3 ;  /* 0x0000000003037211 */ /* 0x000fc400078f18ff */
[----:B------:R-:W-:Y:S02]  /*5410*/  F2FP.BF16.F32.PACK_AB R136, R137, R136 ;  /* 0x000000888988723e */ /* 0x000fe400000010ff */
[C---:B------:R-:W-:Y:S01]  /*5420*/  LOP3.LUT R5, R3.reuse, 0xfffffff8, RZ, 0xc0, !PT ;  /* 0xfffffff803057812 */ /* 0x040fe200078ec0ff */
[----:B------:R-:W-:Y:S01]  /*5430*/  IMAD.SHL.U32 R3, R3, 0x40, RZ ;  /* 0x0000004003037824 */ /* 0x000fe200078e00ff */
[----:B------:R-:W-:Y:S02]  /*5440*/  F2FP.BF16.F32.PACK_AB R130, R133, R132 ;  /* 0x000000848582723e */ /* 0x000fe400000010ff */
[----:B------:R-:W-:Y:S01]  /*5450*/  F2FP.BF16.F32.PACK_AB R131, R135, R134 ;  /* 0x000000868783723e */ /* 0x000fe200000010ff */
[----:B------:R-:W-:Y:S01]  /*5460*/  IMAD.IADD R5, R0, 0x1, -R5 ;  /* 0x0000000100057824 */ /* 0x000fe200078e0a05 */
[----:B------:R-:W-:Y:S02]  /*5470*/  LOP3.LUT R3, R3, 0x7ffffe00, RZ, 0xc0, !PT ;  /* 0x7ffffe0003037812 */ /* 0x000fe400078ec0ff */
[----:B------:R-:W-:Y:S01]  /*5480*/  F2FP.BF16.F32.PACK_AB R137, R139, R138 ;  /* 0x0000008a8b89723e */ /* 0x000fe200000010ff */
[C---:B------:R-:W-:Y:S01]  /*5490*/  IMAD.SHL.U32 R0, R5.reuse, 0x40, RZ ;  /* 0x0000004005007824 */ /* 0x040fe200078e00ff */
[----:B------:R-:W-:Y:S01]  /*54a0*/  R2P PR, R5, 0x6 ;  /* 0x0000000605007804 */ /* 0x000fe20000000000 */
[----:B------:R-:W-:Y:S01]  /*54b0*/  IMAD R3, R6, 0x400, R3 ;  /* 0x0000040006037824 */ /* 0x000fe200078e0203 */
[----:B------:R-:W-:Y:S01]  /*54c0*/  F2FP.BF16.F32.PACK_AB R144, R145, R144 ;  /* 0x000000909190723e */ /* 0x000fe200000010ff */
[----:B------:R-:W1:Y:S01]  /*54d0*/  SHFL.IDX PT, R5, R6, RZ, 0x1f ;  /* 0x00001fff06057589 */ /* 0x000e6200000e0000 */
        /* <DEDUP_REMOVED lines=11> */
[----:B------:R-:W-:Y:S02]  /*5590*/  F2FP.BF16.F32.PACK_AB R146, R149, R148 ;  /* 0x000000949592723e */ /* 0x000fe400000010ff */
[----:B------:R-:W-:Y:S02]  /*55a0*/  LEA R0, R0, UR36, 0x1 ;  /* 0x0000002400007c11 */ /* 0x000fe4000f8e08ff */
        /* <DEDUP_REMOVED lines=40> */
[----:B------:R2:W-:Y:S01]  /*5830*/  STSM.16.M88.4 [R0+0x4000], R56 ;  /* 0x0040003800007844 */ /* 0x0005e20000000200 */
[----:B------:R-:W-:-:S02]  /*5840*/  F2FP.BF16.F32.PACK_AB R67, R71, R70 ;  /* 0x000000464743723e */ /* 0x000fc400000010ff */
[----:B------:R-:W-:Y:S02]  /*5850*/  F2FP.BF16.F32.PACK_AB R73, R75, R74 ;  /* 0x0000004a4b49723e */ /* 0x000fe400000010ff */
        /* <DEDUP_REMOVED lines=8> */
[----:B-1----:R-:W-:-:S03]  /*58e0*/  ISETP.NE.AND P0, PT, R5, 0x7, PT ;  /* 0x000000070500780c */ /* 0x002fc60003f05270 */
[----:B------:R2:W-:Y:S01]  /*58f0*/  STSM.16.M88.4 [R2+-0x4000], R80 ;  /* 0xffc0005002007844 */ /* 0x0005e20000000200 */
[----:B------:R-:W-:Y:S01]  /*5900*/  @!PT LDS RZ, [RZ] ;  /* 0x00000000fffff984 */ /* 0x000fe20000000800 */
[----:B------:R-:W-:Y:S01]  /*5910*/  @!PT LDS RZ, [RZ] ;  /* 0x00000000fffff984 */ /* 0x000fe20000000800 */
[----:B------:R-:W-:Y:S01]  /*5920*/  @!PT LDS RZ, [RZ] ;  /* 0x00000000fffff984 */ /* 0x000fe20000000800 */
[----:B------:R1:W-:Y:S06]  /*5930*/  MEMBAR.ALL.CTA ;  /* 0x0000000000007992 */ /* 0x0003ec0000008000 */
[----:B-1----:R-:W1:Y:S02]  /*5940*/  FENCE.VIEW.ASYNC.S ;  /* 0x00000000000073c6 */ /* 0x002e640000000000 */
[----:B-1----:R-:W-:Y:S06]  /*5950*/  BAR.ARV 0x1, 0x120 ;  /* 0x0044800000007b1d */ /* 0x002fec0000002000 */
[----:B------:R-:W-:Y:S05]  /*5960*/  @P0 BRA `(.L_x_1135) ;  /* 0x0000000000800947 */ /* 0x000fea0003800000 */
[----:B------:R-:W-:Y:S01]  /*5970*/  BAR.SYNC.DEFER_BLOCKING 0x1, 0x120 ;  /* 0x0044800000007b1d */ /* 0x000fe20000010000 */
[----:B------:R-:W-:-:S05]  /*5980*/  ELECT P0, URZ, PT ;  /* 0x00000000003f782f */ /* 0x000fca0003800000 */
[----:B------:R-:W-:Y:S08]  /*5990*/  BSSY B0, `(.L_x_1135) ;  /* 0x000001d000007945 */ /* 0x000ff00003800000 */
[----:B------:R-:W-:Y:S05]  /*59a0*/  @!P0 BRA `(.L_x_1136) ;  /* 0x00000000006c8947 */ /* 0x000fea0003800000 */
[----:B------:R-:W1:Y:S01]  /*59b0*/  S2UR UR10, SR_CTAID.X ;  /* 0x00000000000a79c3 */ /* 0x000e620000002500 */
[----:B------:R-:W-:Y:S01]  /*59c0*/  ULDC.64 UR6, c[0x0][0x198] ;  /* 0x0000660000067ab9 */ /* 0x000fe20000000a00 */
[----:B------:R-:W-:Y:S02]  /*59d0*/  UIADD3 UR8, UR36, 0x8000, URZ ;  /* 0x0000800024087890 */ /* 0x000fe4000fffe03f */
[----:B------:R-:W-:Y:S02]  /*59e0*/  UIADD3 UR4, UP0, UR6, 0x770, URZ ;  /* 0x0000077006047890 */ /* 0x000fe4000ff1e03f */
[----:B------:R-:W-:Y:S02]  /*59f0*/  UIADD3 UR6, UP1, UR6, 0x670, URZ ;  /* 0x0000067006067890 */ /* 0x000fe4000ff3e03f */
[----:B------:R-:W3:Y:S01]  /*5a00*/  S2UR UR11, SR_CTAID.Y ;  /* 0x00000000000b79c3 */ /* 0x000ee20000002600 */
[----:B------:R-:W-:Y:S02]  /*5a10*/  UIADD3.X UR5, URZ, UR7, URZ, UP0, !UPT ;  /* 0x000000073f057290 */ /* 0x000fe400087fe43f */
[----:B------:R-:W-:-:S02]  /*5a20*/  UIADD3 UR24, UR36, 0xc000, URZ ;  /* 0x0000c00024187890 */ /* 0x000fc4000fffe03f */
[----:B------:R-:W-:Y:S02]  /*5a30*/  UIADD3.X UR7, URZ, UR7, URZ, UP1, !UPT ;  /* 0x000000073f077290 */ /* 0x000fe40008ffe43f */
[----:B------:R-:W-:Y:S01]  /*5a40*/  UIADD3 UR16, UR36, 0x4000, URZ ;  /* 0x0000400024107890 */ /* 0x000fe2000fffe03f */
[----:B------:R-:W4:Y:S01]  /*5a50*/  S2UR UR12, SR_CTAID.Z ;  /* 0x00000000000c79c3 */ /* 0x000f220000002700 */
[----:B------:R-:W-:Y:S01]  /*5a60*/  UMOV UR9, URZ ;  /* 0x0000003f00097c82 */ /* 0x000fe20008000000 */
[----:B------:R-:W-:Y:S01]  /*5a70*/  UMOV UR25, 0x40 ;  /* 0x0000004000197882 */ /* 0x000fe20000000000 */
[----:B------:R-:W-:Y:S01]  /*5a80*/  UMOV UR17, 0x40 ;  /* 0x0000004000117882 */ /* 0x000fe20000000000 */
[----:B-1----:R-:W-:-:S07]  /*5a90*/  USHF.L.U32 UR10, UR10, 0x7, URZ ;  /* 0x000000070a0a7899 */ /* 0x002fce000800063f */
[----:B------:R-:W-:Y:S01]  /*5aa0*/  UMOV UR26, UR10 ;  /* 0x0000000a001a7c82 */ /* 0x000fe20008000000 */
[----:B---3--:R-:W-:Y:S01]  /*5ab0*/  UMOV UR27, UR11 ;  /* 0x0000000b001b7c82 */ /* 0x008fe20008000000 */
[----:B------:R-:W-:Y:S01]  /*5ac0*/  UMOV UR19, UR11 ;  /* 0x0000000b00137c82 */ /* 0x000fe20008000000 */
[----:B------:R-:W-:Y:S01]  /*5ad0*/  UMOV UR18, UR10 ;  /* 0x0000000a00127c82 */ /* 0x000fe20008000000 */
[----:B----4-:R-:W-:Y:S01]  /*5ae0*/  UMOV UR28, UR12 ;  /* 0x0000000c001c7c82 */ /* 0x010fe20008000000 */
[----:B------:R1:W-:Y:S01]  /*5af0*/  UTMASTG.4D [UR8], [UR4] ;  /* 0x00000008040073b5 */ /* 0x0003e20008018000 */
[----:B------:R-:W-:Y:S01]  /*5b00*/  UMOV UR20, UR12 ;  /* 0x0000000c00147c82 */ /* 0x000fe20008000000 */
[----:B------:R3:W-:Y:S01]  /*5b10*/  UTMASTG.4D [UR24], [UR4] ;  /* 0x00000018040073b5 */ /* 0x0007e20008018000 */
[----:B-1----:R-:W-:Y:S02]  /*5b20*/  UMOV UR8, UR36 ;  /* 0x0000002400087c82 */ /* 0x002fe40008000000 */
[----:B------:R3:W-:Y:S01]  /*5b30*/  UTMASTG.4D [UR8], [UR6] ;  /* 0x00000008060073b5 */ /* 0x0007e20008018000 */
[----:B------:R3:W-:Y:S02]  /*5b40*/  UTMASTG.4D [UR16], [UR6] ;  /* 0x00000010060073b5 */ /* 0x0007e40008018000 */
[----:B---3--:R0:W-:Y:S02]  /*5b50*/  UTMACMDFLUSH ;  /* 0x00000000000079b7 */ /* 0x0081e40000000000 */
.L_x_1136:
[----:B------:R-:W-:Y:S05]  /*5b60*/  BSYNC B0 ;  /* 0x0000000000007941 */ /* 0x000fea0003800000 */
.L_x_1135:
[----:B------:R-:W-:-:S04]  /*5b70*/  DEPBAR.LE SB0, 0x0 ;  /* 0x000080000000791a */ /* 0x000fc80000000000 */
[----:B------:R-:W-:Y:S05]  /*5b80*/  BRA `(.L_x_1109) ;  /* 0x0000004000a87947 */ /* 0x000fea0003800000 */
.L_x_1130:
[----:B------:R-:W1:Y:S01]  /*5b90*/  S2R R0, SR_TID.X ;  /* 0x0000000000007919 */ /* 0x000e620000002100 */
[----:B------:R-:W2:Y:S01]  /*5ba0*/  S2UR UR11, SR_CTAID.Y ;  /* 0x00000000000b79c3 */ /* 0x000ea20000002600 */
[----:B------:R-:W-:Y:S01]  /*5bb0*/  ULDC.64 UR4, c[0x0][0x208] ;  /* 0x0000820000047ab9 */ /* 0x000fe20000000a00 */
[----:B------:R-:W-:Y:S01]  /*5bc0*/  BSSY B0, `(.L_x_1137) ;  /* 0x0000033000007945 */ /* 0x000fe20003800000 */
[----:B------:R-:W3:Y:S05]  /*5bd0*/  S2R R11, SR_CTAID.X ;  /* 0x00000000000b7919 */ /* 0x000eea0000002500 */
[----:B------:R-:W4:Y:S08]  /*5be0*/  LDC.64 R4, c[0x0][0x820] ;  /* 0x00020800ff047b82 */ /* 0x000f300000000a00 */
[----:B------:R-:W3:Y:S08]  /*5bf0*/  LDC.64 R20, c[0x0][0x808] ;  /* 0x00020200ff147b82 */ /* 0x000ef00000000a00 */
[----:B------:R-:W5:Y:S01]  /*5c00*/  S2UR UR10, SR_CTAID.Z ;  /* 0x00000000000a79c3 */ /* 0x000f620000002700 */
[----:B--2---:R-:W-:Y:S01]  /*5c10*/  USHF.R.S32.HI UR7, URZ, 0x1f, UR11 ;  /* 0x0000001f3f077899 */ /* 0x004fe2000801140b */
[----:B-1----:R-:W-:-:S06]  /*5c20*/  VIADD R3, R0, 0xffffff80 ;  /* 0xffffff8000037836 */ /* 0x002fcc0000000000 */
[----:B------:R-:W1:Y:S01]  /*5c30*/  LDC.64 R12, c[0x0][0x828] ;  /* 0x00020a00ff0c7b82 */ /* 0x000e620000000a00 */
[----:B------:R-:W-:-:S04]  /*5c40*/  SHF.R.S32.HI R0, RZ, 0x1f, R3 ;  /* 0x0000001fff007819 */ /* 0x000fc80000011403 */
[----:B------:R-:W-:Y:S01]  /*5c50*/  LEA.HI R8, R0, R3, RZ, 0x4 ;  /* 0x0000000300087211 */ /* 0x000fe200078f20ff */
[----:B---3--:R-:W-:Y:S02]  /*5c60*/  IMAD R17, R11, -0x80, R20 ;  /* 0xffffff800b117824 */ /* 0x008fe400078e0214 */
[----:B------:R-:W2:Y:S01]  /*5c70*/  LDC.64 R18, c[0x0][0x850] ;  /* 0x00021400ff127b82 */ /* 0x000ea20000000a00 */
[----:B------:R-:W-:Y:S01]  /*5c80*/  LOP3.LUT R0, R8, 0x1ffffff0, RZ, 0xc0, !PT ;  /* 0x1ffffff008007812 */ /* 0x000fe200078ec0ff */
[----:B-----5:R-:W-:-:S04]  /*5c90*/  USHF.R.S32.HI UR6, URZ, 0x1f, UR10 ;  /* 0x0000001f3f067899 */ /* 0x020fc8000801140a */
[----:B------:R-:W-:Y:S02]  /*5ca0*/  IMAD.IADD R0, R3, 0x1, -R0 ;  /* 0x0000000103007824 */ /* 0x000fe400078e0a00 */
[----:B------:R-:W3:Y:S02]  /*5cb0*/  LDC.64 R22, c[0x0][0x858] ;  /* 0x00021600ff167b82 */ /* 0x000ee40000000a00 */
[----:B------:R-:W-:Y:S02]  /*5cc0*/  IMAD.SHL.U32 R6, R0, 0x8, RZ ;  /* 0x0000000800067824 */ /* 0x000fe400078e00ff */
[----:B----4-:R-:W-:-:S03]  /*5cd0*/  IMAD R0, R4, UR7, RZ ;  /* 0x0000000704007c24 */ /* 0x010fc6000f8e02ff */
[----:B------:R-:W-:Y:S01]  /*5ce0*/  SHF.R.S32.HI R7, RZ, 0x1f, R6 ;  /* 0x0000001fff077819 */ /* 0x000fe20000011406 */
[----:B------:R-:W-:Y:S02]  /*5cf0*/  IMAD R5, R5, UR11, R0 ;  /* 0x0000000b05057c24 */ /* 0x000fe4000f8e0200 */
[----:B------:R-:W-:Y:S01]  /*5d00*/  IMAD.WIDE.U32 R2, R4, UR11, R6 ;  /* 0x0000000b04027c25 */ /* 0x000fe2000f8e0006 */
[----:B------:R-:W-:-:S03]  /*5d10*/  SHF.R.S32.HI R4, RZ, 0x4, R8 ;  /* 0x00000004ff047819 */ /* 0x000fc60000011408 */
[----:B------:R-:W-:Y:S01]  /*5d20*/  IMAD.IADD R3, R3, 0x1, R5 ;  /* 0x0000000103037824 */ /* 0x000fe200078e0205 */
[C---:B------:R-:W-:Y:S01]  /*5d30*/  ISETP.GE.AND P6, PT, R4.reuse, R17, PT ;  /* 0x000000110400720c */ /* 0x040fe20003fc6270 */
[C---:B------:R-:W-:Y:S01]  /*5d40*/  VIADD R0, R4.reuse, 0x10 ;  /* 0x0000001004007836 */ /* 0x040fe20000000000 */
[----:B------:R-:W-:Y:S01]  /*5d50*/  SHF.R.S32.HI R5, RZ, 0x1f, R4 ;  /* 0x0000001fff057819 */ /* 0x000fe20000011404 */
[----:B------:R-:W-:Y:S01]  /*5d60*/  VIADD R8, R4, 0x30 ;  /* 0x0000003004087836 */ /* 0x000fe20000000000 */
[----:B------:R-:W-:Y:S01]  /*5d70*/  ISETP.GE.OR P4, PT, R6, R21, P6 ;  /* 0x000000150600720c */ /* 0x000fe20003786670 */
[----:B------:R-:W-:Y:S01]  /*5d80*/  VIADD R10, R4, 0x40 ;  /* 0x00000040040a7836 */ /* 0x000fe20000000000 */
[-C--:B------:R-:W-:Y:S01]  /*5d90*/  ISETP.GE.AND P5, PT, R0, R17.reuse, PT ;  /* 0x000000110000720c */ /* 0x080fe20003fa6270 */
[----:B------:R-:W-:Y:S01]  /*5da0*/  VIADD R0, R4, 0x20 ;  /* 0x0000002004007836 */ /* 0x000fe20000000000 */
[-C--:B------:R-:W-:Y:S01]  /*5db0*/  ISETP.GE.AND P1, PT, R8, R17.reuse, PT ;  /* 0x000000110800720c */ /* 0x080fe20003f26270 */
[----:B-1----:R-:W-:Y:S01]  /*5dc0*/  IMAD.WIDE.U32 R8, R12, UR10, R2 ;  /* 0x0000000a0c087c25 */ /* 0x002fe2000f8e0002 */
[----:B------:R-:W-:-:S02]  /*5dd0*/  ISETP.GE.AND P2, PT, R10, R17, PT ;  /* 0x000000110a00720c */ /* 0x000fc40003f46270 */
[----:B------:R-:W-:Y:S01]  /*5de0*/  ISETP.GE.AND P0, PT, R0, R17, PT ;  /* 0x000000110000720c */ /* 0x000fe20003f06270 */
[----:B------:R-:W-:Y:S01]  /*5df0*/  IMAD R0, R12, UR6, RZ ;  /* 0x000000060c007c24 */ /* 0x000fe2000f8e02ff */
[----:B------:R-:W-:Y:S01]  /*5e00*/  ISETP.GE.OR P3, PT, R6, R21, P5 ;  /* 0x000000150600720c */ /* 0x000fe20002f66670 */
[----:B------:R-:W-:-:S04]  /*5e10*/  IMAD.WIDE R2, R11, 0x80, R4 ;  /* 0x000000800b027825 */ /* 0x000fc800078e0204 */
[----:B------:R-:W-:-:S04]  /*5e20*/  IMAD R13, R13, UR10, R0 ;  /* 0x0000000a0d0d7c24 */ /* 0x000fc8000f8e0200 */
[----:B------:R-:W-:Y:S01]  /*5e30*/  IMAD.IADD R13, R9, 0x1, R13 ;  /* 0x00000001090d7824 */ /* 0x000fe200078e020d */
[----:B------:R-:W-:Y:S06]  /*5e40*/  @P4 BRA `(.L_x_1138) ;  /* 0x0000000000284947 */ /* 0x000fec0003800000 */
        /* <DEDUP_REMOVED lines=10> */
.L_x_1138:
[----:B------:R-:W-:Y:S05]  /*5ef0*/  BSYNC B0 ;  /* 0x0000000000007941 */ /* 0x000fea0003800000 */
.L_x_1137:
[----:B------:R-:W-:Y:S01]  /*5f00*/  BSSY B0, `(.L_x_1139) ;  /* 0x0000010000007945 */ /* 0x000fe20003800000 */
[----:B------:R-:W-:-:S03]  /*5f10*/  ISETP.GE.OR P4, PT, R6, R21, P0 ;  /* 0x000000150600720c */ /* 0x000fc60000786670 */
[----:B------:R-:W-:Y:S10]  /*5f20*/  @P3 BRA `(.L_x_1140) ;  /* 0x0000000000343947 */ /* 0x000ff40003800000 */
        /* <DEDUP_REMOVED lines=13> */
.L_x_1140:
[----:B------:R-:W-:Y:S05]  /*6000*/  BSYNC B0 ;  /* 0x0000000000007941 */ /* 0x000fea0003800000 */
.L_x_1139:
[----:B------:R-:W-:Y:S01]  /*6010*/  BSSY B0, `(.L_x_1141) ;  /* 0x0000010000007945 */ /* 0x000fe20003800000 */
[----:B------:R-:W-:-:S03]  /*6020*/  ISETP.GE.OR P3, PT, R6, R21, P1 ;  /* 0x000000150600720c */ /* 0x000fc60000f66670 */
[----:B------:R-:W-:Y:S10]  /*6030*/  @P4 BRA `(.L_x_1142) ;  /* 0x0000000000344947 */ /* 0x000ff40003800000 */
[----:B-1--4-:R-:W-:Y:S01]  /*6040*/  IADD3 R15, P4, R2, 0x20, RZ ;  /* 0x00000020020f7810 */ /* 0x012fe20007f9e0ff */
        /* <DEDUP_REMOVED lines=12> */
.L_x_1142:
[----:B------:R-:W-:Y:S05]  /*6110*/  BSYNC B0 ;  /* 0x0000000000007941 */ /* 0x000fea0003800000 */
.L_x_1141:
[----:B------:R-:W-:Y:S01]  /*6120*/  BSSY B0, `(.L_x_1143) ;  /* 0x0000011000007945 */ /* 0x000fe20003800000 */
[----:B------:R-:W-:Y:S01]  /*6130*/  ISETP.GE.OR P4, PT, R6, R21, P2 ;  /* 0x000000150600720c */ /* 0x000fe20001786670 */
[----:B------:R-:W-:Y:S02]  /*6140*/  VIADD R0, R4, 0x50 ;  /* 0x0000005004007836 */ /* 0x000fe40000000000 */
[----:B------:R-:W-:Y:S10]  /*6150*/  @P3 BRA `(.L_x_1144) ;  /* 0x0000000000343947 */ /* 0x000ff40003800000 */
[----:B-1--4-:R-:W-:Y:S01]  /*6160*/  IADD3 R15, P3, R2, 0x30, RZ ;  /* 0x00000030020f7810 */ /* 0x012fe20007f7e0ff */
        /* <DEDUP_REMOVED lines=11> */
[----:B------:R1:W-:Y:S02]  /*6220*/  STG.E.128 desc[UR4][R14.64], RZ ;  /* 0x000000ff0e007986 */ /* 0x0003e4000c101d04 */
.L_x_1144:
[----:B------:R-:W-:Y:S05]  /*6230*/  BSYNC B0 ;  /* 0x0000000000007941 */ /* 0x000fea0003800000 */
.L_x_1143:
[----:B------:R-:W-:Y:S01]  /*6240*/  BSSY B0, `(.L_x_1145) ;  /* 0x0000010000007945 */ /* 0x000fe20003800000 */
[----:B------:R-:W-:-:S03]  /*6250*/  ISETP.GE.AND P3, PT, R0, R17, PT ;  /* 0x000000110000720c */ /* 0x000fc60003f66270 */
        /* <DEDUP_REMOVED lines=14> */
.L_x_1146:
[----:B------:R-:W-:Y:S05]  /*6340*/  BSYNC B0 ;  /* 0x0000000000007941 */ /* 0x000fea0003800000 */
.L_x_1145:
[----:B------:R-:W-:Y:S01]  /*6350*/  ISETP.GE.OR P4, PT, R6, R21, P3 ;  /* 0x000000150600720c */ /* 0x000fe20001f86670 */
[----:B------:R-:W-:Y:S01]  /*6360*/  BSSY B0, `(.L_x_1147) ;  /* 0x0000011000007945 */ /* 0x000fe20003800000 */
[----:B--2---:R-:W-:Y:S02]  /*6370*/  IMAD R16, R18, UR7, RZ ;  /* 0x0000000712107c24 */ /* 0x004fe4000f8e02ff */
[----:B------:R-:W-:-:S09]  /*6380*/  VIADD R0, R4, 0x60 ;  /* 0x0000006004007836 */ /* 0x000fd20000000000 */
[----:B------:R-:W-:Y:S05]  /*6390*/  @P4 BRA `(.L_x_1148) ;  /* 0x0000000000344947 */ /* 0x000fea0003800000 */
        /* <DEDUP_REMOVED lines=13> */
.L_x_1148:
[----:B------:R-:W-:Y:S05]  /*6470*/  BSYNC B0 ;  /* 0x0000000000007941 */ /* 0x000fea0003800000 */
.L_x_1147:
[----:B------:R-:W-:Y:S01]  /*6480*/  ULDC UR8, c[0x0][0x83c] ;  /* 0x00020f0000087ab9 */ /* 0x000fe20000000800 */
[----:B------:R-:W-:Y:S01]  /*6490*/  ISETP.GE.AND P4, PT, R0, R17, PT ;  /* 0x000000110000720c */ /* 0x000fe20003f86270 */
[----:B-12-4-:R-:W-:Y:S01]  /*64a0*/  IMAD R15, R19, UR11, R16 ;  /* 0x0000000b130f7c24 */ /* 0x016fe2000f8e0210 */
[----:B------:R-:W-:Y:S01]  /*64b0*/  ISETP.GE.OR P5, PT, R6, UR8, P5 ;  /* 0x0000000806007c0c */ /* 0x000fe2000afa6670 */
[----:B------:R-:W-:Y:S01]  /*64c0*/  IMAD.WIDE.U32 R10, R18, UR11, R6 ;  /* 0x0000000b120a7c25 */ /* 0x000fe2000f8e0006 */
[----:B------:R-:W-:Y:S01]  /*64d0*/  ISETP.GE.OR P6, PT, R6, UR8, P6 ;  /* 0x0000000806007c0c */ /* 0x000fe2000b7c6670 */
[----:B------:R-:W-:Y:S01]  /*64e0*/  BSSY B0, `(.L_x_1149) ;  /* 0x0000019000007945 */ /* 0x000fe20003800000 */
[----:B------:R-:W-:Y:S01]  /*64f0*/  P2R R24, PR, RZ, 0x20 ;  /* 0x00000020ff187803 */ /* 0x000fe20000000000 */
[----:B------:R-:W-:Y:S01]  /*6500*/  VIADD R0, R4, 0x70 ;  /* 0x0000007004007836 */ /* 0x000fe20000000000 */
[C---:B------:R-:W-:Y:S01]  /*6510*/  ISETP.GE.OR P5, PT, R6.reuse, R21, P4 ;  /* 0x000000150600720c */ /* 0x040fe200027a6670 */
[----:B------:R-:W-:Y:S01]  /*6520*/  IMAD.IADD R15, R11, 0x1, R15 ;  /* 0x000000010b0f7824 */ /* 0x000fe200078e020f */
[----:B------:R-:W-:-:S02]  /*6530*/  ISETP.GE.OR P0, PT, R6, UR8, P0 ;  /* 0x0000000806007c0c */ /* 0x000fc40008706670 */
[----:B------:R-:W-:Y:S02]  /*6540*/  P2R R20, PR, RZ, 0x40 ;  /* 0x00000040ff147803 */ /* 0x000fe40000000000 */
[C---:B------:R-:W-:Y:S02]  /*6550*/  ISETP.GE.OR P1, PT, R6.reuse, UR8, P1 ;  /* 0x0000000806007c0c */ /* 0x040fe40008f26670 */
[C---:B------:R-:W-:Y:S02]  /*6560*/  ISETP.GE.OR P2, PT, R6.reuse, UR8, P2 ;  /* 0x0000000806007c0c */ /* 0x040fe40009746670 */
[C---:B------:R-:W-:Y:S02]  /*6570*/  ISETP.GE.OR P3, PT, R6.reuse, UR8, P3 ;  /* 0x0000000806007c0c */ /* 0x040fe40009f66670 */
[----:B------:R-:W-:Y:S01]  /*6580*/  ISETP.GE.OR P4, PT, R6, UR8, P4 ;  /* 0x0000000806007c0c */ /* 0x000fe2000a786670 */
[----:B------:R-:W-:-:S12]  /*6590*/  @P5 BRA `(.L_x_1150) ;  /* 0x0000000000345947 */ /* 0x000fd80003800000 */
        /* <DEDUP_REMOVED lines=13> */
.L_x_1150:
[----:B------:R-:W-:Y:S05]  /*6670*/  BSYNC B0 ;  /* 0x0000000000007941 */ /* 0x000fea0003800000 */
.L_x_1149:
[----:B------:R-:W-:Y:S01]  /*6680*/  ISETP.GE.AND P6, PT, R0, R17, PT ;  /* 0x000000110000720c */ /* 0x000fe20003fc6270 */
[----:B---3--:R-:W-:Y:S01]  /*6690*/  IMAD R0, R22, UR6, RZ ;  /* 0x0000000616007c24 */ /* 0x008fe2000f8e02ff */
[----:B------:R-:W-:Y:S01]  /*66a0*/  BSSY B0, `(.L_x_1151) ;  /* 0x0000014000007945 */ /* 0x000fe20003800000 */
[----:B------:R-:W-:Y:S01]  /*66b0*/  IMAD.MOV.U32 R14, RZ, RZ, R10 ;  /* 0x000000ffff0e7224 */ /* 0x000fe200078e000a */
[C---:B------:R-:W-:Y:S01]  /*66c0*/  ISETP.GE.OR P5, PT, R6.reuse, R21, P6 ;  /* 0x000000150600720c */ /* 0x040fe200037a6670 */
[----:B------:R-:W-:Y:S01]  /*66d0*/  IMAD R11, R23, UR10, R0 ;  /* 0x0000000a170b7c24 */ /* 0x000fe2000f8e0200 */
[----:B------:R-:W-:Y:S01]  /*66e0*/  ISETP.GE.OR P6, PT, R6, UR8, P6 ;  /* 0x0000000806007c0c */ /* 0x000fe2000b7c6670 */
[----:B------:R-:W-:-:S10]  /*66f0*/  IMAD.WIDE.U32 R6, R22, UR10, R14 ;  /* 0x0000000a16067c25 */ /* 0x000fd4000f8e000e */
        /* <DEDUP_REMOVED lines=14> */
.L_x_1152:
[----:B------:R-:W-:Y:S05]  /*67e0*/  BSYNC B0 ;  /* 0x0000000000007941 */ /* 0x000fea0003800000 */
.L_x_1151:
[----:B------:R-:W-:Y:S01]  /*67f0*/  ISETP.NE.AND P5, PT, R20, RZ, PT ;  /* 0x000000ff1400720c */ /* 0x000fe20003fa5270 */
[----:B------:R-:W-:Y:S01]  /*6800*/  BSSY B0, `(.L_x_1153) ;  /* 0x000000d000007945 */ /* 0x000fe20003800000 */
[----:B--2---:R-:W-:-:S11]  /*6810*/  IMAD.IADD R9, R7, 0x1, R11 ;  /* 0x0000000107097824 */ /* 0x004fd600078e020b */
[----:B------:R-:W-:Y:S05]  /*6820*/  @P5 BRA `(.L_x_1154) ;  /* 0x0000000000285947 */ /* 0x000fea0003800000 */
        /* <DEDUP_REMOVED lines=10> */
.L_x_1154:
[----:B------:R-:W-:Y:S05]  /*68d0*/  BSYNC B0 ;  /* 0x0000000000007941 */ /* 0x000fea0003800000 */
.L_x_1153:
[----:B------:R-:W-:Y:S01]  /*68e0*/  ISETP.NE.AND P5, PT, R24, RZ, PT ;  /* 0x000000ff1800720c */ /* 0x000fe20003fa5270 */
[----:B------:R-:W-:-:S12]  /*68f0*/  BSSY B0, `(.L_x_1155) ;  /* 0x000000f000007945 */ /* 0x000fd80003800000 */
[----:B------:R-:W-:Y:S05]  /*6900*/  @P5 BRA `(.L_x_1156) ;  /* 0x0000000000345947 */ /* 0x000fea0003800000 */
[----:B--2---:R-:W-:Y:S01]  /*6910*/  IADD3 R11, P5, R2, 0x10, RZ ;  /* 0x00000010020b7810 */ /* 0x004fe20007fbe0ff */
        /* <DEDUP_REMOVED lines=12> */
.L_x_1156:
[----:B------:R-:W-:Y:S05]  /*69e0*/  BSYNC B0 ;  /* 0x0000000000007941 */ /* 0x000fea0003800000 */
.L_x_1155:
[----:B------:R-:W-:Y:S04]  /*69f0*/  BSSY B0, `(.L_x_1157) ;  /* 0x000000f000007945 */ /* 0x000fe80003800000 */
[----:B------:R-:W-:Y:S05]  /*6a00*/  @P0 BRA `(.L_x_1158) ;  /* 0x0000000000340947 */ /* 0x000fea0003800000 */
[----:B--23--:R-:W-:Y:S01]  /*6a10*/  IADD3 R11, P0, R2, 0x20, RZ ;  /* 0x00000020020b7810 */ /* 0x00cfe20007f1e0ff */
        /* <DEDUP_REMOVED lines=12> */
.L_x_1158:
[----:B------:R-:W-:Y:S05]  /*6ae0*/  BSYNC B0 ;  /* 0x0000000000007941 */ /* 0x000fea0003800000 */
.L_x_1157:
[----:B------:R-:W-:Y:S04]  /*6af0*/  BSSY B0, `(.L_x_1159) ;  /* 0x000000f000007945 */ /* 0x000fe80003800000 */
[----:B------:R-:W-:Y:S05]  /*6b00*/  @P1 BRA `(.L_x_1160) ;  /* 0x0000000000341947 */ /* 0x000fea0003800000 */
[----:B--234-:R-:W-:Y:S01]  /*6b10*/  IADD3 R11, P0, R2, 0x30, RZ ;  /* 0x00000030020b7810 */ /* 0x01cfe20007f1e0ff */
        /* <DEDUP_REMOVED lines=12> */
.L_x_1160:
[----:B------:R-:W-:Y:S05]  /*6be0*/  BSYNC B0 ;  /* 0x0000000000007941 */ /* 0x000fea0003800000 */
.L_x_1159:
        /* <DEDUP_REMOVED lines=15> */
.L_x_1162:
[----:B------:R-:W-:Y:S05]  /*6ce0*/  BSYNC B0 ;  /* 0x0000000000007941 */ /* 0x000fea0003800000 */
.L_x_1161:
        /* <DEDUP_REMOVED lines=15> */
.L_x_1164:
[----:B------:R-:W-:Y:S05]  /*6de0*/  BSYNC B0 ;  /* 0x0000000000007941 */ /* 0x000fea0003800000 */
.L_x_1163:
        /* <DEDUP_REMOVED lines=15> */
.L_x_1166:
[----:B------:R-:W-:Y:S05]  /*6ee0*/  BSYNC B0 ;  /* 0x0000000000007941 */ /* 0x000fea0003800000 */
.L_x_1165:
        /* <DEDUP_REMOVED lines=15> */
.L_x_1107:
        /* <DEDUP_REMOVED lines=12> */
[----:B------:R-:W1:Y:S01]  /*70a0*/  S2UR UR9, SR_CTAID.X ;  /* 0x00000000000979c3 */ /* 0x000e620000002500 */
[----:B------:R-:W-:Y:S01]  /*70b0*/  ULDC UR4, c[0x0][0x280] ;  /* 0x0000a00000047ab9 */ /* 0x000fe20000000800 */
[----:B------:R-:W-:Y:S01]  /*70c0*/  ULDC UR6, c[0x0][0x290] ;  /* 0x0000a40000067ab9 */ /* 0x000fe20000000800 */
[----:B------:R-:W-:-:S05]  /*70d0*/  ULDC UR7, c[0x0][0x74c] ;  /* 0x0001d30000077ab9 */ /* 0x000fca0000000800 */
[----:B------:R-:W2:Y:S01]  /*70e0*/  S2UR UR13, SR_CTAID.Y ;  /* 0x00000000000d79c3 */ /* 0x000ea20000002600 */
[----:B-1----:R-:W-:Y:S02]  /*70f0*/  ULEA UR5, UR9, UR4, 0x7 ;  /* 0x0000000409057291 */ /* 0x002fe4000f8e383f */
[----:B------:R-:W-:Y:S02]  /*7100*/  ISETP.LE.AND P0, PT, RZ, UR9, PT ;  /* 0x00000009ff007c0c */ /* 0x000fe4000bf03270 */
[----:B------:R-:W-:-:S04]  /*7110*/  UIADD3 UR5, -UR7, UR5, -UR6 ;  /* 0x0000000507057290 */ /* 0x000fc8000fffe906 */
[----:B------:R-:W-:-:S04]  /*7120*/  USHF.R.S32.HI UR6, URZ, 0x1f, UR5 ;  /* 0x0000001f3f067899 */ /* 0x000fc80008011405 */
[----:B------:R-:W-:-:S04]  /*7130*/  ULEA.HI UR6, UR6, UR5, URZ, 0x6 ;  /* 0x0000000506067291 */ /* 0x000fc8000f8f303f */
[----:B------:R-:W-:Y:S02]  /*7140*/  USHF.R.S32.HI UR5, URZ, 0x6, UR6 ;  /* 0x000000063f057899 */ /* 0x000fe40008011406 */
[----:B------:R-:W-:Y:S02]  /*7150*/  UIADD3 UR6, UR4, 0x3f, URZ ;  /* 0x0000003f04067890 */ /* 0x000fe4000fffe03f */
[----:B------:R-:W-:Y:S02]  /*7160*/  UISETP.LT.AND UP0, UPT, URZ, UR5, UPT ;  /* 0x000000053f00728c */ /* 0x000fe4000bf01270 */
[----:B------:R-:W-:Y:S02]  /*7170*/  USHF.R.S32.HI UR7, URZ, 0x1f, UR6 ;  /* 0x0000001f3f077899 */ /* 0x000fe40008011406 */
[----:B------:R-:W-:Y:S02]  /*7180*/  USEL UR5, URZ, UR5, !UP0 ;  /* 0x000000053f057287 */ /* 0x000fe4000c000000 */
[----:B------:R-:W-:-:S04]  /*7190*/  ULEA.HI UR7, UR7, UR6, URZ, 0x6 ;  /* 0x0000000607077291 */ /* 0x000fc8000f8f303f */
[----:B------:R-:W-:Y:S01]  /*71a0*/  USHF.R.S32.HI UR8, URZ, 0x6, UR7 ;  /* 0x000000063f087899 */ /* 0x000fe20008011407 */
[----:B--2---:R-:W-:Y:S11]  /*71b0*/  @!P0 BRA `(.L_x_1168) ;  /* 0x0000000000288947 */ /* 0x004ff60003800000 */
        /* <DEDUP_REMOVED lines=10> */
.L_x_1168:
[----:B------:R-:W-:Y:S02]  /*7260*/  UISETP.GT.AND UP0, UPT, UR8, UR5, UPT ;  /* 0x000000050800728c */ /* 0x000fe4000bf04270 */
[----:B------:R-:W-:Y:S02]  /*7270*/  USHF.R.S32.HI UR14, URZ, 0x1f, UR12 ;  /* 0x0000001f3f0e7899 */ /* 0x000fe4000801140c */
[----:B------:R-:W-:Y:S02]  /*7280*/  USHF.R.S32.HI UR9, URZ, 0x1f, UR13 ;  /* 0x0000001f3f097899 */ /* 0x000fe4000801140d */
[----:B------:R-:W-:-:S13]  /*7290*/  PLOP3.LUT P0, PT, PT, PT, UP0, 0x80, 0x0 ;  /* 0x000000000000781c */ /* 0x000fda0003f0f008 */
[----:B------:R-:W-:Y:S05]  /*72a0*/  @!P0 BRA `(.L_x_1109) ;  /* 0x0000002800e08947 */ /* 0x000fea0003800000 */
[----:B------:R-:W-:Y:S01]  /*72b0*/  UIADD3 UR4, -UR5, UR8, URZ ;  /* 0x0000000805047290 */ /* 0x000fe2000fffe13f */
[----:B------:R-:W-:Y:S01]  /*72c0*/  ULDC.64 UR10, c[0x0][0x2d8] ;  /* 0x0000b600000a7ab9 */ /* 0x000fe20000000a00 */
[----:B------:R-:W-:Y:S02]  /*72d0*/  ELECT P0, URZ, PT ;  /* 0x00000000003f782f */ /* 0x000fe40003800000 */
[----:B------:R-:W-:Y:S02]  /*72e0*/  ULOP3.LUT UR4, UR4, 0x1, URZ, 0xc0, !UPT ;  /* 0x0000000104047892 */ /* 0x000fe4000f8ec03f */
[----:B------:R-:W-:Y:S02]  /*72f0*/  UIMAD UR9, UR9, UR10, URZ ;  /* 0x0000000a090972a4 */ /* 0x000fe4000f8e023f */
[----:B------:R-:W-:Y:S02]  /*7300*/  UISETP.NE.U32.AND UP0, UPT, UR4, 0x1, UPT ;  /* 0x000000010400788c */ /* 0x000fe4000bf05070 */
[----:B------:R-:W-:-:S02]  /*7310*/  UIMAD.WIDE.U32 UR6, UR13, UR10, URZ ;  /* 0x0000000a0d0672a5 */ /* 0x000fc4000f8e003f */
[----:B------:R-:W-:Y:S02]  /*7320*/  UIMAD UR9, UR13, UR11, UR9 ;  /* 0x0000000b0d0972a4 */ /* 0x000fe4000f8e0209 */
[----:B------:R-:W-:Y:S01]  /*7330*/  PLOP3.LUT P1, PT, PT, PT, UP0, 0x80, 0x0 ;  /* 0x000000000000781c */ /* 0x000fe20003f2f008 */
[----:B------:R-:W-:Y:S01]  /*7340*/  ULDC.64 UR10, c[0x0][0x2e0] ;  /* 0x0000b800000a7ab9 */ /* 0x000fe20000000a00 */
[----:B------:R-:W-:Y:S02]  /*7350*/  UIADD3 UR7, UR7, UR9, URZ ;  /* 0x0000000907077290 */ /* 0x000fe4000fffe03f */
[----:B------:R-:W-:Y:S02]  /*7360*/  UIMAD UR9, UR14, UR10, URZ ;  /* 0x0000000a0e0972a4 */ /* 0x000fe4000f8e023f */
[----:B------:R-:W-:Y:S02]  /*7370*/  UIMAD.WIDE.U32 UR6, UR12, UR10, UR6 ;  /* 0x0000000a0c0672a5 */ /* 0x000fe4000f8e0006 */
[----:B------:R-:W-:-:S04]  /*7380*/  UIMAD UR9, UR12, UR11, UR9 ;  /* 0x0000000b0c0972a4 */ /* 0x000fc8000f8e0209 */
[----:B------:R-:W-:Y:S01]  /*7390*/  UIADD3 UR9, UR7, UR9, URZ ;  /* 0x0000000907097290 */ /* 0x000fe2000fffe03f */
[----:B------:R-:W-:Y:S11]  /*73a0*/  @P1 BRA `(.L_x_1169) ;  /* 0x0000000000bc1947 */ /* 0x000ff60003800000 */
[----:B------:R-:W-:Y:S01]  /*73b0*/  USHF.L.U32 UR14, UR5, 0xd, URZ ;  /* 0x0000000d050e7899 */ /* 0x000fe2000800063f */
        /* <DEDUP_REMOVED lines=9> */
[----:B------:R-:W-:Y:S01]  /*7450*/  UMOV UR16, 0x0 ;  /* 0x0000000000107882 */ /* 0x000fe20000000000 */
[----:B------:R-:W-:Y:S02]  /*7460*/  UMOV UR17, 0x14f00000 ;  /* 0x14f0000000117882 */ /* 0x000fe40000000000 */
[----:B------:R-:W-:-:S02]  /*7470*/  ULEA.HI.X UR11, UR13, UR11, UR15, 0x2, UP0 ;  /* 0x0000000b0d0b7291 */ /* 0x000fc400080f140f */
[----:B-1----:R-:W-:-:S03]  /*7480*/  ULEA UR4, UR12, UR4, 0x18 ;  /* 0x000000040c047291 */ /* 0x002fc6000f8ec03f */
[----:B------:R-:W-:Y:S01]  /*7490*/  UMOV UR12, 0x400 ;  /* 0x00000400000c7882 */ /* 0x000fe20000000000 */
[----:B------:R-:W-:-:S09]  /*74a0*/  UIADD3 UR4, UR4, 0x10000, URZ ;  /* 0x0001000004047890 */ /* 0x000fd2000fffe03f */
[----:B------:R1:W-:Y:S02]  /*74b0*/  UBLKRED.G.S.ADD.F32.RN [UR10], [UR4], UR12, desc[UR16] ;  /* 0x0000100a040073bb */ /* 0x0003e400080a140c */
[----:B-1----:R0:W-:Y:S02]  /*74c0*/  UTMACMDFLUSH ;  /* 0x00000000000079b7 */ /* 0x0021e40000000000 */
.L_x_1171:
[----:B------:R-:W-:Y:S05]  /*74d0*/  BSYNC B0 ;  /* 0x0000000000007941 */ /* 0x000fea0003800000 */
.L_x_1170:
        /* <DEDUP_REMOVED lines=9> */
[----:B------:R-:W-:Y:S02]  /*7570*/  UMOV UR17, 0x14f00000 ;  /* 0x14f0000000117882 */ /* 0x000fe40000000000 */
[----:B------:R-:W-:Y:S02]  /*7580*/  ULEA.HI.X.SX32 UR4, UR4, UR9, 0x1, UP0 ;  /* 0x0000000904047291 */ /* 0x000fe400080f0e3f */
[----:B------:R-:W-:-:S04]  /*7590*/  ULEA UR10, UP0, UR15, UR10, 0x2 ;  /* 0x0000000a0f0a7291 */ /* 0x000fc8000f80103f */
[----:B------:R-:W-:-:S03]  /*75a0*/  ULEA.HI.X UR11, UR15, UR11, UR4, 0x2, UP0 ;  /* 0x0000000b0f0b7291 */ /* 0x000fc600080f1404 */
[----:B------:R-:W-:Y:S01]  /*75b0*/  UMOV UR4, 0x400 ;  /* 0x0000040000047882 */ /* 0x000fe20000000000 */
[----:B-1----:R-:W-:-:S04]  /*75c0*/  ULEA UR12, UR13, UR12, 0x18 ;  /* 0x0000000c0d0c7291 */ /* 0x002fc8000f8ec03f */
[----:B------:R-:W-:-:S09]  /*75d0*/  UIADD3 UR12, UR12, 0x14000, URZ ;  /* 0x000140000c0c7890 */ /* 0x000fd2000fffe03f */
[----:B------:R1:W-:Y:S01]  /*75e0*/  UBLKRED.G.S.ADD.F32.RN [UR10], [UR12], UR4, desc[UR16] ;  /* 0x0000100a0c0073bb */ /* 0x0003e200080a1404 */
[----:B------:R0:W-:Y:S01]  /*75f0*/  UTMACMDFLUSH ;  /* 0x00000000000079b7 */ /* 0x0001e20000000000 */
[----:B-1----:R-:W-:-:S04]  /*7600*/  DEPBAR.LE SB0, 0x1 ;  /* 0x000080400000791a */ /* 0x002fc80000000000 */
.L_x_1173:
[----:B------:R-:W-:Y:S05]  /*7610*/  BSYNC B0 ;  /* 0x0000000000007941 */ /* 0x000fea0003800000 */
.L_x_1172:
[----:B------:R-:W-:Y:S06]  /*7620*/  BAR.ARV 0xa, 0xa0 ;  /* 0x0282800000007b1d */ /* 0x000fec0000002000 */
[----:B------:R-:W-:Y:S04]  /*7630*/  BSSY B0, `(.L_x_1174) ;  /* 0x0000003000007945 */ /* 0x000fe80003800000 */
[----:B------:R-:W-:Y:S05]  /*7640*/  @!P0 BRA `(.L_x_1175) ;  /* 0x0000000000048947 */ /* 0x000fea0003800000 */
[----:B------:R-:W-:-:S04]  /*7650*/  DEPBAR.LE SB0, 0x0 ;  /* 0x000080000000791a */ /* 0x000fc80000000000 */
.L_x_1175:
[----:B------:R-:W-:Y:S05]  /*7660*/  BSYNC B0 ;  /* 0x0000000000007941 */ /* 0x000fea0003800000 */
.L_x_1174:
[----:B------:R-:W-:Y:S06]  /*7670*/  BAR.ARV 0xb, 0xa0 ;  /* 0x02c2800000007b1d */ /* 0x000fec0000002000 */
[----:B------:R-:W-:Y:S01]  /*7680*/  UIADD3 UR12, UR5, 0x1, URZ ;  /* 0x00000001050c7890 */ /* 0x000fe2000fffe03f */
[----:B------:R-:W-:Y:S11]  /*7690*/  BRA `(.L_x_1176) ;  /* 0x0000000000047947 */ /* 0x000ff60003800000 */
.L_x_1169:
[----:B------:R-:W-:-:S05]  /*76a0*/  UMOV UR12, UR5 ;  /* 0x00000005000c7c82 */ /* 0x000fca0008000000 */
.L_x_1176:
[----:B------:R-:W-:-:S04]  /*76b0*/  UIADD3 UR4, UR5, 0x1, URZ ;  /* 0x0000000105047890 */ /* 0x000fc8000fffe03f */
[----:B------:R-:W-:-:S06]  /*76c0*/  UISETP.NE.AND UP0, UPT, UR8, UR4, UPT ;  /* 0x000000040800728c */ /* 0x000fcc000bf05270 */
[----:B------:R-:W-:-:S13]  /*76d0*/  PLOP3.LUT P1, PT, PT, PT, UP0, 0x80, 0x0 ;  /* 0x000000000000781c */ /* 0x000fda0003f2f008 */
[----:B------:R-:W-:Y:S05]  /*76e0*/  @!P1 BRA `(.L_x_1109) ;  /* 0x0000002400d09947 */ /* 0x000fea0003800000 */
[----:B------:R-:W-:Y:S01]  /*76f0*/  ULDC.64 UR18, c[0x0][0x2c0] ;  /* 0x0000b00000127ab9 */ /* 0x000fe20000000a00 */
[----:B------:R-:W-:Y:S02]  /*7700*/  USHF.L.U32 UR13, UR12, 0xd, URZ ;  /* 0x0000000d0c0d7899 */ /* 0x000fe4000800063f */
[----:B------:R-:W-:Y:S01]  /*7710*/  ULEA UR18, UP0, UR6, UR18, 0x2 ;  /* 0x0000001206127291 */ /* 0x000fe2000f80103f */
[----:B------:R-:W-:Y:S01]  /*7720*/  UMOV UR4, URZ ;  /* 0x0000003f00047c82 */ /* 0x000fe20008000000 */
[----:B------:R-:W-:Y:S02]  /*7730*/  ULDC.64 UR24, c[0x0][0x2c0] ;  /* 0x0000b00000187ab9 */ /* 0x000fe40000000a00 */
[----:B------:R-:W-:Y:S02]  /*7740*/  ULEA.HI.X UR19, UR6, UR19, UR9, 0x2, UP0 ;  /* 0x0000001306137291 */ /* 0x000fe400080f1409 */
[----:B------:R-:W-:Y:S02]  /*7750*/  UIADD3 UR14, UP0, UR18, 0x4000, URZ ;  /* 0x00004000120e7890 */ /* 0x000fe4000ff1e03f */
[----:B------:R-:W-:-:S02]  /*7760*/  UIADD3 UR16, UP1, UR18, 0x8000, URZ ;  /* 0x0000800012107890 */ /* 0x000fc4000ff3e03f */
[----:B------:R-:W-:Y:S02]  /*7770*/  UIADD3 UR18, UP2, UR18, 0xc000, URZ ;  /* 0x0000c00012127890 */ /* 0x000fe4000ff5e03f */
[----:B------:R-:W-:Y:S02]  /*7780*/  UIADD3.X UR15, URZ, UR19, URZ, UP0, !UPT ;  /* 0x000000133f0f7290 */ /* 0x000fe400087fe43f */
[----:B------:R-:W-:Y:S02]  /*7790*/  UIADD3.X UR17, URZ, UR19, URZ, UP1, !UPT ;  /* 0x000000133f117290 */ /* 0x000fe40008ffe43f */
[----:B------:R-:W-:Y:S01]  /*77a0*/  UIADD3.X UR19, URZ, UR19, URZ, UP2, !UPT ;  /* 0x000000133f137290 */ /* 0x000fe200097fe43f */
[----:B------:R-:W-:-:S11]  /*77b0*/  UMOV UR20, UR13 ;  /* 0x0000000d00147c82 */ /* 0x000fd60008000000 */
.L_x_1189:
[----:B------:R-:W-:Y:S01]  /*77c0*/  UIADD3 UR10, UR13, UR4, URZ ;  /* 0x000000040d0a7290 */ /* 0x000fe2000fffe03f */
[----:B------:R-:W-:Y:S03]  /*77d0*/  BAR.SYNC.DEFER_BLOCKING 0xd, 0xa0 ;  /* 0x0342800000007b1d */ /* 0x000fe60000010000 */
[----:B------:R-:W-:Y:S02]  /*77e0*/  UIMAD.WIDE UR26, UR10, 0x4, UR14 ;  /* 0x000000040a1a78a5 */ /* 0x000fe4000f8e020e */
[----:B------:R-:W-:Y:S01]  /*77f0*/  UIMAD.WIDE UR28, UR10, 0x4, UR16 ;  /* 0x000000040a1c78a5 */ /* 0x000fe2000f8e0210 */
[----:B------:R-:W-:Y:S01]  /*7800*/  BSSY B0, `(.L_x_1177) ;  /* 0x0000010000007945 */ /* 0x000fe20003800000 */
[----:B------:R-:W-:-:S03]  /*7810*/  UIMAD.WIDE UR10, UR10, 0x4, UR18 ;  /* 0x000000040a0a78a5 */ /* 0x000fc6000f8e0212 */
[----:B------:R-:W-:Y:S09]  /*7820*/  @!P0 BRA `(.L_x_1178) ;  /* 0x0000000000348947 */ /* 0x000ff20003800000 */
[----:B------:R-:W1:Y:S01]  /*7830*/  S2UR UR22, SR_CgaCtaId ;  /* 0x00000000001679c3 */ /* 0x000e620000008800 */
[----:B------:R-:W-:Y:S01]  /*7840*/  UIADD3 UR23, UP0, UR20, UR6, URZ ;  /* 0x0000000614177290 */ /* 0x000fe2000ff1e03f */
[----:B------:R-:W-:Y:S01]  /*7850*/  UMOV UR21, 0x400 ;  /* 0x0000040000157882 */ /* 0x000fe20000000000 */
[----:B------:R-:W-:Y:S02]  /*7860*/  UMOV UR32, 0x0 ;  /* 0x0000000000207882 */ /* 0x000fe40000000000 */
[----:B------:R-:W-:Y:S01]  /*7870*/  ULEA.HI.X.SX32 UR30, UR20, UR9, 0x1, UP0 ;  /* 0x00000009141e7291 */ /* 0x000fe200080f0e3f */
[----:B------:R-:W-:Y:S01]  /*7880*/  UMOV UR33, 0x14f00000 ;  /* 0x14f0000000217882 */ /* 0x000fe20000000000 */
[----:B-1----:R-:W-:Y:S02]  /*7890*/  ULEA UR21, UR22, UR21, 0x18 ;  /* 0x0000001516157291 */ /* 0x002fe4000f8ec03f */
[----:B------:R-:W-:Y:S02]  /*78a0*/  ULEA UR22, UP0, UR23, UR24, 0x2 ;  /* 0x0000001817167291 */ /* 0x000fe4000f80103f */
[----:B------:R-:W-:-:S02]  /*78b0*/  UIADD3 UR21, UR21, 0x10000, URZ ;  /* 0x0001000015157890 */ /* 0x000fc4000fffe03f */
[----:B------:R-:W-:-:S03]  /*78c0*/  ULEA.HI.X UR23, UR23, UR25, UR30, 0x2, UP0 ;  /* 0x0000001917177291 */ /* 0x000fc600080f141e */
[----:B------:R-:W-:-:S06]  /*78d0*/  UMOV UR30, 0x400 ;  /* 0x00000400001e7882 */ /* 0x000fcc0000000000 */
[----:B------:R1:W-:Y:S02]  /*78e0*/  UBLKRED.G.S.ADD.F32.RN [UR22], [UR21], UR30, desc[UR32] ;  /* 0x00002016150073bb */ /* 0x0003e400080a141e */
[----:B-1----:R0:W-:Y:S02]  /*78f0*/  UTMACMDFLUSH ;  /* 0x00000000000079b7 */ /* 0x0021e40000000000 */
.L_x_1178:
[----:B------:R-:W-:Y:S05]  /*7900*/  BSYNC B0 ;  /* 0x0000000000007941 */ /* 0x000fea0003800000 */
.L_x_1177:
        /* <DEDUP_REMOVED lines=13> */
.L_x_1180:
[----:B------:R-:W-:Y:S05]  /*79e0*/  BSYNC B0 ;  /* 0x0000000000007941 */ /* 0x000fea0003800000 */
.L_x_1179:
[----:B------:R-:W-:Y:S06]  /*79f0*/  BAR.ARV 0xa, 0xa0 ;  /* 0x0282800000007b1d */ /* 0x000fec0000002000 */
[----:B------:R-:W-:Y:S04]  /*7a00*/  BSSY B0, `(.L_x_1181) ;  /* 0x0000003000007945 */ /* 0x000fe80003800000 */
[----:B------:R-:W-:Y:S05]  /*7a10*/  @!P0 BRA `(.L_x_1182) ;  /* 0x0000000000048947 */ /* 0x000fea0003800000 */
[----:B------:R-:W-:-:S04]  /*7a20*/  DEPBAR.LE SB0, 0x0 ;  /* 0x000080000000791a */ /* 0x000fc80000000000 */
.L_x_1182:
[----:B------:R-:W-:Y:S05]  /*7a30*/  BSYNC B0 ;  /* 0x0000000000007941 */ /* 0x000fea0003800000 */
.L_x_1181:
        /* <DEDUP_REMOVED lines=13> */
.L_x_1184:
[----:B------:R-:W-:Y:S05]  /*7b10*/  BSYNC B0 ;  /* 0x0000000000007941 */ /* 0x000fea0003800000 */
.L_x_1183:
        /* <DEDUP_REMOVED lines=13> */
.L_x_1186:
[----:B------:R-:W-:Y:S05]  /*7bf0*/  BSYNC B0 ;  /* 0x0000000000007941 */ /* 0x000fea0003800000 */
.L_x_1185:
[----:B------:R-:W-:Y:S01]  /*7c00*/  UIADD3 UR12, UR12, 0x2, URZ ;  /* 0x000000020c0c7890 */ /* 0x000fe2000fffe03f */
[----:B------:R-:W-:Y:S06]  /*7c10*/  BAR.ARV 0xa, 0xa0 ;  /* 0x0282800000007b1d */ /* 0x000fec0000002000 */
[----:B------:R-:W-:Y:S01]  /*7c20*/  UISETP.GE.AND UP0, UPT, UR12, UR8, UPT ;  /* 0x000000080c00728c */ /* 0x000fe2000bf06270 */
[----:B------:R-:W-:Y:S04]  /*7c30*/  BSSY B0, `(.L_x_1187) ;  /* 0x0000003000007945 */ /* 0x000fe80003800000 */
[----:B------:R-:W-:Y:S06]  /*7c40*/  @!P0 BRA `(.L_x_1188) ;  /* 0x0000000000048947 */ /* 0x000fec0003800000 */
[----:B------:R-:W-:-:S04]  /*7c50*/  DEPBAR.LE SB0, 0x0 ;  /* 0x000080000000791a */ /* 0x000fc80000000000 */
.L_x_1188:
[----:B------:R-:W-:Y:S05]  /*7c60*/  BSYNC B0 ;  /* 0x0000000000007941 */ /* 0x000fea0003800000 */
.L_x_1187:
[----:B------:R-:W-:Y:S06]  /*7c70*/  BAR.ARV 0xb, 0xa0 ;  /* 0x02c2800000007b1d */ /* 0x000fec0000002000 */
[----:B------:R-:W-:Y:S01]  /*7c80*/  PLOP3.LUT P1, PT, PT, PT, UP0, 0x80, 0x0 ;  /* 0x000000000000781c */ /* 0x000fe20003f2f008 */
[----:B------:R-:W-:Y:S02]  /*7c90*/  UIADD3 UR20, UR20, 0x4000, URZ ;  /* 0x0000400014147890 */ /* 0x000fe4000fffe03f */
[----:B------:R-:W-:-:S10]  /*7ca0*/  UIADD3 UR4, UR4, 0x4000, URZ ;  /* 0x0000400004047890 */ /* 0x000fd4000fffe03f */
[----:B------:R-:W-:Y:S05]  /*7cb0*/  @!P1 BRA `(.L_x_1189) ;  /* 0xfffffff800c09947 */ /* 0x000fea000383ffff */
[----:B------:R-:W-:Y:S05]  /*7cc0*/  BRA `(.L_x_1109) ;  /* 0x0000002000587947 */ /* 0x000fea0003800000 */
.L_x_1167:
[----:B------:R-:W1:Y:S01]  /*7cd0*/  S2UR UR21, SR_CTAID.Z ;  /* 0x00000000001579c3 */ /* 0x000e620000002700 */
[----:B------:R-:W-:Y:S01]  /*7ce0*/  IMAD.MOV.U32 R11, RZ, RZ, 0x1 ;  /* 0x00000001ff0b7424 */ /* 0x000fe200078e00ff */
[----:B-1----:R-:W-:-:S13]  /*7cf0*/  ISETP.LE.AND P0, PT, RZ, UR21, PT ;  /* 0x00000015ff007c0c */ /* 0x002fda000bf03270 */
[----:B------:R-:W-:Y:S05]  /*7d00*/  @!P0 BRA `(.L_x_1190) ;  /* 0x0000001c00b48947 */ /* 0x000fea0003800000 */
[----:B------:R-:W1:Y:S01]  /*7d10*/  S2UR UR9, SR_CTAID.X ;  /* 0x00000000000979c3 */ /* 0x000e620000002500 */
[----:B------:R-:W-:Y:S01]  /*7d20*/  ULDC UR8, c[0x0][0x280] ;  /* 0x0000a00000087ab9 */ /* 0x000fe20000000800 */
[----:B------:R-:W-:Y:S01]  /*7d30*/  ULDC UR4, c[0x0][0x290] ;  /* 0x0000a40000047ab9 */ /* 0x000fe20000000800 */
[----:B------:R-:W-:-:S05]  /*7d40*/  ULDC UR5, c[0x0][0x74c] ;  /* 0x0001d30000057ab9 */ /* 0x000fca0000000800 */
[----:B------:R-:W2:Y:S01]  /*7d50*/  S2UR UR20, SR_CTAID.Y ;  /* 0x00000000001479c3 */ /* 0x000ea20000002600 */
[----:B-1----:R-:W-:Y:S02]  /*7d60*/  USHF.L.U32 UR11, UR9, 0x7, URZ ;  /* 0x00000007090b7899 */ /* 0x002fe4000800063f */
[----:B------:R-:W-:Y:S02]  /*7d70*/  ISETP.LE.AND P0, PT, RZ, UR9, PT ;  /* 0x00000009ff007c0c */ /* 0x000fe4000bf03270 */
[----:B------:R-:W-:-:S04]  /*7d80*/  UIADD3 UR4, -UR4, UR11, UR8 ;  /* 0x0000000b04047290 */ /* 0x000fc8000fffe108 */
[----:B------:R-:W-:-:S04]  /*7d90*/  UIADD3 UR4, UR4, -UR5, URZ ;  /* 0x8000000504047290 */ /* 0x000fc8000fffe03f */
[----:B------:R-:W-:-:S04]  /*7da0*/  USHF.R.S32.HI UR5, URZ, 0x1f, UR4 ;  /* 0x0000001f3f057899 */ /* 0x000fc80008011404 */
[----:B------:R-:W-:Y:S02]  /*7db0*/  ULEA.HI UR5, UR5, UR4, URZ, 0x6 ;  /* 0x0000000405057291 */ /* 0x000fe4000f8f303f */
[----:B------:R-:W-:Y:S02]  /*7dc0*/  UIADD3 UR4, UR8, 0x3f, URZ ;  /* 0x0000003f08047890 */ /* 0x000fe4000fffe03f */
[----:B------:R-:W-:Y:S02]  /*7dd0*/  USHF.R.S32.HI UR5, URZ, 0x6, UR5 ;  /* 0x000000063f057899 */ /* 0x000fe40008011405 */
[----:B------:R-:W-:Y:S02]  /*7de0*/  USHF.R.S32.HI UR6, URZ, 0x1f, UR4 ;  /* 0x0000001f3f067899 */ /* 0x000fe40008011404 */
[----:B------:R-:W-:Y:S02]  /*7df0*/  UISETP.LT.AND UP0, UPT, URZ, UR5, UPT ;  /* 0x000000053f00728c */ /* 0x000fe4000bf01270 */
[----:B------:R-:W-:-:S02]  /*7e00*/  ULEA.HI UR6, UR6, UR4, URZ, 0x6 ;  /* 0x0000000406067291 */ /* 0x000fc4000f8f303f */
[----:B------:R-:W-:Y:S02]  /*7e10*/  USEL UR7, URZ, UR5, !UP0 ;  /* 0x000000053f077287 */ /* 0x000fe4000c000000 */
[----:B------:R-:W-:Y:S01]  /*7e20*/  USHF.R.S32.HI UR6, URZ, 0x6, UR6 ;  /* 0x000000063f067899 */ /* 0x000fe20008011406 */
[----:B--2---:R-:W-:Y:S11]  /*7e30*/  @!P0 BRA `(.L_x_1191) ;  /* 0x0000000000288947 */ /* 0x004ff60003800000 */
[----:B------:R-:W-:Y:S01]  /*7e40*/  ULEA UR8, UR9, UR8, 0x7 ;  /* 0x0000000809087291 */ /* 0x000fe2000f8e383f */
[----:B------:R-:W-:Y:S01]  /*7e50*/  ULDC UR4, c[0x0][0x290] ;  /* 0x0000a40000047ab9 */ /* 0x000fe20000000800 */
[----:B------:R-:W-:Y:S02]  /*7e60*/  ULDC UR5, c[0x0][0x748] ;  /* 0x0001d20000057ab9 */ /* 0x000fe40000000800 */
[----:B------:R-:W-:-:S04]  /*7e70*/  UIADD3 UR4, -UR4, 0xbf, UR8 ;  /* 0x000000bf04047890 */ /* 0x000fc8000fffe108 */
[----:B------:R-:W-:-:S04]  /*7e80*/  UIADD3 UR4, UR4, UR5, URZ ;  /* 0x0000000504047290 */ /* 0x000fc8000fffe03f */
[----:B------:R-:W-:-:S04]  /*7e90*/  USHF.R.S32.HI UR5, URZ, 0x1f, UR4 ;  /* 0x0000001f3f057899 */ /* 0x000fc80008011404 */
[----:B------:R-:W-:-:S04]  /*7ea0*/  ULEA.HI UR5, UR5, UR4, URZ, 0x6 ;  /* 0x0000000405057291 */ /* 0x000fc8000f8f303f */
[----:B------:R-:W-:-:S04]  /*7eb0*/  USHF.R.S32.HI UR5, URZ, 0x6, UR5 ;  /* 0x000000063f057899 */ /* 0x000fc80008011405 */
[----:B------:R-:W-:-:S04]  /*7ec0*/  UISETP.LT.AND UP0, UPT, UR5, UR6, UPT ;  /* 0x000000060500728c */ /* 0x000fc8000bf01270 */
[----:B------:R-:W-:-:S12]  /*7ed0*/  USEL UR6, UR5, UR6, UP0 ;  /* 0x0000000605067287 */ /* 0x000fd80008000000 */
.L_x_1191:
[----:B------:R-:W-:-:S06]  /*7ee0*/  UISETP.GT.AND UP0, UPT, UR6, UR7, UPT ;  /* 0x000000070600728c */ /* 0x000fcc000bf04270 */
[----:B------:R-:W-:-:S13]  /*7ef0*/  PLOP3.LUT P0, PT, PT, PT, UP0, 0x80, 0x0 ;  /* 0x000000000000781c */ /* 0x000fda0003f0f008 */
[----:B------:R-:W-:Y:S05]  /*7f00*/  @!P0 BRA `(.L_x_1190) ;  /* 0x0000001c00348947 */ /* 0x000fea0003800000 */
[----:B------:R-:W-:Y:S01]  /*7f10*/  USHF.R.S32.HI UR10, URZ, 0x1f, UR20 ;  /* 0x0000001f3f0a7899 */ /* 0x000fe20008011414 */
[----:B------:R-:W-:Y:S01]  /*7f20*/  IMAD.U32 R4, RZ, RZ, UR7 ;  /* 0x00000007ff047e24 */ /* 0x000fe2000f8e00ff */
[----:B------:R-:W-:Y:S01]  /*7f30*/  ULDC.64 UR8, c[0x0][0x718] ;  /* 0x0001c60000087ab9 */ /* 0x000fe20000000a00 */
[----:B------:R-:W-:Y:S01]  /*7f40*/  ULDC.64 UR12, c[0x0][0x730] ;  /* 0x0001cc00000c7ab9 */ /* 0x000fe20000000a00 */
[----:B------:R-:W-:Y:S01]  /*7f50*/  UIMAD.WIDE.U32 UR4, UR20, UR8, URZ ;  /* 0x00000008140472a5 */ /* 0x000fe2000f8e003f */
[----:B------:R-:W-:Y:S01]  /*7f60*/  BSSY B0, `(.L_x_1190) ;  /* 0x00001c7000007945 */ /* 0x000fe20003800000 */
[----:B------:R-:W-:Y:S01]  /*7f70*/  UIMAD UR8, UR10, UR8, URZ ;  /* 0x000000080a0872a4 */ /* 0x000fe2000f8e023f */
[----:B------:R-:W-:Y:S01]  /*7f80*/  IMAD.MOV.U32 R0, RZ, RZ, RZ ;  /* 0x000000ffff007224 */ /* 0x000fe200078e00ff */
[----:B------:R-:W-:Y:S02]  /*7f90*/  UIMAD UR10, UR10, UR12, URZ ;  /* 0x0000000c0a0a72a4 */ /* 0x000fe4000f8e023f */
[----:B------:R-:W-:-:S02]  /*7fa0*/  UIMAD UR22, UR20, UR9, UR8 ;  /* 0x00000009141672a4 */ /* 0x000fc4000f8e0208 */
[----:B------:R-:W-:Y:S02]  /*7fb0*/  UIMAD.WIDE.U32 UR8, UR20, UR12, URZ ;  /* 0x0000000c140872a5 */ /* 0x000fe4000f8e003f */
[----:B------:R-:W-:Y:S02]  /*7fc0*/  UIMAD UR12, UR20, UR13, UR10 ;  /* 0x0000000d140c72a4 */ /* 0x000fe4000f8e020a */
[----:B------:R-:W-:Y:S01]  /*7fd0*/  USHF.R.S32.HI UR13, URZ, 0x1f, UR21 ;  /* 0x0000001f3f0d7899 */ /* 0x000fe20008011415 */
[----:B------:R-:W-:Y:S01]  /*7fe0*/  ULDC UR10, c[0x0][0x2e8] ;  /* 0x0000ba00000a7ab9 */ /* 0x000fe20000000800 */
[----:B------:R-:W-:Y:S01]  /*7ff0*/  ELECT P0, URZ, PT ;  /* 0x00000000003f782f */ /* 0x000fe20003800000 */
[----:B------:R-:W-:Y:S01]  /*8000*/  UISETP.NE.AND UP0, UPT, UR10, 0x1, UPT ;  /* 0x000000010a00788c */ /* 0x000fe2000bf05270 */
[----:B------:R-:W-:Y:S01]  /*8010*/  ULDC.64 UR14, c[0x0][0x720] ;  /* 0x0001c800000e7ab9 */ /* 0x000fe20000000a00 */
[----:B------:R-:W-:Y:S02]  /*8020*/  UIADD3 UR23, UR5, UR22, URZ ;  /* 0x0000001605177290 */ /* 0x000fe4000fffe03f */
[----:B------:R-:W-:-:S02]  /*8030*/  UIMAD UR10, UR13, UR14, URZ ;  /* 0x0000000e0d0a72a4 */ /* 0x000fc4000f8e023f */
[----:B------:R-:W-:Y:S01]  /*8040*/  UIADD3 UR9, UR9, UR12, URZ ;  /* 0x0000000c09097290 */ /* 0x000fe2000fffe03f */
[----:B------:R-:W-:Y:S01]  /*8050*/  ULDC.64 UR18, c[0x0][0x738] ;  /* 0x0001ce0000127ab9 */ /* 0x000fe20000000a00 */
[----:B------:R-:W-:-:S03]  /*8060*/  UMOV UR22, UR4 ;  /* 0x0000000400167c82 */ /* 0x000fc60008000000 */
[----:B------:R-:W-:Y:S01]  /*8070*/  @UP0 ULDC UR16, c[0x0][0x2ec] ;  /* 0x0000bb0000100ab9 */ /* 0x000fe20000000800 */
[----:B------:R-:W-:Y:S02]  /*8080*/  UIMAD UR13, UR13, UR18, URZ ;  /* 0x000000120d0d72a4 */ /* 0x000fe4000f8e023f */
[----:B------:R-:W-:Y:S02]  /*8090*/  UIMAD UR5, UR21, UR15, UR10 ;  /* 0x0000000f150572a4 */ /* 0x000fe4000f8e020a */
[----:B------:R-:W-:Y:S02]  /*80a0*/  UIMAD.WIDE.U32 UR22, UR21, UR14, UR22 ;  /* 0x0000000e151672a5 */ /* 0x000fe4000f8e0016 */
[----:B------:R-:W-:Y:S02]  /*80b0*/  UIMAD.WIDE.U32 UR16, UR20, UR16, URZ ;  /* 0x00000010141072a5 */ /* 0x000fe4000f8e003f */
[----:B------:R-:W-:Y:S01]  /*80c0*/  UIMAD.WIDE.U32 UR14, UR21, UR18, UR8 ;  /* 0x00000012150e72a5 */ /* 0x000fe2000f8e0008 */
[----:B------:R-:W-:-:S02]  /*80d0*/  UMOV UR12, UR20 ;  /* 0x00000014000c7c82 */ /* 0x000fc40008000000 */
[----:B------:R-:W-:Y:S01]  /*80e0*/  @UP0 ULDC UR8, c[0x0][0x2f0] ;  /* 0x0000bc0000080ab9 */ /* 0x000fe20000000800 */
[----:B------:R-:W-:Y:S02]  /*80f0*/  UIMAD UR4, UR21, UR19, UR13 ;  /* 0x00000013150472a4 */ /* 0x000fe4000f8e020d */
[----:B------:R-:W-:Y:S01]  /*8100*/  @UP0 USHF.R.U32.HI UR12, URZ, UR8, UR17 ;  /* 0x000000083f0c0299 */ /* 0x000fe20008011611 */
[----:B------:R-:W-:Y:S11]  /*8110*/  @!P0 BRA `(.L_x_1192) ;  /* 0x0000001800ac8947 */ /* 0x000ff60003800000 */
[----:B------:R-:W1:Y:S01]  /*8120*/  S2R R3, SR_CgaCtaId ;  /* 0x0000000000037919 */ /* 0x000e620000008800 */
[----:B------:R-:W-:-:S04]  /*8130*/  MOV R16, 0x400 ;  /* 0x0000040000107802 */ /* 0x000fc80000000f00 */
[----:B-1----:R-:W-:Y:S01]  /*8140*/  LEA R16, R3, R16, 0x18 ;  /* 0x0000001003107211 */ /* 0x002fe200078ec0ff */
[----:B------:R-:W-:-:S05]  /*8150*/  IMAD.MOV.U32 R3, RZ, RZ, 0x1 ;  /* 0x00000001ff037424 */ /* 0x000fca00078e00ff */
[----:B------:R-:W-:-:S04]  /*8160*/  SHF.L.U32 R3, R3, 0x1f, RZ ;  /* 0x0000001f03037819 */ /* 0x000fc800000006ff */
[----:B------:R-:W1:Y:S02]  /*8170*/  SYNCS.PHASECHK.TRANS64.TRYWAIT P0, [R16+URZ+0x30820], R3 ;  /* 0x03082003100075a7 */ /* 0x000e64000800017f */
[----:B-1----:R-:W-:Y:S05]  /*8180*/  @!P0 BRA `(.L_x_1193) ;  /* 0x0000001c00948947 */ /* 0x002fea0003800000 */
.L_x_1221:
[----:B------:R-:W2:Y:S01]  /*8190*/  S2R R0, SR_TID.X ;  /* 0x0000000000007919 */ /* 0x000ea20000002100 */
[----:B------:R-:W-:Y:S02]  /*81a0*/  IMAD.U32 R15, RZ, RZ, UR23 ;  /* 0x00000017ff0f7e24 */ /* 0x000fe4000f8e00ff */
[----:B------:R-:W-:Y:S02]  /*81b0*/  IMAD.U32 R14, RZ, RZ, UR15 ;  /* 0x0000000fff0e7e24 */ /* 0x000fe4000f8e00ff */
[----:B------:R-:W-:Y:S02]  /*81c0*/  VIADD R15, R15, UR5 ;  /* 0x000000050f0f7c36 */ /* 0x000fe40008000000 */
[----:B------:R-:W-:Y:S02]  /*81d0*/  VIADD R14, R14, UR4 ;  /* 0x000000040e0e7c36 */ /* 0x000fe40008000000 */
[----:B------:R-:W-:Y:S01]  /*81e0*/  IMAD.MOV.U32 R11, RZ, RZ, 0x1 ;  /* 0x00000001ff0b7424 */ /* 0x000fe200078e00ff */
[----:B--2---:R-:W-:-:S04]  /*81f0*/  LOP3.LUT R0, R0, 0x7f, RZ, 0xc0, !PT ;  /* 0x0000007f00007812 */ /* 0x004fc800078ec0ff */
[----:B------:R-:W-:-:S13]  /*8200*/  ISETP.NE.AND P0, PT, R0, RZ, PT ;  /* 0x000000ff0000720c */ /* 0x000fda0003f05270 */
[----:B------:R-:W-:Y:S05]  /*8210*/  @P0 BRA `(.L_x_1194) ;  /* 0x0000000000180947 */ /* 0x000fea0003800000 */
[----:B------:R-:W2:Y:S01]  /*8220*/  S2R R0, SR_TID.X ;  /* 0x0000000000007919 */ /* 0x000ea20000002100 */
[----:B-1----:R-:W-:-:S04]  /*8230*/  IMAD.MOV.U32 R3, RZ, RZ, 0x4100 ;  /* 0x00004100ff037424 */ /* 0x002fc800078e00ff */
[----:B------:R3:W-:Y:S01]  /*8240*/  SYNCS.ARRIVE.TRANS64 RZ, [R16+URZ+0x30810], R3 ;  /* 0x0308100310ff79a7 */ /* 0x0007e2000800003f */
[----:B--2---:R-:W-:-:S13]  /*8250*/  LOP3.LUT P1, RZ, R0, 0x1f, RZ, 0xc0, !PT ;  /* 0x0000001f00ff7812 */ /* 0x004fda000782c0ff */
[----:B---3--:R-:W-:Y:S05]  /*8260*/  @!P1 BRA `(.L_x_1194) ;  /* 0x0000000000049947 */ /* 0x008fea0003800000 */
[----:B------:R-:W-:Y:S01]  /*8270*/  BPT.TRAP 0x1 ;  /* 0x000000040000795c */ /* 0x000fe20000300000 */
.L_x_1194:
[----:B------:R-:W-:Y:S01]  /*8280*/  R2UR UR19, R4 ;  /* 0x00000000041372ca */ /* 0x000fe200000e0000 */
[----:B------:R-:W2:Y:S01]  /*8290*/  LDC.64 R6, c[0x0][0x198] ;  /* 0x00006600ff067b82 */ /* 0x000ea20000000a00 */
[----:B------:R-:W-:Y:S01]  /*82a0*/  R2UR UR7, R15 ;  /* 0x000000000f0772ca */ /* 0x000fe200000e0000 */
[----:B------:R-:W-:Y:S01]  /*82b0*/  ULDC.64 UR16, c[0x0][0x700] ;  /* 0x0001c00000107ab9 */ /* 0x000fe20000000a00 */
[----:B------:R-:W-:Y:S01]  /*82c0*/  UMOV UR36, 0x0 ;  /* 0x0000000000247882 */ /* 0x000fe20000000000 */
[----:B------:R-:W-:Y:S01]  /*82d0*/  IMAD.U32 R10, RZ, RZ, UR16 ;  /* 0x00000010ff0a7e24 */ /* 0x000fe2000f8e00ff */
[----:B------:R-:W-:Y:S01]  /*82e0*/  UMOV UR37, 0x14f00000 ;  /* 0x14f0000000257882 */ /* 0x000fe20000000000 */
[----:B------:R-:W-:Y:S01]  /*82f0*/  IMAD.U32 R9, RZ, RZ, UR17 ;  /* 0x00000011ff097e24 */ /* 0x000fe2000f8e00ff */
[----:B------:R-:W-:Y:S01]  /*8300*/  UMOV UR18, URZ ;  /* 0x0000003f00127c82 */ /* 0x000fe20008000000 */
[----:B------:R-:W-:Y:S01]  /*8310*/  UMOV UR26, 0x40 ;  /* 0x00000040001a7882 */ /* 0x000fe20000000000 */
[----:B------:R-:W-:Y:S01]  /*8320*/  UMOV UR28, UR20 ;  /* 0x00000014001c7c82 */ /* 0x000fe20008000000 */
[----:B------:R-:W-:Y:S01]  /*8330*/  UMOV UR29, UR21 ;  /* 0x00000015001d7c82 */ /* 0x000fe20008000000 */
[----:B------:R-:W-:Y:S01]  /*8340*/  IMAD.MOV.U32 R5, RZ, RZ, 0x10000 ;  /* 0x00010000ff057424 */ /* 0x000fe200078e00ff */
[----:B------:R-:W-:Y:S01]  /*8350*/  USHF.L.U32 UR19, UR19, 0x6, URZ ;  /* 0x0000000613137899 */ /* 0x000fe2000800063f */
[----:B------:R-:W-:Y:S01]  /*8360*/  IMAD.MOV.U32 R19, RZ, RZ, RZ ;  /* 0x000000ffff137224 */ /* 0x000fe200078e00ff */
[----:B------:R-:W-:Y:S01]  /*8370*/  UMOV UR48, 0x0 ;  /* 0x0000000000307882 */ /* 0x000fe20000000000 */
[----:B------:R-:W-:Y:S01]  /*8380*/  UMOV UR49, 0x10000000 ;  /* 0x1000000000317882 */ /* 0x000fe20000000000 */
[----:B------:R-:W-:Y:S01]  /*8390*/  UIADD3 UR8, UP0, UR19, UR22, URZ ;  /* 0x0000001613087290 */ /* 0x000fe2000ff1e03f */
[----:B------:R-:W-:-:S02]  /*83a0*/  UMOV UR13, UR21 ;  /* 0x00000015000d7c82 */ /* 0x000fc40008000000 */
[----:B------:R-:W-:Y:S01]  /*83b0*/  UMOV UR27, UR19 ;  /* 0x00000013001b7c82 */ /* 0x000fe20008000000 */
[----:B------:R-:W-:Y:S02]  /*83c0*/  ULEA.HI.X.SX32 UR7, UR19, UR7, 0x1, UP0 ;  /* 0x0000000713077291 */ /* 0x000fe400080f0e3f */
[----:B-1----:R-:W-:Y:S01]  /*83d0*/  IMAD.U32 R3, RZ, RZ, UR8 ;  /* 0x00000008ff037e24 */ /* 0x002fe2000f8e00ff */
[----:B------:R-:W-:Y:S01]  /*83e0*/  UMOV UR10, UR18 ;  /* 0x00000012000a7c82 */ /* 0x000fe20008000000 */
[----:B------:R-:W-:Y:S01]  /*83f0*/  IMAD.U32 R2, RZ, RZ, UR8 ;  /* 0x00000008ff027e24 */ /* 0x000fe2000f8e00ff */
[----:B------:R-:W-:Y:S01]  /*8400*/  R2UR UR8, R16 ;  /* 0x00000000100872ca */ /* 0x000fe200000e0000 */
[----:B--2---:R-:W-:Y:S01]  /*8410*/  IMAD.MOV.U32 R8, RZ, RZ, R6 ;  /* 0x000000ffff087224 */ /* 0x004fe200078e0006 */
[----:B------:R-:W-:Y:S01]  /*8420*/  LEA R0, P1, R3, R10, 0x2 ;  /* 0x0000000a03007211 */ /* 0x000fe200078210ff */
[----:B------:R-:W-:Y:S01]  /*8430*/  IMAD.U32 R3, RZ, RZ, UR7 ;  /* 0x00000007ff037e24 */ /* 0x000fe2000f8e00ff */
[----:B------:R-:W-:Y:S01]  /*8440*/  UMOV UR7, 0x10 ;  /* 0x0000001000077882 */ /* 0x000fe20000000000 */
[----:B------:R-:W-:Y:S01]  /*8450*/  UMOV UR42, 0x40 ;  /* 0x00000040002a7882 */ /* 0x000fe20000000000 */
[----:B------:R-:W-:Y:S01]  /*8460*/  R2UR UR32, R0 ;  /* 0x00000000002072ca */ /* 0x000fe200000e0000 */
[----:B------:R-:W-:Y:S01]  /*8470*/  UMOV UR43, UR11 ;  /* 0x0000000b002b7c82 */ /* 0x000fe20008000000 */
[----:B------:R-:W-:Y:S01]  /*8480*/  LEA.HI.X R2, R2, R9, R3, 0x2, P1 ;  /* 0x0000000902027211 */ /* 0x000fe200008f1403 */
[----:B------:R-:W-:Y:S01]  /*8490*/  UMOV UR44, UR12 ;  /* 0x0000000c002c7c82 */ /* 0x000fe20008000000 */
[----:B------:R-:W-:Y:S01]  /*84a0*/  IADD3 R0, P1, R8, 0x2f0, RZ ;  /* 0x000002f008007810 */ /* 0x000fe20007f3e0ff */
[----:B------:R-:W-:Y:S01]  /*84b0*/  UMOV UR45, UR21 ;  /* 0x00000015002d7c82 */ /* 0x000fe20008000000 */
[----:B------:R-:W-:Y:S01]  /*84c0*/  R2UR UR33, R2 ;  /* 0x00000000022172ca */ /* 0x000fe200000e0000 */
[----:B------:R-:W-:Y:S01]  /*84d0*/  UIADD3 UR16, UR8, 0x18000, URZ ;  /* 0x0001800008107890 */ /* 0x000fe2000fffe03f */
[----:B------:R-:W-:Y:S01]  /*84e0*/  R2UR UR30, R0 ;  /* 0x00000000001e72ca */ /* 0x000fe200000e0000 */
[----:B------:R-:W-:Y:S01]  /*84f0*/  UIADD3 UR17, UR8, 0x30810, URZ ;  /* 0x0003081008117890 */ /* 0x000fe2000fffe03f */
[----:B------:R-:W-:Y:S01]  /*8500*/  IADD3 R0, P2, R8, 0x3f0, RZ ;  /* 0x000003f008007810 */ /* 0x000fe20007f5e0ff */
[----:B------:R-:W-:-:S02]  /*8510*/  UIADD3 UR24, UR8, 0x1a000, URZ ;  /* 0x0001a00008187890 */ /* 0x000fc4000fffe03f */
[----:B------:R-:W-:Y:S01]  /*8520*/  UIADD3 UR50, UR8, 0x28000, URZ ;  /* 0x0002800008327890 */ /* 0x000fe2000fffe03f */
[----:B------:R-:W-:Y:S01]  /*8530*/  R2UR UR46, R0 ;  /* 0x00000000002e72ca */ /* 0x000fe200000e0000 */
[--C-:B------:R-:W-:Y:S01]  /*8540*/  IMAD.X R0, RZ, RZ, R7.reuse, P1 ;  /* 0x000000ffff007224 */ /* 0x100fe200008e0607 */
[----:B------:R-:W-:Y:S01]  /*8550*/  IADD3 R2, P1, R8, 0xf0, RZ ;  /* 0x000000f008027810 */ /* 0x000fe20007f3e0ff */
[----:B------:R-:W-:Y:S01]  /*8560*/  UMOV UR25, UR17 ;  /* 0x0000001100197c82 */ /* 0x000fe20008000000 */
[----:B------:R-:W-:Y:S01]  /*8570*/  UMOV UR51, UR17 ;  /* 0x0000001100337c82 */ /* 0x000fe20008000000 */
[----:B------:R-:W-:Y:S01]  /*8580*/  UIADD3 UR9, UR8, 0x30800, URZ ;  /* 0x0003080008097890 */ /* 0x000fe2000fffe03f */
[----:B------:R-:W-:Y:S01]  /*8590*/  R2UR UR31, R0 ;  /* 0x00000000001f72ca */ /* 0x000fe200000e0000 */
[--C-:B------:R-:W-:Y:S01]  /*85a0*/  IMAD.X R0, RZ, RZ, R7.reuse, P2 ;  /* 0x000000ffff007224 */ /* 0x100fe200010e0607 */
[----:B------:R-:W-:Y:S01]  /*85b0*/  R2UR UR34, R2 ;  /* 0x00000000022272ca */ /* 0x000fe200000e0000 */
[----:B------:R-:W-:Y:S01]  /*85c0*/  IMAD.X R3, RZ, RZ, R7, P1 ;  /* 0x000000ffff037224 */ /* 0x000fe200008e0607 */
[----:B------:R-:W-:-:S02]  /*85d0*/  UIADD3 UR40, UR8, 0x4000, URZ ;  /* 0x0000400008287890 */ /* 0x000fc4000fffe03f */
[----:B------:R-:W-:Y:S01]  /*85e0*/  R2UR UR47, R0 ;  /* 0x00000000002f72ca */ /* 0x000fe200000e0000 */
[----:B------:R-:W-:Y:S01]  /*85f0*/  IMAD.U32 R0, RZ, RZ, UR6 ;  /* 0x00000006ff007e24 */ /* 0x000fe2000f8e00ff */
[----:B------:R-:W-:Y:S01]  /*8600*/  R2UR UR35, R3 ;  /* 0x00000000032372ca */ /* 0x000fe200000e0000 */
[----:B------:R-:W-:Y:S02]  /*8610*/  UMOV UR41, UR9 ;  /* 0x0000000900297c82 */ /* 0x000fe40008000000 */
[----:B------:R-:W-:-:S05]  /*8620*/  VIADD R6, R0, 0xffffffff ;  /* 0xffffffff00067836 */ /* 0x000fca0000000000 */
[----:B------:R1:W-:Y:S01]  /*8630*/  STL [R1], R6 ;  /* 0x0000000601007387 */ /* 0x0003e20000100800 */
[----:B------:R-:W-:-:S04]  /*8640*/  ISETP.GE.AND P1, PT, R4, R6, PT ;  /* 0x000000060400720c */ /* 0x000fc80003f26270 */
[----:B------:R-:W-:Y:S01]  /*8650*/  UTMALDG.4D [UR16], [UR34], desc[UR36] ;  /* 0x00002410220075b4 */ /* 0x000fe20008019000 */
[----:B------:R-:W-:Y:S01]  /*8660*/  UTMALDG.4D [UR24], [UR34], desc[UR36] ;  /* 0x00002418220075b4 */ /* 0x000fe20008019000 */
[----:B------:R2:W-:Y:S01]  /*8670*/  UBLKCP.S.G [UR50], [UR32], UR7 ;  /* 0x00000032200073ba */ /* 0x0005e20008000207 */
[----:B------:R1:W-:Y:S01]  /*8680*/  SYNCS.ARRIVE.TRANS64 RZ, [R16+URZ+0x30800], R5 ;  /* 0x0308000510ff79a7 */ /* 0x0003e2000800003f */
[----:B------:R1:W-:Y:S01]  /*8690*/  UTMALDG.4D [UR8], [UR30], desc[UR48] ;  /* 0x000030081e0075b4 */ /* 0x0003e20008019000 */
[----:B--2---:R-:W-:Y:S01]  /*86a0*/  UIADD3 UR32, UR8, 0x8000, URZ ;  /* 0x0000800008207890 */ /* 0x004fe2000fffe03f */
[----:B------:R1:W-:Y:S01]  /*86b0*/  UTMALDG.4D [UR40], [UR30], desc[UR48] ;  /* 0x000030281e0075b4 */ /* 0x0003e20008019000 */
[----:B------:R-:W-:Y:S01]  /*86c0*/  UIADD3 UR24, UR8, 0xc000, URZ ;  /* 0x0000c00008187890 */ /* 0x000fe2000fffe03f */
[----:B------:R-:W-:Y:S01]  /*86d0*/  UMOV UR35, UR11 ;  /* 0x0000000b00237c82 */ /* 0x000fe20008000000 */
[----:B------:R-:W-:Y:S01]  /*86e0*/  UMOV UR36, UR12 ;  /* 0x0000000c00247c82 */ /* 0x000fe20008000000 */
[----:B------:R-:W-:Y:S01]  /*86f0*/  UMOV UR37, UR21 ;  /* 0x0000001500257c82 */ /* 0x000fe20008000000 */
[----:B------:R-:W-:Y:S01]  /*8700*/  UMOV UR34, UR18 ;  /* 0x0000001200227c82 */ /* 0x000fe20008000000 */
[----:B------:R-:W-:Y:S01]  /*8710*/  UMOV UR33, UR9 ;  /* 0x0000000900217c82 */ /* 0x000fe20008000000 */
[----:B------:R-:W-:Y:S01]  /*8720*/  UMOV UR27, UR11 ;  /* 0x0000000b001b7c82 */ /* 0x000fe20008000000 */
[----:B------:R-:W-:Y:S01]  /*8730*/  UMOV UR28, UR12 ;  /* 0x0000000c001c7c82 */ /* 0x000fe20008000000 */
[----:B------:R-:W-:Y:S01]  /*8740*/  UMOV UR25, UR9 ;  /* 0x0000000900197c82 */ /* 0x000fe20008000000 */
[----:B------:R1:W-:Y:S01]  /*8750*/  UTMALDG.4D [UR32], [UR46], desc[UR48] ;  /* 0x000030202e0075b4 */ /* 0x0003e20008019000 */
[----:B------:R1:W-:Y:S02]  /*8760*/  UTMALDG.4D [UR24], [UR46], desc[UR48] ;  /* 0x000030182e0075b4 */ /* 0x0003e40008019000 */
[----:B-1----:R-:W-:Y:S05]  /*8770*/  @P1 BRA `(.L_x_1195) ;  /* 0x00000010003c1947 */ /* 0x002fea0003800000 */
[----:B------:R-:W-:Y:S01]  /*8780*/  R2UR UR7, R4 ;  /* 0x00000000040772ca */ /* 0x000fe200000e0000 */
[----:B------:R-:W1:Y:S01]  /*8790*/  S2R R6, SR_TID.X ;  /* 0x0000000000067919 */ /* 0x000e620000002100 */
[----:B------:R-:W-:Y:S01]  /*87a0*/  UIADD3 UR8, UR6, -0x2, URZ ;  /* 0xfffffffe06087890 */ /* 0x000fe2000fffe03f */
[----:B------:R-:W-:-:S05]  /*87b0*/  IMAD.MOV.U32 R11, RZ, RZ, 0x1 ;  /* 0x00000001ff0b7424 */ /* 0x000fca00078e00ff */
[----:B------:R-:W-:-:S05]  /*87c0*/  ISETP.NE.AND P1, PT, R4, UR8, PT ;  /* 0x0000000804007c0c */ /* 0x000fca000bf25270 */
[----:B------:R-:W-:-:S04]  /*87d0*/  ULOP3.LUT UR7, URZ, UR7, URZ, 0x33, !UPT ;  /* 0x000000073f077292 */ /* 0x000fc8000f8e333f */
[----:B------:R-:W-:-:S06]  /*87e0*/  UIADD3 UR7, UR7, UR6, URZ ;  /* 0x0000000607077290 */ /* 0x000fcc000fffe03f */
[----:B------:R-:W-:-:S05]  /*87f0*/  IMAD.U32 R0, RZ, RZ, UR7 ;  /* 0x00000007ff007e24 */ /* 0x000fca000f8e00ff */
[----:B------:R-:W-:Y:S01]  /*8800*/  LOP3.LUT R5, R0, 0x1, RZ, 0xc0, !PT ;  /* 0x0000000100057812 */ /* 0x000fe200078ec0ff */
[----:B------:R-:W-:-:S04]  /*8810*/  IMAD.MOV.U32 R0, RZ, RZ, R4 ;  /* 0x000000ffff007224 */ /* 0x000fc800078e0004 */
[----:B------:R2:W-:Y:S01]  /*8820*/  STL [R1+0x4], R5 ;  /* 0x0000040501007387 */ /* 0x0005e20000100800 */
[----:B-1----:R-:W-:Y:S01]  /*8830*/  LOP3.LUT R6, R6, 0x1f, RZ, 0xc0, !PT ;  /* 0x0000001f06067812 */ /* 0x002fe200078ec0ff */
[----:B------:R-:W-:Y:S06]  /*8840*/  @!P1 BRA `(.L_x_1196) ;  /* 0x0000000800b09947 */ /* 0x000fec0003800000 */
[----:B------:R-:W-:Y:S01]  /*8850*/  R2UR UR8, R5 ;  /* 0x00000000050872ca */ /* 0x000fe200000e0000 */
[----:B------:R-:W-:Y:S02]  /*8860*/  IMAD.MOV.U32 R0, RZ, RZ, R4 ;  /* 0x000000ffff007224 */ /* 0x000fe400078e0004 */
[----:B------:R-:W-:-:S10]  /*8870*/  IMAD.MOV.U32 R11, RZ, RZ, 0x1 ;  /* 0x00000001ff0b7424 */ /* 0x000fd400078e00ff */
[----:B------:R-:W-:-:S06]  /*8880*/  UIADD3 UR7, UR7, -UR8, URZ ;  /* 0x8000000807077290 */ /* 0x000fcc000fffe03f */
[----:B------:R-:W-:-:S07]  /*8890*/  IMAD.U32 R20, RZ, RZ, UR7 ;  /* 0x00000007ff147e24 */ /* 0x000fce000f8e00ff */
.L_x_1205:
[----:B--234-:R-:W-:-:S04]  /*88a0*/  SHF.L.U32 R21, R11, 0x1f, RZ ;  /* 0x0000001f0b157819 */ /* 0x01cfc800000006ff */
[----:B------:R-:W1:Y:S02]  /*88b0*/  SYNCS.PHASECHK.TRANS64.TRYWAIT P1, [R16+URZ+0x30840], R21 ;  /* 0x03084015100075a7 */ /* 0x000e64000802017f */
[----:B-1----:R-:W-:Y:S05]  /*88c0*/  @!P1 BRA `(.L_x_1197) ;  /* 0x0000001400d89947 */ /* 0x002fea0003800000 */
.L_x_1222:
[----:B------:R-:W-:Y:S05]  /*88d0*/  @P0 BRA `(.L_x_1198) ;  /* 0x0000000000140947 */ /* 0x000fea0003800000 */
[----:B------:R-:W-:Y:S01]  /*88e0*/  ISETP.NE.AND P1, PT, R6, RZ, PT ;  /* 0x000000ff0600720c */ /* 0x000fe20003f25270 */
[----:B------:R-:W-:-:S04]  /*88f0*/  IMAD.MOV.U32 R3, RZ, RZ, 0x4100 ;  /* 0x00004100ff037424 */ /* 0x000fc800078e00ff */
[----:B------:R3:W-:Y:S08]  /*8900*/  SYNCS.ARRIVE.TRANS64 RZ, [R16+URZ+0x30830], R3 ;  /* 0x0308300310ff79a7 */ /* 0x0007f0000800003f */
[----:B------:R-:W-:Y:S05]  /*8910*/  @!P1 BRA `(.L_x_1198) ;  /* 0x0000000000049947 */ /* 0x000fea0003800000 */
[----:B------:R-:W-:Y:S01]  /*8920*/  BPT.TRAP 0x1 ;  /* 0x000000040000795c */ /* 0x000fe20000300000 */
.L_x_1198:
[----:B------:R-:W3:Y:S01]  /*8930*/  LDC.64 R12, c[0x0][0x728] ;  /* 0x0001ca00ff0c7b82 */ /* 0x000ee20000000a00 */
[----:B------:R-:W-:Y:S01]  /*8940*/  IMAD.SHL.U32 R18, R0, 0x40, RZ ;  /* 0x0000004000127824 */ /* 0x000fe200078e00ff */
[----:B------:R-:W-:Y:S01]  /*8950*/  R2UR UR32, R16 ;  /* 0x00000000102072ca */ /* 0x000fe200000e0000 */
[----:B------:R-:W-:Y:S01]  /*8960*/  UMOV UR30, 0x0 ;  /* 0x00000000001e7882 */ /* 0x000fe20000000000 */
[----:B------:R-:W-:Y:S01]  /*8970*/  UMOV UR31, 0x14f00000 ;  /* 0x14f00000001f7882 */ /* 0x000fe20000000000 */
[----:B------:R-:W-:Y:S01]  /*8980*/  UMOV UR18, URZ ;  /* 0x0000003f00127c82 */ /* 0x000fe20008000000 */
[C---:B------:R-:W-:Y:S01]  /*8990*/  IADD3 R2, P1, R18.reuse, UR14, RZ ;  /* 0x0000000e12027c10 */ /* 0x040fe2000ff3e0ff */
[----:B------:R-:W-:Y:S01]  /*89a0*/  UMOV UR26, 0x40 ;  /* 0x00000040001a7882 */ /* 0x000fe20000000000 */
[----:B--2---:R-:W2:Y:S01]  /*89b0*/  LDC.64 R4, c[0x0][0x198] ;  /* 0x00006600ff047b82 */ /* 0x004ea20000000a00 */
        /* <DEDUP_REMOVED lines=14> */
[----:B--2---:R-:W-:Y:S02]  /*8aa0*/  IMAD.MOV.U32 R8, RZ, RZ, R4 ;  /* 0x000000ffff087224 */ /* 0x004fe400078e0004 */
        /* <DEDUP_REMOVED lines=12> */
.L_x_1223:
[----:B------:R-:W-:Y:S05]  /*8b70*/  @P0 BRA `(.L_x_1200) ;  /* 0x0000000000140947 */ /* 0x000fea0003800000 */
[----:B------:R-:W-:Y:S01]  /*8b80*/  ISETP.NE.AND P1, PT, R6, RZ, PT ;  /* 0x000000ff0600720c */ /* 0x000fe20003f25270 */
[----:B------:R-:W-:-:S04]  /*8b90*/  IMAD.MOV.U32 R2, RZ, RZ, 0x4100 ;  /* 0x00004100ff027424 */ /* 0x000fc800078e00ff */
[----:B------:R3:W-:Y:S08]  /*8ba0*/  SYNCS.ARRIVE.TRANS64 RZ, [R16+URZ+0x30818], R2 ;  /* 0x0308180210ff79a7 */ /* 0x0007f0000800003f */
[----:B------:R-:W-:Y:S05]  /*8bb0*/  @!P1 BRA `(.L_x_1200) ;  /* 0x0000000000049947 */ /* 0x000fea0003800000 */
[----:B------:R-:W-:Y:S01]  /*8bc0*/  BPT.TRAP 0x1 ;  /* 0x000000040000795c */ /* 0x000fe20000300000 */
.L_x_1200:
[----:B------:R-:W-:Y:S01]  /*8bd0*/  VIADD R18, R18, 0x40 ;  /* 0x0000004012127836 */ /* 0x000fe20000000000 */
[----:B------:R-:W-:Y:S01]  /*8be0*/  ULDC.64 UR8, c[0x0][0x700] ;  /* 0x0001c00000087ab9 */ /* 0x000fe20000000a00 */
[----:B------:R-:W-:Y:S01]  /*8bf0*/  R2UR UR32, R16 ;  /* 0x00000000102072ca */ /* 0x000fe200000e0000 */
[----:B------:R-:W-:Y:S01]  /*8c00*/  IMAD.U32 R10, RZ, RZ, UR8 ;  /* 0x00000008ff0a7e24 */ /* 0x000fe2000f8e00ff */
[----:B------:R-:W-:Y:S01]  /*8c10*/  UMOV UR30, 0x0 ;  /* 0x00000000001e7882 */ /* 0x000fe20000000000 */
[----:B---3--:R-:W-:Y:S01]  /*8c20*/  IADD3 R2, P1, R18, UR22, RZ ;  /* 0x0000001612027c10 */ /* 0x008fe2000ff3e0ff */
[----:B------:R-:W-:Y:S01]  /*8c30*/  IMAD.U32 R9, RZ, RZ, UR9 ;  /* 0x00000009ff097e24 */ /* 0x000fe2000f8e00ff */
[----:B------:R-:W-:Y:S01]  /*8c40*/  SHF.R.S32.HI R17, RZ, 0x1f, R18 ;  /* 0x0000001fff117819 */ /* 0x000fe20000011412 */
[----:B------:R-:W-:Y:S01]  /*8c50*/  UMOV UR31, 0x14f00000 ;  /* 0x14f00000001f7882 */ /* 0x000fe20000000000 */
[----:B------:R-:W-:Y:S01]  /*8c60*/  LEA R3, P2, R2, R10, 0x2 ;  /* 0x0000000a02037211 */ /* 0x000fe200078410ff */
[----:B------:R-:W-:Y:S01]  /*8c70*/  UMOV UR26, URZ ;  /* 0x0000003f001a7c82 */ /* 0x000fe20008000000 */
[----:B------:R-:W-:Y:S01]  /*8c80*/  R2UR UR27, R18 ;  /* 0x00000000121b72ca */ /* 0x000fe200000e0000 */
[----:B------:R-:W-:Y:S01]  /*8c90*/  UMOV UR28, UR20 ;  /* 0x00000014001c7c82 */ /* 0x000fe20008000000 */
[----:B------:R-:W-:Y:S01]  /*8ca0*/  R2UR UR34, R3 ;  /* 0x00000000032272ca */ /* 0x000fe200000e0000 */
[----:B------:R-:W-:Y:S01]  /*8cb0*/  IMAD.X R3, R17, 0x1, R15, P1 ;  /* 0x0000000111037824 */ /* 0x000fe200008e060f */
[----:B------:R-:W-:-:S02]  /*8cc0*/  UIADD3 UR24, UR32, 0x1c000, URZ ;  /* 0x0001c00020187890 */ /* 0x000fc4000fffe03f */
[----:B------:R-:W-:Y:S02]  /*8cd0*/  UIADD3 UR25, UR32, 0x30818, URZ ;  /* 0x0003081820197890 */ /* 0x000fe4000fffe03f */
[----:B------:R-:W-:Y:S01]  /*8ce0*/  LEA.HI.X R3, R2, R9, R3, 0x2, P2 ;  /* 0x0000000902037211 */ /* 0x000fe200010f1403 */
[----:B------:R-:W-:Y:S01]  /*8cf0*/  UIADD3 UR16, UR32, 0x1e000, URZ ;  /* 0x0001e00020107890 */ /* 0x000fe2000fffe03f */
[----:B------:R-:W-:Y:S01]  /*8d00*/  IADD3 R2, P1, R8, 0xf0, RZ ;  /* 0x000000f008027810 */ /* 0x000fe20007f3e0ff */
[----:B------:R-:W-:Y:S01]  /*8d10*/  UIADD3 UR32, UR32, 0x28100, URZ ;  /* 0x0002810020207890 */ /* 0x000fe2000fffe03f */
[----:B------:R-:W-:Y:S01]  /*8d20*/  R2UR UR35, R3 ;  /* 0x00000000032372ca */ /* 0x000fe200000e0000 */
[----:B------:R-:W-:Y:S01]  /*8d30*/  UMOV UR29, UR21 ;  /* 0x00000015001d7c82 */ /* 0x000fe20008000000 */
[----:B------:R-:W-:Y:S01]  /*8d40*/  R2UR UR8, R2 ;  /* 0x00000000020872ca */ /* 0x000fe200000e0000 */
[----:B------:R-:W-:Y:S01]  /*8d50*/  IMAD.X R3, RZ, RZ, R7, P1 ;  /* 0x000000ffff037224 */ /* 0x000fe200008e0607 */
[----:B------:R-:W-:Y:S01]  /*8d60*/  UMOV UR18, 0x40 ;  /* 0x0000004000127882 */ /* 0x000fe20000000000 */
[----:B------:R-:W-:Y:S01]  /*8d70*/  UMOV UR17, UR25 ;  /* 0x0000001900117c82 */ /* 0x000fe20008000000 */
[----:B------:R-:W-:Y:S01]  /*8d80*/  UMOV UR19, UR27 ;  /* 0x0000001b00137c82 */ /* 0x000fe20008000000 */
[----:B------:R-:W-:Y:S01]  /*8d90*/  UMOV UR33, UR25 ;  /* 0x0000001900217c82 */ /* 0x000fe20008000000 */
[----:B------:R-:W-:Y:S01]  /*8da0*/  R2UR UR9, R3 ;  /* 0x00000000030972ca */ /* 0x000fe200000e0000 */
[----:B------:R-:W-:-:S12]  /*8db0*/  UMOV UR7, 0x10 ;  /* 0x0000001000077882 */ /* 0x000fd80000000000 */
[----:B------:R3:W-:Y:S01]  /*8dc0*/  UTMALDG.4D [UR24], [UR8], desc[UR30] ;  /* 0x00001e18080075b4 */ /* 0x0007e20008019000 */
[----:B------:R3:W-:Y:S01]  /*8dd0*/  UTMALDG.4D [UR16], [UR8], desc[UR30] ;  /* 0x00001e10080075b4 */ /* 0x0007e20008019000 */
[----:B------:R3:W-:Y:S01]  /*8de0*/  UBLKCP.S.G [UR32], [UR34], UR7 ;  /* 0x00000020220073ba */ /* 0x0007e20008000207 */
[----:B------:R-:W4:Y:S02]  /*8df0*/  SYNCS.PHASECHK.TRANS64.TRYWAIT P1, [R16+URZ+0x30848], R21 ;  /* 0x03084815100075a7 */ /* 0x000f24000802017f */
[----:B---34-:R-:W-:Y:S05]  /*8e00*/  @!P1 BRA `(.L_x_1201) ;  /* 0x0000001000b09947 */ /* 0x018fea0003800000 */
.L_x_1224:
[----:B------:R-:W-:Y:S05]  /*8e10*/  @P0 BRA `(.L_x_1202) ;  /* 0x0000000000140947 */ /* 0x000fea0003800000 */
[----:B------:R-:W-:Y:S01]  /*8e20*/  ISETP.NE.AND P1, PT, R6, RZ, PT ;  /* 0x000000ff0600720c */ /* 0x000fe20003f25270 */
[----:B-123--:R-:W-:-:S04]  /*8e30*/  IMAD.MOV.U32 R21, RZ, RZ, 0x4100 ;  /* 0x00004100ff157424 */ /* 0x00efc800078e00ff */
[----:B------:R4:W-:Y:S08]  /*8e40*/  SYNCS.ARRIVE.TRANS64 RZ, [R16+URZ+0x30838], R21 ;  /* 0x0308381510ff79a7 */ /* 0x0009f0000800003f */
[----:B------:R-:W-:Y:S05]  /*8e50*/  @!P1 BRA `(.L_x_1202) ;  /* 0x0000000000049947 */ /* 0x000fea0003800000 */
[----:B------:R-:W-:Y:S01]  /*8e60*/  BPT.TRAP 0x1 ;  /* 0x000000040000795c */ /* 0x000fe20000300000 */
.L_x_1202:
[C---:B------:R-:W-:Y:S01]  /*8e70*/  R2UR UR27, R18.reuse ;  /* 0x00000000121b72ca */ /* 0x040fe200000e0000 */
[----:B------:R-:W-:Y:S01]  /*8e80*/  UMOV UR30, 0x0 ;  /* 0x00000000001e7882 */ /* 0x000fe20000000000 */
[----:B------:R-:W-:Y:S01]  /*8e90*/  IADD3 R18, P1, R18, UR14, RZ ;  /* 0x0000000e12127c10 */ /* 0x000fe2000ff3e0ff */
        /* <DEDUP_REMOVED lines=26> */
[----:B------:R-:W5:Y:S02]  /*9040*/  SYNCS.PHASECHK.TRANS64.TRYWAIT P1, [R16+URZ+0x30820], R5 ;  /* 0x03082005100075a7 */ /* 0x000f64000802017f */
[----:B-1---5:R-:W-:Y:S05]  /*9050*/  @!P1 BRA `(.L_x_1203) ;  /* 0x0000001000309947 */ /* 0x022fea0003800000 */
.L_x_1226:
[----:B------:R-:W-:Y:S05]  /*9060*/  @P0 BRA `(.L_x_1204) ;  /* 0x0000000000140947 */ /* 0x000fea0003800000 */
[----:B------:R-:W-:Y:S01]  /*9070*/  ISETP.NE.AND P1, PT, R6, RZ, PT ;  /* 0x000000ff0600720c */ /* 0x000fe20003f25270 */
[----:B------:R-:W-:-:S04]  /*9080*/  IMAD.MOV.U32 R5, RZ, RZ, 0x4100 ;  /* 0x00004100ff057424 */ /* 0x000fc800078e00ff */
[----:B------:R1:W-:Y:S08]  /*9090*/  SYNCS.ARRIVE.TRANS64 RZ, [R16+URZ+0x30810], R5 ;  /* 0x0308100510ff79a7 */ /* 0x0003f0000800003f */
[----:B------:R-:W-:Y:S05]  /*90a0*/  @!P1 BRA `(.L_x_1204) ;  /* 0x0000000000049947 */ /* 0x000fea0003800000 */
[----:B------:R-:W-:Y:S01]  /*90b0*/  BPT.TRAP 0x1 ;  /* 0x000000040000795c */ /* 0x000fe20000300000 */
.L_x_1204:
[----:B------:R-:W-:Y:S01]  /*90c0*/  R2UR UR7, R0 ;  /* 0x00000000000772ca */ /* 0x000fe200000e0000 */
[----:B------:R-:W-:Y:S01]  /*90d0*/  VIADD R20, R20, 0xfffffffe ;  /* 0xfffffffe14147836 */ /* 0x000fe20000000000 */
[----:B------:R-:W-:Y:S01]  /*90e0*/  R2UR UR8, R15 ;  /* 0x000000000f0872ca */ /* 0x000fe200000e0000 */
[----:B------:R-:W-:Y:S01]  /*90f0*/  UMOV UR30, 0x0 ;  /* 0x00000000001e7882 */ /* 0x000fe20000000000 */
[----:B------:R-:W-:Y:S01]  /*9100*/  R2UR UR32, R16 ;  /* 0x00000000102072ca */ /* 0x000fe200000e0000 */
[----:B------:R-:W-:Y:S01]  /*9110*/  UMOV UR31, 0x14f00000 ;  /* 0x14f00000001f7882 */ /* 0x000fe20000000000 */
[----:B------:R-:W-:Y:S01]  /*9120*/  UMOV UR26, URZ ;  /* 0x0000003f001a7c82 */ /* 0x000fe20008000000 */
[----:B------:R-:W-:Y:S01]  /*9130*/  UMOV UR28, UR20 ;  /* 0x00000014001c7c82 */ /* 0x000fe20008000000 */
[----:B------:R-:W-:Y:S01]  /*9140*/  UMOV UR29, UR21 ;  /* 0x00000015001d7c82 */ /* 0x000fe20008000000 */
[----:B------:R-:W-:Y:S01]  /*9150*/  UMOV UR18, 0x40 ;  /* 0x0000004000127882 */ /* 0x000fe20000000000 */
[----:B------:R-:W-:-:S03]  /*9160*/  UMOV UR10, 0x10 ;  /* 0x00000010000a7882 */ /* 0x000fc60000000000 */
[----:B------:R-:W-:-:S04]  /*9170*/  UIADD3 UR7, UR7, 0x2, URZ ;  /* 0x0000000207077890 */ /* 0x000fc8000fffe03f */
[----:B------:R-:W-:Y:S02]  /*9180*/  USHF.L.U32 UR27, UR7, 0x6, URZ ;  /* 0x00000006071b7899 */ /* 0x000fe4000800063f */
[----:B------:R-:W-:Y:S02]  /*9190*/  UIADD3 UR24, UR32, 0x18000, URZ ;  /* 0x0001800020187890 */ /* 0x000fe4000fffe03f */
[----:B------:R-:W-:Y:S02]  /*91a0*/  UIADD3 UR9, UP0, UR27, UR22, URZ ;  /* 0x000000161b097290 */ /* 0x000fe4000ff1e03f */
[----:B------:R-:W-:Y:S02]  /*91b0*/  UIADD3 UR25, UR32, 0x30810, URZ ;  /* 0x0003081020197890 */ /* 0x000fe4000fffe03f */
[----:B------:R-:W-:Y:S02]  /*91c0*/  ULEA.HI.X.SX32 UR8, UR27, UR8, 0x1, UP0 ;  /* 0x000000081b087291 */ /* 0x000fe400080f0e3f */
[----:B-1----:R-:W-:Y:S01]  /*91d0*/  IMAD.U32 R5, RZ, RZ, UR9 ;  /* 0x00000009ff057e24 */ /* 0x002fe2000f8e00ff */
[----:B------:R-:W-:-:S02]  /*91e0*/  UIADD3 UR16, UR32, 0x1a000, URZ ;  /* 0x0001a00020107890 */ /* 0x000fc4000fffe03f */
[----:B------:R-:W-:Y:S01]  /*91f0*/  UIADD3 UR32, UR32, 0x28000, URZ ;  /* 0x0002800020207890 */ /* 0x000fe2000fffe03f */
[----:B------:R-:W-:Y:S01]  /*9200*/  IMAD.U32 R4, RZ, RZ, UR8 ;  /* 0x00000008ff047e24 */ /* 0x000fe2000f8e00ff */
[----:B------:R-:W-:Y:S01]  /*9210*/  LEA R0, P1, R5, R10, 0x2 ;  /* 0x0000000a05007211 */ /* 0x000fe200078210ff */
[----:B------:R-:W-:Y:S01]  /*9220*/  UMOV UR17, UR25 ;  /* 0x0000001900117c82 */ /* 0x000fe20008000000 */
[----:B------:R-:W-:Y:S01]  /*9230*/  R2UR UR8, R2 ;  /* 0x00000000020872ca */ /* 0x000fe200000e0000 */
[----:B------:R-:W-:Y:S01]  /*9240*/  UMOV UR19, UR27 ;  /* 0x0000001b00137c82 */ /* 0x000fe20008000000 */
[----:B------:R-:W-:Y:S01]  /*9250*/  R2UR UR34, R0 ;  /* 0x00000000002272ca */ /* 0x000fe200000e0000 */
[----:B------:R-:W-:Y:S01]  /*9260*/  IMAD.U32 R0, RZ, RZ, UR9 ;  /* 0x00000009ff007e24 */ /* 0x000fe2000f8e00ff */
[----:B------:R-:W-:Y:S01]  /*9270*/  R2UR UR9, R3 ;  /* 0x00000000030972ca */ /* 0x000fe200000e0000 */
[----:B------:R-:W-:-:S03]  /*9280*/  UMOV UR33, UR25 ;  /* 0x0000001900217c82 */ /* 0x000fc60008000000 */
[----:B------:R-:W-:Y:S02]  /*9290*/  LEA.HI.X R0, R0, R9, R4, 0x2, P1 ;  /* 0x0000000900007211 */ /* 0x000fe400008f1404 */
[----:B------:R-:W-:Y:S02]  /*92a0*/  ISETP.NE.AND P1, PT, R20, RZ, PT ;  /* 0x000000ff1400720c */ /* 0x000fe40003f25270 */
[----:B------:R-:W-:Y:S01]  /*92b0*/  R2UR UR35, R0 ;  /* 0x00000000002372ca */ /* 0x000fe200000e0000 */
[----:B------:R-:W-:-:S04]  /*92c0*/  IMAD.U32 R0, RZ, RZ, UR7 ;  /* 0x00000007ff007e24 */ /* 0x000fc8000f8e00ff */
[----:B------:R1:W-:Y:S01]  /*92d0*/  UTMALDG.4D [UR24], [UR8], desc[UR30] ;  /* 0x00001e18080075b4 */ /* 0x0003e20008019000 */
[----:B------:R1:W-:Y:S07]  /*92e0*/  UTMALDG.4D [UR16], [UR8], desc[UR30] ;  /* 0x00001e10080075b4 */ /* 0x0003ee0008019000 */
[----:B------:R1:W-:Y:S02]  /*92f0*/  UBLKCP.S.G [UR32], [UR34], UR10 ;  /* 0x00000020220073ba */ /* 0x0003e4000800020a */
[----:B-1----:R-:W-:Y:S05]  /*9300*/  @P1 BRA `(.L_x_1205) ;  /* 0xfffffff400641947 */ /* 0x002fea000383ffff */
.L_x_1196:
[----:B------:R-:W3:Y:S02]  /*9310*/  LDL.LU R4, [R1+0x4] ;  /* 0x0000040001047983 */ /* 0x000ee40000300800 */
[----:B---3--:R-:W-:Y:S02]  /*9320*/  ISETP.NE.AND P1, PT, R4, RZ, PT ;  /* 0x000000ff0400720c */ /* 0x008fe40003f25270 */
[----:B------:R1:W5:Y:S11]  /*9330*/  LDL R4, [R1] ;  /* 0x0000000001047983 */ /* 0x0003760000100800 */
[----:B-1----:R-:W-:Y:S05]  /*9340*/  @!P1 BRA `(.L_x_1195) ;  /* 0x0000000400489947 */ /* 0x002fea0003800000 */
[----:B------:R-:W-:-:S04]  /*9350*/  SHF.L.U32 R13, R11, 0x1f, RZ ;  /* 0x0000001f0b0d7819 */ /* 0x000fc800000006ff */
[----:B------:R-:W1:Y:S02]  /*9360*/  SYNCS.PHASECHK.TRANS64.TRYWAIT P1, [R16+URZ+0x30840], R13 ;  /* 0x0308400d100075a7 */ /* 0x000e64000802017f */
[----:B-1----:R-:W-:Y:S05]  /*9370*/  @!P1 BRA `(.L_x_1206) ;  /* 0x0000000c00809947 */ /* 0x002fea0003800000 */
.L_x_1227:
[----:B------:R-:W-:Y:S05]  /*9380*/  @P0 BRA `(.L_x_1207) ;  /* 0x0000000000140947 */ /* 0x000fea0003800000 */
[----:B------:R-:W-:Y:S01]  /*9390*/  ISETP.NE.AND P1, PT, R6, RZ, PT ;  /* 0x000000ff0600720c */ /* 0x000fe20003f25270 */
[----:B--2---:R-:W-:-:S04]  /*93a0*/  IMAD.MOV.U32 R5, RZ, RZ, 0x4100 ;  /* 0x00004100ff057424 */ /* 0x004fc800078e00ff */
[----:B------:R3:W-:Y:S08]  /*93b0*/  SYNCS.ARRIVE.TRANS64 RZ, [R16+URZ+0x30830], R5 ;  /* 0x0308300510ff79a7 */ /* 0x0007f0000800003f */
[----:B------:R-:W-:Y:S05]  /*93c0*/  @!P1 BRA `(.L_x_1207) ;  /* 0x0000000000049947 */ /* 0x000fea0003800000 */
[----:B------:R-:W-:Y:S01]  /*93d0*/  BPT.TRAP 0x1 ;  /* 0x000000040000795c */ /* 0x000fe20000300000 */
.L_x_1207:
[----:B--23-5:R-:W2:Y:S01]  /*93e0*/  LDC.64 R4, c[0x0][0x728] ;  /* 0x0001ca00ff047b82 */ /* 0x02cea20000000a00 */
[----:B------:R-:W-:Y:S01]  /*93f0*/  IMAD.SHL.U32 R17, R0, 0x40, RZ ;  /* 0x0000004000117824 */ /* 0x000fe200078e00ff */
[----:B------:R-:W-:Y:S01]  /*9400*/  R2UR UR32, R16 ;  /* 0x00000000102072ca */ /* 0x000fe200000e0000 */
[----:B------:R-:W-:Y:S01]  /*9410*/  UMOV UR30, 0x0 ;  /* 0x00000000001e7882 */ /* 0x000fe20000000000 */
[----:B------:R-:W-:Y:S01]  /*9420*/  UMOV UR31, 0x14f00000 ;  /* 0x14f00000001f7882 */ /* 0x000fe20000000000 */
[----:B------:R-:W-:Y:S01]  /*9430*/  UMOV UR26, URZ ;  /* 0x0000003f001a7c82 */ /* 0x000fe20008000000 */
[C---:B------:R-:W-:Y:S01]  /*9440*/  IADD3 R0, P1, R17.reuse, UR14, RZ ;  /* 0x0000000e11007c10 */ /* 0x040fe2000ff3e0ff */
        /* <DEDUP_REMOVED lines=10> */
[----:B--2---:R-:W-:Y:S01]  /*94f0*/  LEA R4, P2, R0, R4, 0x2 ;  /* 0x0000000400047211 */ /* 0x004fe200078410ff */
        /* <DEDUP_REMOVED lines=15> */
.L_x_1228:
[----:B------:R-:W-:Y:S05]  /*95f0*/  @P0 BRA `(.L_x_1209) ;  /* 0x0000000000140947 */ /* 0x000fea0003800000 */
[----:B------:R-:W-:Y:S01]  /*9600*/  ISETP.NE.AND P0, PT, R6, RZ, PT ;  /* 0x000000ff0600720c */ /* 0x000fe20003f05270 */
[----:B------:R-:W-:-:S04]  /*9610*/  IMAD.MOV.U32 R5, RZ, RZ, 0x4100 ;  /* 0x00004100ff057424 */ /* 0x000fc800078e00ff */
[----:B------:R3:W-:Y:S08]  /*9620*/  SYNCS.ARRIVE.TRANS64 RZ, [R16+URZ+0x30818], R5 ;  /* 0x0308180510ff79a7 */ /* 0x0007f0000800003f */
[----:B------:R-:W-:Y:S05]  /*9630*/  @!P0 BRA `(.L_x_1209) ;  /* 0x0000000000048947 */ /* 0x000fea0003800000 */
[----:B------:R-:W-:Y:S01]  /*9640*/  BPT.TRAP 0x1 ;  /* 0x000000040000795c */ /* 0x000fe20000300000 */
.L_x_1209:
        /* <DEDUP_REMOVED lines=9> */
[----:B------:R-:W-:-:S04]  /*96e0*/  UMOV UR18, 0x40 ;  /* 0x0000004000127882 */ /* 0x000fc80000000000 */
[----:B------:R-:W-:-:S04]  /*96f0*/  UIADD3 UR27, UR27, 0x40, URZ ;  /* 0x000000401b1b7890 */ /* 0x000fc8000fffe03f */
[----:B------:R-:W-:Y:S02]  /*9700*/  UIADD3 UR8, UP0, UR27, UR22, URZ ;  /* 0x000000161b087290 */ /* 0x000fe4000ff1e03f */
[----:B------:R-:W-:Y:S02]  /*9710*/  UIADD3 UR24, UR32, 0x1c000, URZ ;  /* 0x0001c00020187890 */ /* 0x000fe4000fffe03f */
[----:B------:R-:W-:Y:S02]  /*9720*/  ULEA.HI.X.SX32 UR7, UR27, UR7, 0x1, UP0 ;  /* 0x000000071b077291 */ /* 0x000fe400080f0e3f */
[----:B---3--:R-:W-:Y:S01]  /*9730*/  IMAD.U32 R5, RZ, RZ, UR8 ;  /* 0x00000008ff057e24 */ /* 0x008fe2000f8e00ff */
[----:B------:R-:W-:Y:S01]  /*9740*/  UIADD3 UR25, UR32, 0x30818, URZ ;  /* 0x0003081820197890 */ /* 0x000fe2000fffe03f */
[----:B------:R-:W-:Y:S01]  /*9750*/  IMAD.U32 R0, RZ, RZ, UR8 ;  /* 0x00000008ff007e24 */ /* 0x000fe2000f8e00ff */
[----:B------:R-:W-:Y:S01]  /*9760*/  R2UR UR8, R2 ;  /* 0x00000000020872ca */ /* 0x000fe200000e0000 */
[----:B------:R-:W-:Y:S01]  /*9770*/  IMAD.U32 R4, RZ, RZ, UR7 ;  /* 0x00000007ff047e24 */ /* 0x000fe2000f8e00ff */
[----:B------:R-:W-:Y:S01]  /*9780*/  LEA R10, P0, R5, R10, 0x2 ;  /* 0x0000000a050a7211 */ /* 0x000fe200078010ff */
[----:B------:R-:W-:-:S02]  /*9790*/  UIADD3 UR16, UR32, 0x1e000, URZ ;  /* 0x0001e00020107890 */ /* 0x000fc4000fffe03f */
[----:B------:R-:W-:Y:S01]  /*97a0*/  UIADD3 UR32, UR32, 0x28100, URZ ;  /* 0x0002810020207890 */ /* 0x000fe2000fffe03f */
[----:B------:R-:W-:Y:S01]  /*97b0*/  LEA.HI.X R9, R0, R9, R4, 0x2, P0 ;  /* 0x0000000900097211 */ /* 0x000fe200000f1404 */
[----:B------:R-:W-:Y:S01]  /*97c0*/  UMOV UR17, UR25 ;  /* 0x0000001900117c82 */ /* 0x000fe20008000000 */
[----:B------:R3:W5:Y:S01]  /*97d0*/  LDL.LU R4, [R1] ;  /* 0x0000000001047983 */ /* 0x0007620000300800 */
[----:B------:R-:W-:Y:S01]  /*97e0*/  R2UR UR34, R10 ;  /* 0x000000000a2272ca */ /* 0x000fe200000e0000 */
[----:B------:R-:W-:Y:S01]  /*97f0*/  UMOV UR19, UR27 ;  /* 0x0000001b00137c82 */ /* 0x000fe20008000000 */
[----:B------:R-:W-:Y:S01]  /*9800*/  R2UR UR35, R9 ;  /* 0x00000000092372ca */ /* 0x000fe200000e0000 */
[----:B------:R-:W-:Y:S01]  /*9810*/  UMOV UR33, UR25 ;  /* 0x0000001900217c82 */ /* 0x000fe20008000000 */
[----:B------:R3:W-:Y:S01]  /*9820*/  UTMALDG.4D [UR24], [UR8], desc[UR30] ;  /* 0x00001e18080075b4 */ /* 0x0007e20008019000 */
[----:B------:R-:W-:Y:S01]  /*9830*/  UMOV UR7, 0x10 ;  /* 0x0000001000077882 */ /* 0x000fe20000000000 */
[----:B------:R3:W-:Y:S09]  /*9840*/  UTMALDG.4D [UR16], [UR8], desc[UR30] ;  /* 0x00001e10080075b4 */ /* 0x0007f20008019000 */
[----:B------:R3:W-:Y:S02]  /*9850*/  UBLKCP.S.G [UR32], [UR34], UR7 ;  /* 0x00000020220073ba */ /* 0x0007e40008000207 */
[----:B---3--:R-:W-:-:S07]  /*9860*/  IMAD.MOV.U32 R19, RZ, RZ, 0x1 ;  /* 0x00000001ff137424 */ /* 0x008fce00078e00ff */
.L_x_1195:
[----:B------:R-:W3:Y:S01]  /*9870*/  S2R R0, SR_TID.X ;  /* 0x0000000000007919 */ /* 0x000ee20000002100 */
[----:B------:R-:W-:Y:S01]  /*9880*/  IMAD R3, R19, 0x8, R16 ;  /* 0x0000000813037824 */ /* 0x000fe200078e0210 */
[----:B---3--:R-:W-:Y:S02]  /*9890*/  LOP3.LUT R2, R0, 0x7f, RZ, 0xc0, !PT ;  /* 0x0000007f00027812 */ /* 0x008fe400078ec0ff */
[----:B------:R-:W-:Y:S02]  /*98a0*/  SHF.L.U32 R0, R11, 0x1f, RZ ;  /* 0x0000001f0b007819 */ /* 0x000fe400000006ff */
[----:B------:R-:W-:Y:S02]  /*98b0*/  ISETP.NE.AND P1, PT, R2, RZ, PT ;  /* 0x000000ff0200720c */ /* 0x000fe40003f25270 */
[----:B------:R-:W3:Y:S02]  /*98c0*/  SYNCS.PHASECHK.TRANS64.TRYWAIT P0, [R3+URZ+0x30840], R0 ;  /* 0x03084000030075a7 */ /* 0x000ee4000800017f */
[----:B---3--:R-:W-:Y:S09]  /*98d0*/  @!P0 BRA `(.L_x_1210) ;  /* 0x0000000800508947 */ /* 0x008ff20003800000 */
.L_x_1229:
[----:B------:R-:W-:Y:S05]  /*98e0*/  @P1 BRA `(.L_x_1211) ;  /* 0x0000000000181947 */ /* 0x000fea0003800000 */
[----:B------:R-:W1:Y:S01]  /*98f0*/  S2R R2, SR_TID.X ;  /* 0x0000000000027919 */ /* 0x000e620000002100 */
[----:B---3--:R-:W-:-:S04]  /*9900*/  IMAD.MOV.U32 R0, RZ, RZ, 0x4100 ;  /* 0x00004100ff007424 */ /* 0x008fc800078e00ff */
[----:B------:R3:W-:Y:S01]  /*9910*/  SYNCS.ARRIVE.TRANS64 RZ, [R3+URZ+0x30830], R0 ;  /* 0x0308300003ff79a7 */ /* 0x0007e2000800003f */
[----:B-1----:R-:W-:-:S13]  /*9920*/  LOP3.LUT P0, RZ, R2, 0x1f, RZ, 0xc0, !PT ;  /* 0x0000001f02ff7812 */ /* 0x002fda000780c0ff */
[----:B---3--:R-:W-:Y:S05]  /*9930*/  @!P0 BRA `(.L_x_1211) ;  /* 0x0000000000048947 */ /* 0x008fea0003800000 */
[----:B------:R-:W-:Y:S01]  /*9940*/  BPT.TRAP 0x1 ;  /* 0x000000040000795c */ /* 0x000fe20000300000 */
.L_x_1211:
[----:B-----5:R-:W-:Y:S01]  /*9950*/  R2UR UR27, R4 ;  /* 0x00000000041b72ca */ /* 0x020fe200000e0000 */
[C-C-:B---3--:R-:W-:Y:S01]  /*9960*/  IMAD R0, R19.reuse, 0x4000, R16.reuse ;  /* 0x0000400013007824 */ /* 0x148fe200078e0210 */
[----:B------:R-:W-:Y:S01]  /*9970*/  R2UR UR9, R14 ;  /* 0x000000000e0972ca */ /* 0x000fe200000e0000 */
[----:B-12-4-:R-:W-:Y:S01]  /*9980*/  IMAD R16, R19, 0x100, R16 ;  /* 0x0000010013107824 */ /* 0x016fe200078e0210 */
[----:B------:R-:W-:Y:S01]  /*9990*/  IADD3 R8, P0, R8, 0x1f0, RZ ;  /* 0x000001f008087810 */ /* 0x000fe20007f1e0ff */
[----:B------:R-:W-:Y:S01]  /*99a0*/  ULDC.64 UR18, c[0x0][0x728] ;  /* 0x0001ca0000127ab9 */ /* 0x000fe20000000a00 */
[----:B------:R-:W-:Y:S01]  /*99b0*/  R2UR UR25, R3 ;  /* 0x00000000031972ca */ /* 0x000fe200000e0000 */
[----:B------:R-:W-:Y:S01]  /*99c0*/  UMOV UR32, 0x0 ;  /* 0x0000000000207882 */ /* 0x000fe20000000000 */
[----:B------:R-:W-:Y:S01]  /*99d0*/  R2UR UR16, R0 ;  /* 0x00000000001072ca */ /* 0x000fe200000e0000 */
[----:B------:R-:W-:Y:S01]  /*99e0*/  IMAD.X R7, RZ, RZ, R7, P0 ;  /* 0x000000ffff077224 */ /* 0x000fe200000e0607 */
[----:B------:R-:W-:Y:S01]  /*99f0*/  R2UR UR7, R16 ;  /* 0x00000000100772ca */ /* 0x000fe200000e0000 */
[----:B------:R-:W-:Y:S01]  /*9a00*/  UMOV UR33, 0x14f00000 ;  /* 0x14f0000000217882 */ /* 0x000fe20000000000 */
[----:B------:R-:W-:Y:S01]  /*9a10*/  R2UR UR30, R8 ;  /* 0x00000000081e72ca */ /* 0x000fe200000e0000 */
[----:B------:R-:W-:Y:S01]  /*9a20*/  USHF.L.U32 UR27, UR27, 0x6, URZ ;  /* 0x000000061b1b7899 */ /* 0x000fe2000800063f */
[----:B------:R-:W-:Y:S01]  /*9a30*/  R2UR UR31, R7 ;  /* 0x00000000071f72ca */ /* 0x000fe200000e0000 */
[----:B------:R-:W-:Y:S01]  /*9a40*/  UMOV UR26, URZ ;  /* 0x0000003f001a7c82 */ /* 0x000fe20008000000 */
[----:B------:R-:W-:Y:S01]  /*9a50*/  UMOV UR28, UR20 ;  /* 0x00000014001c7c82 */ /* 0x000fe20008000000 */
[----:B------:R-:W-:Y:S01]  /*9a60*/  UIADD3 UR10, UP0, UR27, UR14, URZ ;  /* 0x0000000e1b0a7290 */ /* 0x000fe2000ff1e03f */
[----:B------:R-:W-:Y:S01]  /*9a70*/  VIADD R0, R19, 0x1 ;  /* 0x0000000113007836 */ /* 0x000fe20000000000 */
[----:B------:R-:W-:-:S02]  /*9a80*/  UIADD3 UR25, UR25, 0x30830, URZ ;  /* 0x0003083019197890 */ /* 0x000fc4000fffe03f */
[----:B------:R-:W-:Y:S02]  /*9a90*/  ULEA UR8, UP1, UR10, UR18, 0x2 ;  /* 0x000000120a087291 */ /* 0x000fe4000f82103f */
[----:B------:R-:W-:Y:S01]  /*9aa0*/  ULEA.HI.X.SX32 UR9, UR27, UR9, 0x1, UP0 ;  /* 0x000000091b097291 */ /* 0x000fe200080f0e3f */
[C---:B------:R-:W-:Y:S01]  /*9ab0*/  ISETP.NE.AND P0, PT, R0.reuse, 0x2, PT ;  /* 0x000000020000780c */ /* 0x040fe20003f05270 */
[----:B------:R-:W-:Y:S02]  /*9ac0*/  UIADD3 UR24, UR16, 0x20000, URZ ;  /* 0x0002000010187890 */ /* 0x000fe4000fffe03f */
[----:B------:R-:W-:Y:S01]  /*9ad0*/  UIADD3 UR16, UR16, 0x22000, URZ ;  /* 0x0002200010107890 */ /* 0x000fe2000fffe03f */
[----:B------:R-:W-:Y:S01]  /*9ae0*/  SEL R2, RZ, 0x1, P0 ;  /* 0x00000001ff027807 */ /* 0x000fe20000000000 */
[----:B------:R-:W-:Y:S01]  /*9af0*/  ULEA.HI.X UR9, UR10, UR19, UR9, 0x2, UP1 ;  /* 0x000000130a097291 */ /* 0x000fe200088f1409 */
[----:B------:R-:W-:Y:S01]  /*9b00*/  SEL R0, R0, RZ, P0 ;  /* 0x000000ff00007207 */ /* 0x000fe20000000000 */
[----:B------:R-:W-:Y:S01]  /*9b10*/  UIADD3 UR34, UR7, 0x28200, URZ ;  /* 0x0002820007227890 */ /* 0x000fe2000fffe03f */
[----:B------:R-:W-:Y:S01]  /*9b20*/  LOP3.LUT R11, R11, R2, RZ, 0x3c, !PT ;  /* 0x000000020b0b7212 */ /* 0x000fe200078e3cff */
[----:B------:R-:W-:Y:S01]  /*9b30*/  UMOV UR29, UR21 ;  /* 0x00000015001d7c82 */ /* 0x000fe20008000000 */
[----:B------:R-:W-:Y:S01]  /*9b40*/  UMOV UR18, 0x40 ;  /* 0x0000004000127882 */ /* 0x000fe20000000000 */
[----:B------:R-:W-:Y:S01]  /*9b50*/  UMOV UR17, UR25 ;  /* 0x0000001900117c82 */ /* 0x000fe20008000000 */
[----:B------:R-:W-:Y:S01]  /*9b60*/  UMOV UR19, UR27 ;  /* 0x0000001b00137c82 */ /* 0x000fe20008000000 */
[----:B------:R-:W-:Y:S01]  /*9b70*/  UMOV UR35, UR25 ;  /* 0x0000001900237c82 */ /* 0x000fe20008000000 */
[----:B------:R1:W-:Y:S01]  /*9b80*/  UTMALDG.4D [UR24], [UR30], desc[UR32] ;  /* 0x000020181e0075b4 */ /* 0x0003e20008019000 */
[----:B------:R-:W-:Y:S01]  /*9b90*/  UMOV UR7, 0x10 ;  /* 0x0000001000077882 */ /* 0x000fe20000000000 */
[----:B------:R1:W-:Y:S01]  /*9ba0*/  UTMALDG.4D [UR16], [UR30], desc[UR32] ;  /* 0x000020101e0075b4 */ /* 0x0003e20008019000 */
[----:B------:R1:W-:Y:S02]  /*9bb0*/  UBLKCP.S.G [UR34], [UR8], UR7 ;  /* 0x00000022080073ba */ /* 0x0003e40008000207 */
[----:B-1----:R-:W-:Y:S01]  /*9bc0*/  NOP ;  /* 0x0000000000007918 */ /* 0x002fe20000000000 */
.L_x_1192:
[----:B------:R-:W-:Y:S05]  /*9bd0*/  BSYNC B0 ;  /* 0x0000000000007941 */ /* 0x000fea0003800000 */
.L_x_1190:
[----:B------:R-:W-:-:S03]  /*9be0*/  UMOV UR7, 0xffffffff ;  /* 0xffffffff00077882 */ /* 0x000fc60000000000 */
[----:B------:R-:W-:Y:S05]  /*9bf0*/  BRA.DIV UR7, `(.L_x_1212) ;  /* 0x00000006079c7947 */ /* 0x000fea000b800000 */
[----:B------:R-:W-:-:S13]  /*9c00*/  ELECT P6, URZ, PT ;  /* 0x00000000003f782f */ /* 0x000fda00038c0000 */
.L_x_1232:
[----:B------:R-:W-:Y:S05]  /*9c10*/  @!P6 BRA `(.L_x_1109) ;  /* 0x000000000084e947 */ /* 0x000fea0003800000 */
[----:B------:R-:W-:-:S06]  /*9c20*/  ULOP3.LUT UR7, UR38, 0x2, URZ, 0xfc, !UPT ;  /* 0x0000000226077892 */ /* 0x000fcc000f8efc3f */
[----:B------:R-:W-:-:S05]  /*9c30*/  IMAD.U32 R2, RZ, RZ, UR7 ;  /* 0x00000007ff027e24 */ /* 0x000fca000f8e00ff */
[----:B------:R-:W-:-:S13]  /*9c40*/  ISETP.NE.AND P2, PT, R2, 0x3, PT ;  /* 0x000000030200780c */ /* 0x000fda0003f45270 */
[----:B------:R-:W-:Y:S05]  /*9c50*/  @!P2 BRA `(.L_x_1213) ;  /* 0x000000000004a947 */ /* 0x000fea0003800000 */
[----:B------:R-:W-:Y:S01]  /*9c60*/  BPT.TRAP 0x1 ;  /* 0x000000040000795c */ /* 0x000fe20000300000 */
.L_x_1213:
        /* <DEDUP_REMOVED lines=15> */
.L_x_1233:
[----:B------:R-:W2:Y:S02]  /*9d60*/  SYNCS.PHASECHK.TRANS64.TRYWAIT P0, [R3+URZ], R2 ;  /* 0x00000002030075a7 */ /* 0x000ea4000800017f */
[----:B--2---:R-:W-:Y:S05]  /*9d70*/  @!P0 BRA `(.L_x_1215) ;  /* 0x0000000400708947 */ /* 0x004fea0003800000 */
.L_x_1234:
[----:B------:R-:W-:Y:S05]  /*9d80*/  @!P2 BRA `(.L_x_1216) ;  /* 0x000000000004a947 */ /* 0x000fea0003800000 */
[----:B------:R-:W-:Y:S01]  /*9d90*/  BPT.TRAP 0x1 ;  /* 0x000000040000795c */ /* 0x000fe20000300000 */
.L_x_1216:
[----:B--2---:R-:W-:-:S04]  /*9da0*/  VIADD R3, R7, 0x30840 ;  /* 0x0003084007037836 */ /* 0x004fc80000000000 */
[----:B------:R-:W-:-:S04]  /*9db0*/  IMAD R0, R0, 0x8, R3 ;  /* 0x0000000800007824 */ /* 0x000fc800078e0203 */
[----:B------:R-:W2:Y:S02]  /*9dc0*/  SYNCS.PHASECHK.TRANS64.TRYWAIT P0, [R0+URZ], R5 ;  /* 0x00000005000075a7 */ /* 0x000ea4000800017f */
[----:B--2---:R-:W-:Y:S05]  /*9dd0*/  @!P0 BRA `(.L_x_1217) ;  /* 0x00000004006c8947 */ /* 0x004fea0003800000 */
.L_x_1235:
[----:B------:R-:W-:-:S07]  /*9de0*/  IMAD R3, R4, 0x8, R3 ;  /* 0x0000000804037824 */ /* 0x000fce00078e0203 */
.L_x_1218:
[----:B---3--:R3:W4:Y:S02]  /*9df0*/  SYNCS.PHASECHK.TRANS64.TRYWAIT P0, [R3+URZ], R2 ;  /* 0x00000002030075a7 */ /* 0x008724000800017f */
[----:B----4-:R-:W-:Y:S05]  /*9e00*/  @!P0 NANOSLEEP.SYNCS 0x989680 ;  /* 0x009896800000895d */ /* 0x010fea0003900000 */
[----:B------:R-:W4:Y:S02]  /*9e10*/  @!P0 SYNCS.PHASECHK.TRANS64 P0, [R3+URZ], R2 ;  /* 0x00000002030085a7 */ /* 0x000f24000800007f */
[----:B----4-:R-:W-:Y:S05]  /*9e20*/  @!P0 BRA `(.L_x_1218) ;  /* 0xfffffffc00f08947 */ /* 0x010fea000383ffff */
.L_x_1109:
[----:B------:R-:W-:Y:S05]  /*9e30*/  BSYNC B6 ;  /* 0x0000000000067941 */ /* 0x000fea0003800000 */
.L_x_1106:
[----:B------:R-:W-:Y:S05]  /*9e40*/  EXIT ;  /* 0x000000000000794d */ /* 0x000fea0003800000 */
.L_x_1116:
[----:B------:R-:W-:Y:S02]  /*9e50*/  IMAD.MOV.U32 R12, RZ, RZ, RZ ;  /* 0x000000ffff0c7224 */ /* 0x000fe400078e00ff */
[----:B------:R-:W-:Y:S02]  /*9e60*/  IMAD.MOV.U32 R11, RZ, RZ, 0x1f ;  /* 0x0000001fff0b7424 */ /* 0x000fe400078e00ff */
[----:B------:R-:W-:-:S07]  /*9e70*/  IMAD.MOV.U32 R15, RZ, RZ, -0x1 ;  /* 0xffffffffff0f7424 */ /* 0x000fce00078e00ff */
[----:B------:R-:W-:Y:S05]  /*9e80*/  WARPSYNC.COLLECTIVE R15, `(.L_x_1219) ;  /* 0x000000000f087348 */ /* 0x000fea0003c00000 */
[----:B------:R1:W2:Y:S02]  /*9e90*/  SHFL.IDX P6, R14, R13, R12, R11 ;  /* 0x0000000c0d0e7389 */ /* 0x0002a400000c000b */
[----:B-12---:R-:W-:Y:S01]  /*9ea0*/  ENDCOLLECTIVE ;  /* 0x000000000000791b */ /* 0x006fe20003800000 */
.L_x_1219:
[----:B------:R-:W-:Y:S05]  /*9eb0*/  BRA `(.L_x_1220) ;  /* 0xffffff7000cc7947 */ /* 0x000fea000383ffff */
.L_x_1118:
[----:B--2---:R-:W2:Y:S01]  /*9ec0*/  S2R R14, SR_CgaCtaId ;  /* 0x00000000000e7919 */ /* 0x004ea20000008800 */
[----:B------:R-:W-:-:S04]  /*9ed0*/  MOV R12, 0x400 ;  /* 0x00000400000c7802 */ /* 0x000fc80000000f00 */
[----:B--2---:R-:W-:-:S04]  /*9ee0*/  LEA R12, R14, R12, 0x18 ;  /* 0x0000000c0e0c7211 */ /* 0x004fc800078ec0ff */
[----:B------:R2:W3:Y:S03]  /*9ef0*/  SYNCS.PHASECHK.TRANS64.TRYWAIT P0, [R12+URZ+0x30800], R8 ;  /* 0x030800080c0075a7 */ /* 0x0004e6000800017f */
[----:B---3--:R-:W-:Y:S05]  /*9f00*/  @!P0 NANOSLEEP.SYNCS 0x989680 ;  /* 0x009896800000895d */ /* 0x008fea0003900000 */
[----:B------:R-:W3:Y:S02]  /*9f10*/  @!P0 SYNCS.PHASECHK.TRANS64 P0, [R12+URZ+0x30800], R8 ;  /* 0x030800080c0085a7 */ /* 0x000ee4000800007f */
[----:B---3--:R-:W-:Y:S05]  /*9f20*/  @!P0 BRA `(.L_x_1118) ;  /* 0xfffffffc00e48947 */ /* 0x008fea000383ffff */
[----:B------:R-:W-:Y:S05]  /*9f30*/  BRA `(.L_x_1117) ;  /* 0xffffff7400087947 */ /* 0x000fea000383ffff */
.L_x_1122:
[----:B---3--:R3:W4:Y:S02]  /*9f40*/  SYNCS.PHASECHK.TRANS64.TRYWAIT P0, [R0+URZ+0x30810], R191 ;  /* 0x030810bf000075a7 */ /* 0x008724000800017f */
[----:B----4-:R-:W-:Y:S05]  /*9f50*/  @!P0 NANOSLEEP.SYNCS 0x989680 ;  /* 0x009896800000895d */ /* 0x010fea0003900000 */
[----:B------:R-:W4:Y:S02]  /*9f60*/  @!P0 SYNCS.PHASECHK.TRANS64 P0, [R0+URZ+0x30810], R191 ;  /* 0x030810bf000085a7 */ /* 0x000f24000800007f */
[----:B----4-:R-:W-:Y:S05]  /*9f70*/  @!P0 BRA `(.L_x_1122) ;  /* 0xfffffffc00f08947 */ /* 0x010fea000383ffff */
[----:B------:R-:W-:Y:S05]  /*9f80*/  BRA `(.L_x_1121) ;  /* 0xffffff7800c07947 */ /* 0x000fea000383ffff */
.L_x_1126:
[----:B--2---:R2:W1:Y:S02]  /*9f90*/  SYNCS.PHASECHK.TRANS64.TRYWAIT P0, [R0+URZ+0x30830], R191 ;  /* 0x030830bf000075a7 */ /* 0x004464000800017f */
[----:B-1----:R-:W-:Y:S05]  /*9fa0*/  @!P0 NANOSLEEP.SYNCS 0x989680 ;  /* 0x009896800000895d */ /* 0x002fea0003900000 */
[----:B------:R-:W1:Y:S02]  /*9fb0*/  @!P0 SYNCS.PHASECHK.TRANS64 P0, [R0+URZ+0x30830], R191 ;  /* 0x030830bf000085a7 */ /* 0x000e64000800007f */
[----:B-1----:R-:W-:Y:S05]  /*9fc0*/  @!P0 BRA `(.L_x_1126) ;  /* 0xfffffffc00f08947 */ /* 0x002fea000383ffff */
[----:B------:R-:W-:Y:S05]  /*9fd0*/  BRA `(.L_x_1125) ;  /* 0xffffff8000d87947 */ /* 0x000fea000383ffff */
.L_x_1193:
[----:B-1----:R1:W2:Y:S02]  /*9fe0*/  SYNCS.PHASECHK.TRANS64.TRYWAIT P0, [R16+URZ+0x30820], R3 ;  /* 0x03082003100075a7 */ /* 0x0022a4000800017f */
[----:B--2---:R-:W-:Y:S05]  /*9ff0*/  @!P0 NANOSLEEP.SYNCS 0x989680 ;  /* 0x009896800000895d */ /* 0x004fea0003900000 */
[----:B------:R-:W2:Y:S02]  /*a000*/  @!P0 SYNCS.PHASECHK.TRANS64 P0, [R16+URZ+0x30820], R3 ;  /* 0x03082003100085a7 */ /* 0x000ea4000800007f */
[----:B--2---:R-:W-:Y:S05]  /*a010*/  @!P0 BRA `(.L_x_1193) ;  /* 0xfffffffc00f08947 */ /* 0x004fea000383ffff */
[----:B------:R-:W-:Y:S05]  /*a020*/  BRA `(.L_x_1221) ;  /* 0xffffffe000587947 */ /* 0x000fea000383ffff */
.L_x_1197:
[----:B-1----:R1:W3:Y:S02]  /*a030*/  SYNCS.PHASECHK.TRANS64.TRYWAIT P1, [R16+URZ+0x30840], R21 ;  /* 0x03084015100075a7 */ /* 0x0022e4000802017f */
[----:B---3--:R-:W-:Y:S05]  /*a040*/  @!P1 NANOSLEEP.SYNCS 0x989680 ;  /* 0x009896800000995d */ /* 0x008fea0003900000 */
[----:B------:R-:W3:Y:S02]  /*a050*/  @!P1 SYNCS.PHASECHK.TRANS64 P1, [R16+URZ+0x30840], R21 ;  /* 0x03084015100095a7 */ /* 0x000ee4000802007f */
[----:B---3--:R-:W-:Y:S05]  /*a060*/  @!P1 BRA `(.L_x_1197) ;  /* 0xfffffffc00f09947 */ /* 0x008fea000383ffff */
[----:B------:R-:W-:Y:S05]  /*a070*/  BRA `(.L_x_1222) ;  /* 0xffffffe800147947 */ /* 0x000fea000383ffff */
.L_x_1199:
[----:B--2---:R2:W3:Y:S02]  /*a080*/  SYNCS.PHASECHK.TRANS64.TRYWAIT P1, [R16+URZ+0x30828], R21 ;  /* 0x03082815100075a7 */ /* 0x0044e4000802017f */
[----:B---3--:R-:W-:Y:S05]  /*a090*/  @!P1 NANOSLEEP.SYNCS 0x989680 ;  /* 0x009896800000995d */ /* 0x008fea0003900000 */
[----:B------:R-:W3:Y:S02]  /*a0a0*/  @!P1 SYNCS.PHASECHK.TRANS64 P1, [R16+URZ+0x30828], R21 ;  /* 0x03082815100095a7 */ /* 0x000ee4000802007f */
[----:B---3--:R-:W-:Y:S05]  /*a0b0*/  @!P1 BRA `(.L_x_1199) ;  /* 0xfffffffc00f09947 */ /* 0x008fea000383ffff */
[----:B------:R-:W-:Y:S05]  /*a0c0*/  BRA `(.L_x_1223) ;  /* 0xffffffe800a87947 */ /* 0x000fea000383ffff */
.L_x_1201:
[----:B---3--:R3:W4:Y:S02]  /*a0d0*/  SYNCS.PHASECHK.TRANS64.TRYWAIT P1, [R16+URZ+0x30848], R21 ;  /* 0x03084815100075a7 */ /* 0x008724000802017f */
[----:B----4-:R-:W-:Y:S05]  /*a0e0*/  @!P1 NANOSLEEP.SYNCS 0x989680 ;  /* 0x009896800000995d */ /* 0x010fea0003900000 */
[----:B------:R-:W4:Y:S02]  /*a0f0*/  @!P1 SYNCS.PHASECHK.TRANS64 P1, [R16+URZ+0x30848], R21 ;  /* 0x03084815100095a7 */ /* 0x000f24000802007f */
[----:B----4-:R-:W-:Y:S05]  /*a100*/  @!P1 BRA `(.L_x_1201) ;  /* 0xfffffffc00f09947 */ /* 0x010fea000383ffff */
[----:B------:R-:W-:Y:S05]  /*a110*/  BRA `(.L_x_1224) ;  /* 0xffffffec003c7947 */ /* 0x000fea000383ffff */
.L_x_1203:
[----:B------:R-:W-:-:S07]  /*a120*/  SHF.L.U32 R5, R11, 0x1f, RZ ;  /* 0x0000001f0b057819 */ /* 0x000fce00000006ff */
.L_x_1225:
[----:B------:R1:W1:Y:S02]  /*a130*/  SYNCS.PHASECHK.TRANS64.TRYWAIT P1, [R16+URZ+0x30820], R5 ;  /* 0x03082005100075a7 */ /* 0x000264000802017f */
[----:B-1----:R-:W-:Y:S05]  /*a140*/  @!P1 NANOSLEEP.SYNCS 0x989680 ;  /* 0x009896800000995d */ /* 0x002fea0003900000 */
[----:B------:R-:W1:Y:S02]  /*a150*/  @!P1 SYNCS.PHASECHK.TRANS64 P1, [R16+URZ+0x30820], R5 ;  /* 0x03082005100095a7 */ /* 0x000e64000802007f */
[----:B-1----:R-:W-:Y:S05]  /*a160*/  @!P1 BRA `(.L_x_1225) ;  /* 0xfffffffc00f09947 */ /* 0x002fea000383ffff */
[----:B------:R-:W-:Y:S05]  /*a170*/  BRA `(.L_x_1226) ;  /* 0xffffffec00b87947 */ /* 0x000fea000383ffff */
.L_x_1206:
[----:B-1----:R1:W3:Y:S02]  /*a180*/  SYNCS.PHASECHK.TRANS64.TRYWAIT P1, [R16+URZ+0x30840], R13 ;  /* 0x0308400d100075a7 */ /* 0x0022e4000802017f */
[----:B---3--:R-:W-:Y:S05]  /*a190*/  @!P1 NANOSLEEP.SYNCS 0x989680 ;  /* 0x009896800000995d */ /* 0x008fea0003900000 */
[----:B------:R-:W3:Y:S02]  /*a1a0*/  @!P1 SYNCS.PHASECHK.TRANS64 P1, [R16+URZ+0x30840], R13 ;  /* 0x0308400d100095a7 */ /* 0x000ee4000802007f */
[----:B---3--:R-:W-:Y:S05]  /*a1b0*/  @!P1 BRA `(.L_x_1206) ;  /* 0xfffffffc00f09947 */ /* 0x008fea000383ffff */
[----:B------:R-:W-:Y:S05]  /*a1c0*/  BRA `(.L_x_1227) ;  /* 0xfffffff0006c7947 */ /* 0x000fea000383ffff */
.L_x_1208:
[----:B--2---:R2:W3:Y:S02]  /*a1d0*/  SYNCS.PHASECHK.TRANS64.TRYWAIT P1, [R16+URZ+0x30828], R13 ;  /* 0x0308280d100075a7 */ /* 0x0044e4000802017f */
[----:B---3--:R-:W-:Y:S05]  /*a1e0*/  @!P1 NANOSLEEP.SYNCS 0x989680 ;  /* 0x009896800000995d */ /* 0x008fea0003900000 */
[----:B------:R-:W3:Y:S02]  /*a1f0*/  @!P1 SYNCS.PHASECHK.TRANS64 P1, [R16+URZ+0x30828], R13 ;  /* 0x0308280d100095a7 */ /* 0x000ee4000802007f */
[----:B---3--:R-:W-:Y:S05]  /*a200*/  @!P1 BRA `(.L_x_1208) ;  /* 0xfffffffc00f09947 */ /* 0x008fea000383ffff */
[----:B------:R-:W-:Y:S05]  /*a210*/  BRA `(.L_x_1228) ;  /* 0xfffffff000f47947 */ /* 0x000fea000383ffff */
.L_x_1210:
[----:B---3--:R3:W1:Y:S02]  /*a220*/  SYNCS.PHASECHK.TRANS64.TRYWAIT P0, [R3+URZ+0x30840], R0 ;  /* 0x03084000030075a7 */ /* 0x008664000800017f */
[----:B-1----:R-:W-:Y:S05]  /*a230*/  @!P0 NANOSLEEP.SYNCS 0x989680 ;  /* 0x009896800000895d */ /* 0x002fea0003900000 */
[----:B------:R-:W1:Y:S02]  /*a240*/  @!P0 SYNCS.PHASECHK.TRANS64 P0, [R3+URZ+0x30840], R0 ;  /* 0x03084000030085a7 */ /* 0x000e64000800007f */
[----:B-1----:R-:W-:Y:S05]  /*a250*/  @!P0 BRA `(.L_x_1210) ;  /* 0xfffffffc00f08947 */ /* 0x002fea000383ffff */
[----:B------:R-:W-:Y:S05]  /*a260*/  BRA `(.L_x_1229) ;  /* 0xfffffff4009c7947 */ /* 0x000fea000383ffff */
.L_x_1212:
[----:B------:R-:W-:Y:S01]  /*a270*/  BSSY B0, `(.L_x_1230) ;  /* 0x0000006000007945 */ /* 0x000fe20003800000 */
[----:B------:R-:W-:-:S07]  /*a280*/  IMAD.MOV.U32 R15, RZ, RZ, -0x1 ;  /* 0xffffffffff0f7424 */ /* 0x000fce00078e00ff */
[----:B------:R-:W-:Y:S05]  /*a290*/  WARPSYNC.COLLECTIVE R15, `(.L_x_1231) ;  /* 0x000000000f0c7348 */ /* 0x000fea0003c00000 */
[----:B------:R-:W-:Y:S02]  /*a2a0*/  ELECT P6, UR62, PT ;  /* 0x00000000003e782f */ /* 0x000fe400038c0000 */
[----:B------:R-:W-:Y:S01]  /*a2b0*/  MOV R14, UR62 ;  /* 0x0000003e000e7c02 */ /* 0x000fe20008000f00 */
[----:B------:R-:W-:Y:S10]  /*a2c0*/  ENDCOLLECTIVE ;  /* 0x000000000000791b */ /* 0x000ff40003800000 */
.L_x_1231:
[----:B------:R-:W-:Y:S05]  /*a2d0*/  BSYNC B0 ;  /* 0x0000000000007941 */ /* 0x000fea0003800000 */
.L_x_1230:
[----:B------:R-:W-:Y:S05]  /*a2e0*/  BRA `(.L_x_1232) ;  /* 0xfffffff800487947 */ /* 0x000fea000383ffff */
.L_x_1214:
[----:B-1----:R1:W2:Y:S02]  /*a2f0*/  SYNCS.PHASECHK.TRANS64.TRYWAIT P0, [R6+URZ], R5 ;  /* 0x00000005060075a7 */ /* 0x0022a4000800017f */
[----:B--2---:R-:W-:Y:S05]  /*a300*/  @!P0 NANOSLEEP.SYNCS 0x989680 ;  /* 0x009896800000895d */ /* 0x004fea0003900000 */
[----:B------:R-:W2:Y:S02]  /*a310*/  @!P0 SYNCS.PHASECHK.TRANS64 P0, [R6+URZ], R5 ;  /* 0x00000005060085a7 */ /* 0x000ea4000800007f */
[----:B--2---:R-:W-:Y:S05]  /*a320*/  @!P0 BRA `(.L_x_1214) ;  /* 0xfffffffc00f08947 */ /* 0x004fea000383ffff */
[----:B------:R-:W-:Y:S05]  /*a330*/  BRA `(.L_x_1233) ;  /* 0xfffffff800887947 */ /* 0x000fea000383ffff */
.L_x_1215:
[----:B--2---:R2:W3:Y:S02]  /*a340*/  SYNCS.PHASECHK.TRANS64.TRYWAIT P0, [R3+URZ], R2 ;  /* 0x00000002030075a7 */ /* 0x0044e4000800017f */
[----:B---3--:R-:W-:Y:S05]  /*a350*/  @!P0 NANOSLEEP.SYNCS 0x989680 ;  /* 0x009896800000895d */ /* 0x008fea0003900000 */
[----:B------:R-:W3:Y:S02]  /*a360*/  @!P0 SYNCS.PHASECHK.TRANS64 P0, [R3+URZ], R2 ;  /* 0x00000002030085a7 */ /* 0x000ee4000800007f */
[----:B---3--:R-:W-:Y:S05]  /*a370*/  @!P0 BRA `(.L_x_1215) ;  /* 0xfffffffc00f08947 */ /* 0x008fea000383ffff */
[----:B------:R-:W-:Y:S05]  /*a380*/  BRA `(.L_x_1234) ;  /* 0xfffffff8007c7947 */ /* 0x000fea000383ffff */
.L_x_1217:
[----:B--2---:R2:W3:Y:S02]  /*a390*/  SYNCS.PHASECHK.TRANS64.TRYWAIT P0, [R0+URZ], R5 ;  /* 0x00000005000075a7 */ /* 0x0044e4000800017f */
[----:B---3--:R-:W-:Y:S05]  /*a3a0*/  @!P0 NANOSLEEP.SYNCS 0x989680 ;  /* 0x009896800000895d */ /* 0x008fea0003900000 */
[----:B------:R-:W3:Y:S02]  /*a3b0*/  @!P0 SYNCS.PHASECHK.TRANS64 P0, [R0+URZ], R5 ;  /* 0x00000005000085a7 */ /* 0x000ee4000800007f */
[----:B---3--:R-:W-:Y:S05]  /*a3c0*/  @!P0 BRA `(.L_x_1217) ;  /* 0xfffffffc00f08947 */ /* 0x008fea000383ffff */
[----:B------:R-:W-:Y:S05]  /*a3d0*/  BRA `(.L_x_1235) ;  /* 0xfffffff800807947 */ /* 0x000fea000383ffff */
.L_x_1236:
        /* <DEDUP_REMOVED lines=10> */
.L_x_3661:


//--------------------- .text._ZN7cutlass13device_kernelIN5flash11enable_sm90INS1_16FlashAttnBwdSm90INS1_25CollectiveMainloopBwdSm90ILi2ELi2ELi2EN4cute5tupleIJNS5_1CILi1EEES8_S8_EEENS6_IJNS7_ILi64EEENS7_ILi128EEESB_EEENS_10bfloat16_tEfNS_4arch4Sm90ELb0ELb1ELb1ELb0ELb1ELb1ELb0ELb0ELi2ELi1ELi2ELi1ELb0EEENS1_21CollectiveEpilogueBwdISC_SD_SF_Li256ELb0ELb0ELi1EEENS1_19SingleTileSchedulerILb0ELb0ELb0ELi128EEEEEEEEEvNT_6ParamsE --------------------------
	.section	.text._ZN7cutlass13device_kernelIN5flash11enable_sm90INS1_16FlashAttnBwdSm90INS1_25CollectiveMainloopBwdSm90ILi2ELi2ELi2EN4cute5tupleIJNS5_1CILi1EEES8_S8_EEENS6_IJNS7_ILi64EEENS7_ILi128EEESB_EEENS_10bfloat16_tEfNS_4arch4Sm90ELb0ELb1ELb1ELb0ELb1ELb1ELb0ELb0ELi2ELi1ELi2ELi1ELb0EEENS1_21CollectiveEpilogueBwdISC_SD_SF_Li256ELb0ELb0ELi1EEENS1_19SingleTileSchedulerILb0ELb0ELb0ELi128EEEEEEEEEvNT_6ParamsE,"ax",@progbits
	.align	128
.text._ZN7cutlass13device_kernelIN5flash11enable_sm90INS1_16FlashAttnBwdSm90INS1_25CollectiveMainloopBwdSm90ILi2ELi2ELi2EN4cute5tupleIJNS5_1CILi1EEES8_S8_EEENS6_IJNS7_ILi64EEENS7_ILi128EEESB_EEENS_10bfloat16_tEfNS_4arch4Sm90ELb0ELb1ELb1ELb0ELb1ELb1ELb0ELb0ELi2ELi1ELi2ELi1ELb0EEENS1_21CollectiveEpilogueBwdISC_SD_SF_Li256ELb0ELb0ELi1EEENS1_19SingleTileSchedulerILb0ELb0ELb0ELi128EEEEEEEEEvNT_6ParamsE:
        .type           _ZN7cutlass13device_kernelIN5flash11enable_sm90INS1_16FlashAttnBwdSm90INS1_25CollectiveMainloopBwdSm90ILi2ELi2ELi2EN4cute5tupleIJNS5_1CILi1EEES8_S8_EEENS6_IJNS7_ILi64EEENS7_ILi128EEESB_EEENS_10bfloat16_tEfNS_4arch4Sm90ELb0ELb1ELb1ELb0ELb1ELb1ELb0ELb0ELi2ELi1ELi2ELi1ELb0EEENS1_21CollectiveEpilogueBwdISC_SD_SF_Li256ELb0ELb0ELi1EEENS1_19SingleTileSchedulerILb0ELb0ELb0ELi128EEEEEEEEEvNT_6ParamsE,@function
        .size           _ZN7cutlass13device_kernelIN5flash11enable_sm90INS1_16FlashAttnBwdSm90INS1_25CollectiveMainloopBwdSm90ILi2ELi2ELi2EN4cute5tupleIJNS5_1CILi1EEES8_S8_EEENS6_IJNS7_ILi64EEENS7_ILi128EEESB_EEENS_10bfloat16_tEfNS_4arch4Sm90ELb0ELb1ELb1ELb0ELb1ELb1ELb0ELb0ELi2ELi1ELi2ELi1ELb0EEENS1_21CollectiveEpilogueBwdISC_SD_SF_Li256ELb0ELb0ELi1EEENS1_19SingleTileSchedulerILb0ELb0ELb0ELi128EEEEEEEEEvNT_6ParamsE,(.L_x_3662 - _ZN7cutlass13device_kernelIN5flash11enable_sm90INS1_16FlashAttnBwdSm90INS1_25CollectiveMainloopBwdSm90ILi2ELi2ELi2EN4cute5tupleIJNS5_1CILi1EEES8_S8_EEENS6_IJNS7_ILi64EEENS7_ILi128EEESB_EEENS_10bfloat16_tEfNS_4arch4Sm90ELb0ELb1ELb1ELb0ELb1ELb1ELb0ELb0ELi2ELi1ELi2ELi1ELb0EEENS1_21CollectiveEpilogueBwdISC_SD_SF_Li256ELb0ELb0ELi1EEENS1_19SingleTileSchedulerILb0ELb0ELb0ELi128EEEEEEEEEvNT_6ParamsE)
        .other          _ZN7cutlass13device_kernelIN5flash11enable_sm90INS1_16FlashAttnBwdSm90INS1_25CollectiveMainloopBwdSm90ILi2ELi2ELi2EN4cute5tupleIJNS5_1CILi1EEES8_S8_EEENS6_IJNS7_ILi64EEENS7_ILi128EEESB_EEENS_10bfloat16_tEfNS_4arch4Sm90ELb0ELb1ELb1ELb0ELb1ELb1ELb0ELb0ELi2ELi1ELi2ELi1ELb0EEENS1_21CollectiveEpilogueBwdISC_SD_SF_Li256ELb0ELb0ELi1EEENS1_19SingleTileSchedulerILb0ELb0ELb0ELi128EEEEEEEEEvNT_6ParamsE,@"STO_CUDA_ENTRY STV_DEFAULT"
_ZN7cutlass13device_kernelIN5flash11enable_sm90INS1_16FlashAttnBwdSm90INS1_25CollectiveMainloopBwdSm90ILi2ELi2ELi2EN4cute5tupleIJNS5_1CILi1EEES8_S8_EEENS6_IJNS7_ILi64EEENS7_ILi128EEESB_EEENS_10bfloat16_tEfNS_4arch4Sm90ELb0ELb1ELb1ELb0ELb1ELb1ELb0ELb0ELi2ELi1ELi2ELi1ELb0EEENS1_21CollectiveEpilogueBwdISC_SD_SF_Li256ELb0ELb0ELi1EEENS1_19SingleTileSchedulerILb0ELb0ELb0ELi128EEEEEEEEEvNT_6ParamsE:
        /* <DEDUP_REMOVED lines=30> */
.L_x_1238:
[----:B------:R-:W-:Y:S05]  /*01e0*/  BSYNC B0 ;  /* 0x0000000000007941 */ /* 0x000fea0003800000 */
.L_x_1237:
        /* <DEDUP_REMOVED lines=37> */
.L_x_1239:
        /* <DEDUP_REMOVED lines=22> */
.L_x_1240:
[----:B------:R-:W-:Y:S01]  /*05a0*/  PLOP3.LUT P0, PT, PT, PT, UP0, 0x80, 0x0 ;  /* 0x000000000000781c */ /* 0x000fe20003f0f008 */
[----:B------:R-:W-:Y:S01]  /*05b0*/  NOP ;  /* 0x0000000000007918 */ /* 0x000fe20000000000 */
[----:B------:R-:W-:Y:S01]  /*05c0*/  ULDC.64 UR46, c[0x0][0x208] ;  /* 0x00008200002e7ab9 */ /* 0x000fe20000000a00 */
[----:B------:R-:W-:Y:S01]  /*05d0*/  BSSY B6, `(.L_x_1241) ;  /* 0x0000a76000067945 */ /* 0x000fe20003800000 */
[----:B-12-4-:R-:W-:Y:S09]  /*05e0*/  BAR.SYNC.DEFER_BLOCKING 0x0 ;  /* 0x0000000000007b1d */ /* 0x016ff20000010000 */
[----:B------:R-:W-:Y:S05]  /*05f0*/  @!P0 BRA `(.L_x_1242) ;  /* 0x0000006800788947 */ /* 0x000fea0003800000 */
.L_x_1243:
        /* <DEDUP_REMOVED lines=101> */
.L_x_1245:
        /* <DEDUP_REMOVED lines=31> */
.L_x_1248:
        /* <DEDUP_REMOVED lines=15> */
.L_x_1247:
        /* <DEDUP_REMOVED lines=22> */
.L_x_1250:
        /* <DEDUP_REMOVED lines=15> */
.L_x_1249:
        /* <DEDUP_REMOVED lines=8> */
.L_x_1384:
        /* <DEDUP_REMOVED lines=23> */
.L_x_1252:
        /* <DEDUP_REMOVED lines=98> */
.L_x_1264:
[----:B------:R-:W-:Y:S01]  /*1990*/  IMAD.U32 R0, RZ, RZ, UR38 ;  /* 0x00000026ff007e24 */ /* 0x000fe2000f8e00ff */
[----:B------:R-:W-:Y:S05]  /*19a0*/  YIELD ;  /* 0x0000000000007946 */ /* 0x000fea0003800000 */
[----:B------:R-:W-:-:S04]  /*19b0*/  LOP3.LUT R0, R0, 0x1, RZ, 0xfc, !PT ;  /* 0x0000000100007812 */ /* 0x000fc800078efcff */
[----:B------:R-:W-:-:S13]  /*19c0*/  ISETP.NE.AND P6, PT, R0, 0x3, PT ;  /* 0x000000030000780c */ /* 0x000fda0003fc5270 */
[----:B-1----:R-:W-:Y:S05]  /*19d0*/  @!P6 BRA `(.L_x_1254) ;  /* 0x000000000004e947 */ /* 0x002fea0003800000 */
[----:B------:R-:W-:Y:S01]  /*19e0*/  BPT.TRAP 0x1 ;  /* 0x000000040000795c */ /* 0x000fe20000300000 */
.L_x_1254:
        /* <DEDUP_REMOVED lines=8> */
.L_x_1255:
[----:B---3--:R-:W-:Y:S05]  /*1a70*/  @P0 BRA `(.L_x_1256) ;  /* 0x0000000000080947 */ /* 0x008fea0003800000 */
[----:B------:R-:W3:Y:S02]  /*1a80*/  SYNCS.PHASECHK.TRANS64.TRYWAIT P0, [R0+URZ+0x30810], R191 ;  /* 0x030810bf000075a7 */ /* 0x000ee4000800017f */
[----:B---3--:R-:W-:Y:S05]  /*1a90*/  @!P0 BRA `(.L_x_1257) ;  /* 0x0000009000e88947 */ /* 0x008fea0003800000 */
.L_x_1256:
        /* <DEDUP_REMOVED lines=84> */
.L_x_1258:
[----:B------:R1:W1:Y:S01]  /*1fe0*/  SYNCS.PHASECHK.TRANS64.TRYWAIT P0, [R0+URZ+0x30830], R191 ;  /* 0x030830bf000075a7 */ /* 0x000262000800017f */
[----:B------:R-:W-:Y:S05]  /*1ff0*/  @!P6 BRA `(.L_x_1259) ;  /* 0x000000000004e947 */ /* 0x000fea0003800000 */
[----:B------:R-:W-:Y:S01]  /*2000*/  BPT.TRAP 0x1 ;  /* 0x000000040000795c */ /* 0x000fe20000300000 */
.L_x_1259:
        /* <DEDUP_REMOVED lines=52> */
.L_x_1260:
        /* <DEDUP_REMOVED lines=539> */
.L_x_1262:
        /* <DEDUP_REMOVED lines=49> */
.L_x_1263:
        /* <DEDUP_REMOVED lines=78> */
.L_x_1246:
        /* <DEDUP_REMOVED lines=23> */
.L_x_1266:
        /* <DEDUP_REMOVED lines=20> */
.L_x_1267:
        /* <DEDUP_REMOVED lines=18> */
.L_x_1268:
        /* <DEDUP_REMOVED lines=18> */
.L_x_1269:
        /* <DEDUP_REMOVED lines=153> */
.L_x_1271:
[----:B------:R-:W-:Y:S05]  /*5b70*/  BSYNC B0 ;  /* 0x0000000000007941 */ /* 0x000fea0003800000 */
.L_x_1270:
[----:B------:R-:W-:-:S04]  /*5b80*/  DEPBAR.LE SB0, 0x0 ;  /* 0x000080000000791a */ /* 0x000fc80000000000 */
[----:B------:R-:W-:Y:S05]  /*5b90*/  BRA `(.L_x_1244) ;  /* 0x0000005000647947 */ /* 0x000fea0003800000 */
.L_x_1265:
[----:B------:R-:W1:Y:S01]  /*5ba0*/  S2R R0, SR_TID.X ;  /* 0x0000000000007919 */ /* 0x000e620000002100 */
[----:B------:R-:W2:Y:S01]  /*5bb0*/  S2UR UR9, SR_CTAID.Y ;  /* 0x00000000000979c3 */ /* 0x000ea20000002600 */
[----:B------:R-:W-:Y:S01]  /*5bc0*/  BSSY B0, `(.L_x_1272) ;  /* 0x0000033000007945 */ /* 0x000fe20003800000 */
[----:B------:R-:W3:Y:S06]  /*5bd0*/  S2R R11, SR_CTAID.X ;  /* 0x00000000000b7919 */ /* 0x000eec0000002500 */
        /* <DEDUP_REMOVED lines=49> */
.L_x_1273:
[----:B------:R-:W-:Y:S05]  /*5ef0*/  BSYNC B0 ;  /* 0x0000000000007941 */ /* 0x000fea0003800000 */
.L_x_1272:
        /* <DEDUP_REMOVED lines=16> */
.L_x_1275:
[----:B------:R-:W-:Y:S05]  /*6000*/  BSYNC B0 ;  /* 0x0000000000007941 */ /* 0x000fea0003800000 */
.L_x_1274:
        /* <DEDUP_REMOVED lines=16> */
.L_x_1277:
[----:B------:R-:W-:Y:S05]  /*6110*/  BSYNC B0 ;  /* 0x0000000000007941 */ /* 0x000fea0003800000 */
.L_x_1276:
        /* <DEDUP_REMOVED lines=17> */
.L_x_1279:
[----:B------:R-:W-:Y:S05]  /*6230*/  BSYNC B0 ;  /* 0x0000000000007941 */ /* 0x000fea0003800000 */
.L_x_1278:
        /* <DEDUP_REMOVED lines=16> */
.L_x_1281:
[----:B------:R-:W-:Y:S05]  /*6340*/  BSYNC B0 ;  /* 0x0000000000007941 */ /* 0x000fea0003800000 */
.L_x_1280:
        /* <DEDUP_REMOVED lines=18> */
.L_x_1283:
[----:B------:R-:W-:Y:S05]  /*6470*/  BSYNC B0 ;  /* 0x0000000000007941 */ /* 0x000fea0003800000 */
.L_x_1282:
        /* <DEDUP_REMOVED lines=31> */
.L_x_1285:
[----:B------:R-:W-:Y:S05]  /*6670*/  BSYNC B0 ;  /* 0x0000000000007941 */ /* 0x000fea0003800000 */
.L_x_1284:
        /* <DEDUP_REMOVED lines=22> */
.L_x_1287:
[----:B------:R-:W-:Y:S05]  /*67e0*/  BSYNC B0 ;  /* 0x0000000000007941 */ /* 0x000fea0003800000 */
.L_x_1286:
        /* <DEDUP_REMOVED lines=14> */
.L_x_1289:
[----:B------:R-:W-:Y:S05]  /*68d0*/  BSYNC B0 ;  /* 0x0000000000007941 */ /* 0x000fea0003800000 */
.L_x_1288:
        /* <DEDUP_REMOVED lines=16> */
.L_x_1291:
[----:B------:R-:W-:Y:S05]  /*69e0*/  BSYNC B0 ;  /* 0x0000000000007941 */ /* 0x000fea0003800000 */
.L_x_1290:
        /* <DEDUP_REMOVED lines=15> */
.L_x_1293:
[----:B------:R-:W-:Y:S05]  /*6ae0*/  BSYNC B0 ;  /* 0x0000000000007941 */ /* 0x000fea0003800000 */
.L_x_1292:
        /* <DEDUP_REMOVED lines=15> */
.L_x_1295:
[----:B------:R-:W-:Y:S05]  /*6be0*/  BSYNC B0 ;  /* 0x0000000000007941 */ /* 0x000fea0003800000 */
.L_x_1294:
        /* <DEDUP_REMOVED lines=15> */
.L_x_1297:
[----:B------:R-:W-:Y:S05]  /*6ce0*/  BSYNC B0 ;  /* 0x0000000000007941 */ /* 0x000fea0003800000 */
.L_x_1296:
        /* <DEDUP_REMOVED lines=15> */
.L_x_1299:
[----:B------:R-:W-:Y:S05]  /*6de0*/  BSYNC B0 ;  /* 0x0000000000007941 */ /* 0x000fea0003800000 */
.L_x_1298:
        /* <DEDUP_REMOVED lines=15> */
.L_x_1301:
[----:B------:R-:W-:Y:S05]  /*6ee0*/  BSYNC B0 ;  /* 0x0000000000007941 */ /* 0x000fea0003800000 */
.L_x_1300:
        /* <DEDUP_REMOVED lines=15> */
.L_x_1242:
        /* <DEDUP_REMOVED lines=13> */
[----:B------:R-:W-:Y:S02]  /*70b0*/  ULDC UR4, c[0x0][0x280] ;  /* 0x0000a00000047ab9 */ /* 0x000fe40000000800 */
[----:B------:R-:W-:-:S04]  /*70c0*/  UIADD3 UR5, UR4, 0x3f, URZ ;  /* 0x0000003f04057890 */ /* 0x000fc8000fffe03f */
[----:B------:R-:W-:Y:S01]  /*70d0*/  USHF.R.S32.HI UR6, URZ, 0x1f, UR5 ;  /* 0x0000001f3f067899 */ /* 0x000fe20008011405 */
[----:B------:R-:W2:Y:S03]  /*70e0*/  S2UR UR17, SR_CTAID.Y ;  /* 0x00000000001179c3 */ /* 0x000ea60000002600 */
[----:B------:R-:W-:-:S04]  /*70f0*/  ULEA.HI UR5, UR6, UR5, URZ, 0x6 ;  /* 0x0000000506057291 */ /* 0x000fc8000f8f303f */
[----:B------:R-:W-:Y:S01]  /*7100*/  USHF.R.S32.HI UR5, URZ, 0x6, UR5 ;  /* 0x000000063f057899 */ /* 0x000fe20008011405 */
[----:B-1----:R-:W-:Y:S01]  /*7110*/  ISETP.LE.AND P0, PT, RZ, UR23, PT ;  /* 0x00000017ff007c0c */ /* 0x002fe2000bf03270 */
[----:B--2---:R-:W-:-:S12]  /*7120*/  USHF.R.S32.HI UR18, URZ, 0x1f, UR17 ;  /* 0x0000001f3f127899 */ /* 0x004fd80008011411 */
[----:B------:R-:W-:Y:S05]  /*7130*/  @!P0 BRA `(.L_x_1303) ;  /* 0x00000000002c8947 */ /* 0x000fea0003800000 */
        /* <DEDUP_REMOVED lines=9> */
[----:B------:R-:W-:Y:S01]  /*71d0*/  USEL UR11, UR5, UR7, UP0 ;  /* 0x00000007050b7287 */ /* 0x000fe20008000000 */
[----:B------:R-:W-:Y:S11]  /*71e0*/  BRA `(.L_x_1304) ;  /* 0x0000000000047947 */ /* 0x000ff60003800000 */
.L_x_1303:
[----:B------:R-:W-:-:S05]  /*71f0*/  UMOV UR11, UR5 ;  /* 0x00000005000b7c82 */ /* 0x000fca0008000000 */
.L_x_1304:
[----:B------:R-:W-:Y:S01]  /*7200*/  ULEA UR4, UR23, UR4, 0x7 ;  /* 0x0000000417047291 */ /* 0x000fe2000f8e383f */
[----:B------:R-:W-:Y:S01]  /*7210*/  ULDC UR6, c[0x0][0x290] ;  /* 0x0000a40000067ab9 */ /* 0x000fe20000000800 */
[----:B------:R-:W-:Y:S01]  /*7220*/  ULDC UR7, c[0x0][0x74c] ;  /* 0x0001d30000077ab9 */ /* 0x000fe20000000800 */
[----:B------:R-:W-:Y:S01]  /*7230*/  ULDC.64 UR12, c[0x0][0x2e0] ;  /* 0x0000b800000c7ab9 */ /* 0x000fe20000000a00 */
[----:B------:R-:W-:Y:S01]  /*7240*/  UIADD3 UR8, -UR7, UR4, -UR6 ;  /* 0x0000000407087290 */ /* 0x000fe2000fffe906 */
[----:B------:R-:W-:Y:S02]  /*7250*/  ULDC UR15, c[0x0][0x288] ;  /* 0x0000a200000f7ab9 */ /* 0x000fe40000000800 */
[----:B------:R-:W-:Y:S01]  /*7260*/  ULDC.64 UR6, c[0x0][0x2d8] ;  /* 0x0000b60000067ab9 */ /* 0x000fe20000000a00 */
[----:B------:R-:W-:Y:S02]  /*7270*/  USHF.R.S32.HI UR9, URZ, 0x1f, UR8 ;  /* 0x0000001f3f097899 */ /* 0x000fe40008011408 */
[----:B------:R-:W-:-:S02]  /*7280*/  UIMAD UR4, UR18, UR6, URZ ;  /* 0x00000006120472a4 */ /* 0x000fc4000f8e023f */
[----:B------:R-:W-:Y:S02]  /*7290*/  ULEA.HI UR10, UR9, UR8, URZ, 0x6 ;  /* 0x00000008090a7291 */ /* 0x000fe4000f8f303f */
[----:B------:R-:W-:Y:S02]  /*72a0*/  UIMAD.WIDE.U32 UR8, UR17, UR6, URZ ;  /* 0x00000006110872a5 */ /* 0x000fe4000f8e003f */
[----:B------:R-:W-:Y:S02]  /*72b0*/  USHF.R.S32.HI UR10, URZ, 0x6, UR10 ;  /* 0x000000063f0a7899 */ /* 0x000fe4000801140a */
[----:B------:R-:W-:Y:S02]  /*72c0*/  UIMAD UR4, UR17, UR7, UR4 ;  /* 0x00000007110472a4 */ /* 0x000fe4000f8e0204 */
[----:B------:R-:W-:Y:S02]  /*72d0*/  UISETP.LT.AND UP0, UPT, URZ, UR10, UPT ;  /* 0x0000000a3f00728c */ /* 0x000fe4000bf01270 */
[----:B------:R-:W-:-:S02]  /*72e0*/  USHF.R.S32.HI UR7, URZ, 0x1f, UR16 ;  /* 0x0000001f3f077899 */ /* 0x000fc40008011410 */
[----:B------:R-:W-:Y:S02]  /*72f0*/  USEL UR6, URZ, UR10, !UP0 ;  /* 0x0000000a3f067287 */ /* 0x000fe4000c000000 */
[----:B------:R-:W-:Y:S02]  /*7300*/  UIMAD UR7, UR7, UR12, URZ ;  /* 0x0000000c070772a4 */ /* 0x000fe4000f8e023f */
[----:B------:R-:W-:Y:S02]  /*7310*/  UISETP.GT.AND UP0, UPT, UR11, UR6, UPT ;  /* 0x000000060b00728c */ /* 0x000fe4000bf04270 */
[----:B------:R-:W-:Y:S02]  /*7320*/  UIMAD UR10, UR16, UR15, URZ ;  /* 0x0000000f100a72a4 */ /* 0x000fe4000f8e023f */
[----:B------:R-:W-:Y:S02]  /*7330*/  UIMAD UR14, UR16, UR13, UR7 ;  /* 0x0000000d100e72a4 */ /* 0x000fe4000f8e0207 */
[----:B------:R-:W-:Y:S01]  /*7340*/  PLOP3.LUT P1, PT, PT, PT, UP0, 0x80, 0x0 ;  /* 0x000000000000781c */ /* 0x000fe20003f2f008 */
[----:B------:R-:W-:-:S02]  /*7350*/  UIADD3 UR9, UR9, UR4, URZ ;  /* 0x0000000409097290 */ /* 0x000fc4000fffe03f */
[----:B------:R-:W-:Y:S02]  /*7360*/  UIADD3 UR7, UP1, UR10, UR17, URZ ;  /* 0x000000110a077290 */ /* 0x000fe4000ff3e03f */
[----:B------:R-:W-:Y:S01]  /*7370*/  UIMAD.WIDE.U32 UR8, UR16, UR12, UR8 ;  /* 0x0000000c100872a5 */ /* 0x000fe2000f8e0008 */
[----:B------:R-:W-:Y:S01]  /*7380*/  ELECT P0, URZ, PT ;  /* 0x00000000003f782f */ /* 0x000fe20003800000 */
[----:B------:R-:W-:-:S06]  /*7390*/  ULEA.HI.X.SX32 UR10, UR10, UR18, 0x1, UP1 ;  /* 0x000000120a0a7291 */ /* 0x000fcc00088f0e3f */
[----:B------:R-:W-:Y:S06]  /*73a0*/  @!P1 BRA `(.L_x_1305) ;  /* 0x00000010004c9947 */ /* 0x000fec0003800000 */
[----:B------:R-:W1:Y:S01]  /*73b0*/  S2R R0, SR_TID.X ;  /* 0x0000000000007919 */ /* 0x000e620000002100 */
[----:B------:R-:W-:Y:S02]  /*73c0*/  UIADD3 UR4, -UR6, UR11, URZ ;  /* 0x0000000b06047290 */ /* 0x000fe4000fffe13f */
[----:B------:R-:W-:Y:S02]  /*73d0*/  UIADD3 UR14, UR9, UR14, URZ ;  /* 0x0000000e090e7290 */ /* 0x000fe4000fffe03f */
[----:B------:R-:W-:-:S04]  /*73e0*/  ULOP3.LUT UR4, UR4, 0x1, URZ, 0xc0, !UPT ;  /* 0x0000000104047892 */ /* 0x000fc8000f8ec03f */
[----:B------:R-:W-:-:S03]  /*73f0*/  UISETP.NE.U32.AND UP0, UPT, UR4, 0x1, UPT ;  /* 0x000000010400788c */ /* 0x000fc6000bf05070 */
[----:B------:R-:W-:Y:S02]  /*7400*/  ULDC UR4, c[0x0][0x760] ;  /* 0x0001d80000047ab9 */ /* 0x000fe40000000800 */
[----:B------:R-:W-:Y:S01]  /*7410*/  UIMAD UR15, UR15, UR4, URZ ;  /* 0x000000040f0f72a4 */ /* 0x000fe2000f8e023f */
[----:B------:R-:W-:Y:S02]  /*7420*/  PLOP3.LUT P1, PT, PT, PT, UP0, 0x80, 0x0 ;  /* 0x000000000000781c */ /* 0x000fe40003f2f008 */
[----:B-1----:R-:W-:-:S11]  /*7430*/  LOP3.LUT R9, R0, 0x1f, RZ, 0xc0, !PT ;  /* 0x0000001f00097812 */ /* 0x002fd600078ec0ff */
[----:B------:R-:W-:Y:S05]  /*7440*/  @P1 BRA `(.L_x_1306) ;  /* 0x00000004006c1947 */ /* 0x000fea0003800000 */
        /* <DEDUP_REMOVED lines=8> */
[----:B------:R-:W-:-:S04]  /*74d0*/  IMAD.U32 R2, RZ, RZ, UR13 ;  /* 0x0000000dff027e24 */ /* 0x000fc8000f8e00ff */
[----:B------:R-:W-:Y:S01]  /*74e0*/  IMAD.U32 R3, RZ, RZ, UR4 ;  /* 0x00000004ff037e24 */ /* 0x000fe2000f8e00ff */
[----:B------:R-:W-:Y:S06]  /*74f0*/  @P2 BRA `(.L_x_1308) ;  /* 0x0000000000142947 */ /* 0x000fec0003800000 */
.L_x_1309:
[----:B------:R-:W2:Y:S04]  /*7500*/  LDG.E.STRONG.GPU R0, desc[UR46][R2.64] ;  /* 0x0000002e02007981 */ /* 0x000ea8000c1ef900 */
[----:B--2---:R-:W-:Y:S01]  /*7510*/  CCTL.IVALL ;  /* 0x00000000ff00798f */ /* 0x004fe20002000000 */
[----:B------:R-:W-:Y:S05]  /*7520*/  YIELD ;  /* 0x0000000000007946 */ /* 0x000fea0003800000 */
[----:B------:R-:W-:-:S13]  /*7530*/  ISETP.NE.AND P1, PT, R0, UR23, PT ;  /* 0x0000001700007c0c */ /* 0x000fda000bf25270 */
[----:B------:R-:W-:Y:S05]  /*7540*/  @P1 BRA `(.L_x_1309) ;  /* 0xfffffffc00ec1947 */ /* 0x000fea000383ffff */
.L_x_1308:
[----:B------:R-:W-:Y:S05]  /*7550*/  BSYNC B0 ;  /* 0x0000000000007941 */ /* 0x000fea0003800000 */
.L_x_1307:
[----:B------:R-:W-:-:S03]  /*7560*/  UMOV UR4, 0xffffffff ;  /* 0xffffffff00047882 */ /* 0x000fc60000000000 */
[----:B------:R-:W-:Y:S05]  /*7570*/  BRA.DIV UR4, `(.L_x_1310) ;  /* 0x0000003a04587947 */ /* 0x000fea000b800000 */
[----:B------:R-:W-:Y:S01]  /*7580*/  NOP ;  /* 0x0000000000007918 */ /* 0x000fe20000000000 */
.L_x_1387:
        /* <DEDUP_REMOVED lines=22> */
.L_x_1312:
[----:B------:R-:W-:Y:S05]  /*76f0*/  BSYNC B0 ;  /* 0x0000000000007941 */ /* 0x000fea0003800000 */
.L_x_1311:
        /* <DEDUP_REMOVED lines=20> */
.L_x_1314:
[----:B------:R-:W-:Y:S05]  /*7840*/  BSYNC B0 ;  /* 0x0000000000007941 */ /* 0x000fea0003800000 */
.L_x_1313:
[----:B------:R-:W-:Y:S06]  /*7850*/  BAR.ARV 0xa, 0xa0 ;  /* 0x0282800000007b1d */ /* 0x000fec0000002000 */
[----:B------:R-:W-:Y:S04]  /*7860*/  BSSY B0, `(.L_x_1315) ;  /* 0x0000003000007945 */ /* 0x000fe80003800000 */
[----:B------:R-:W-:Y:S05]  /*7870*/  @!P0 BRA `(.L_x_1316) ;  /* 0x0000000000048947 */ /* 0x000fea0003800000 */
[----:B------:R-:W-:-:S04]  /*7880*/  DEPBAR.LE SB0, 0x0 ;  /* 0x000080000000791a */ /* 0x000fc80000000000 */
.L_x_1316:
[----:B------:R-:W-:Y:S05]  /*7890*/  BSYNC B0 ;  /* 0x0000000000007941 */ /* 0x000fea0003800000 */
.L_x_1315:
        /* <DEDUP_REMOVED lines=19> */
.L_x_1318:
[----:B------:R-:W-:Y:S05]  /*79d0*/  BSYNC B0 ;  /* 0x0000000000007941 */ /* 0x000fea0003800000 */
.L_x_1317:
[----:B------:R-:W-:Y:S01]  /*79e0*/  UIADD3 UR18, UR6, 0x1, URZ ;  /* 0x0000000106127890 */ /* 0x000fe2000fffe03f */
[----:B------:R-:W-:Y:S11]  /*79f0*/  BRA `(.L_x_1319) ;  /* 0x0000000000047947 */ /* 0x000ff60003800000 */
.L_x_1306:
[----:B------:R-:W-:-:S05]  /*7a00*/  UMOV UR18, UR6 ;  /* 0x0000000600127c82 */ /* 0x000fca0008000000 */
.L_x_1319:
[----:B------:R-:W-:-:S03]  /*7a10*/  UIADD3 UR4, UR6, 0x1, URZ ;  /* 0x0000000106047890 */ /* 0x000fc6000fffe03f */
[----:B------:R-:W-:Y:S01]  /*7a20*/  UMOV UR6, UR18 ;  /* 0x0000001200067c82 */ /* 0x000fe20008000000 */
[----:B------:R-:W-:-:S06]  /*7a30*/  UISETP.NE.AND UP0, UPT, UR11, UR4, UPT ;  /* 0x000000040b00728c */ /* 0x000fcc000bf05270 */
[----:B------:R-:W-:-:S13]  /*7a40*/  PLOP3.LUT P1, PT, PT, PT, UP0, 0x80, 0x0 ;  /* 0x000000000000781c */ /* 0x000fda0003f2f008 */
[----:B------:R-:W-:Y:S05]  /*7a50*/  @!P1 BRA `(.L_x_1305) ;  /* 0x0000000800a09947 */ /* 0x000fea0003800000 */
[----:B------:R-:W-:Y:S01]  /*7a60*/  ULDC.64 UR20, c[0x0][0x2c0] ;  /* 0x0000b00000147ab9 */ /* 0x000fe20000000a00 */
[----:B------:R-:W-:Y:S01]  /*7a70*/  UMOV UR4, URZ ;  /* 0x0000003f00047c82 */ /* 0x000fe20008000000 */
[----:B------:R-:W-:Y:S01]  /*7a80*/  ULEA UR20, UP0, UR8, UR20, 0x2 ;  /* 0x0000001408147291 */ /* 0x000fe2000f80103f */
[----:B------:R-:W-:-:S03]  /*7a90*/  UMOV UR6, UR18 ;  /* 0x0000001200067c82 */ /* 0x000fc60008000000 */
[----:B------:R-:W-:Y:S02]  /*7aa0*/  ULEA.HI.X UR21, UR8, UR21, UR14, 0x2, UP0 ;  /* 0x0000001508157291 */ /* 0x000fe400080f140e */
[----:B------:R-:W-:-:S04]  /*7ab0*/  UIADD3 UR20, UP0, UR20, 0x4000, URZ ;  /* 0x0000400014147890 */ /* 0x000fc8000ff1e03f */
[----:B------:R-:W-:-:S12]  /*7ac0*/  UIADD3.X UR21, URZ, UR21, URZ, UP0, !UPT ;  /* 0x000000153f157290 */ /* 0x000fd800087fe43f */
.L_x_1344:
        /* <DEDUP_REMOVED lines=11> */
.L_x_1322:
[----:B------:R-:W2:Y:S04]  /*7b80*/  LDG.E.STRONG.GPU R0, desc[UR46][R2.64] ;  /* 0x0000002e02007981 */ /* 0x000ea8000c1ef900 */
[----:B--2---:R-:W-:Y:S01]  /*7b90*/  CCTL.IVALL ;  /* 0x00000000ff00798f */ /* 0x004fe20002000000 */
[----:B------:R-:W-:Y:S05]  /*7ba0*/  YIELD ;  /* 0x0000000000007946 */ /* 0x000fea0003800000 */
[----:B------:R-:W-:-:S13]  /*7bb0*/  ISETP.NE.AND P1, PT, R0, UR23, PT ;  /* 0x0000001700007c0c */ /* 0x000fda000bf25270 */
[----:B------:R-:W-:Y:S05]  /*7bc0*/  @P1 BRA `(.L_x_1322) ;  /* 0xfffffffc00ec1947 */ /* 0x000fea000383ffff */
.L_x_1321:
[----:B------:R-:W-:Y:S05]  /*7bd0*/  BSYNC B0 ;  /* 0x0000000000007941 */ /* 0x000fea0003800000 */
.L_x_1320:
[----:B------:R-:W-:-:S03]  /*7be0*/  UMOV UR16, 0xffffffff ;  /* 0xffffffff00107882 */ /* 0x000fc60000000000 */
[----:B------:R-:W-:Y:S05]  /*7bf0*/  BRA.DIV UR16, `(.L_x_1323) ;  /* 0x0000003210d47947 */ /* 0x000fea000b800000 */
[----:B------:R-:W-:Y:S01]  /*7c00*/  NOP ;  /* 0x0000000000007918 */ /* 0x000fe20000000000 */
.L_x_1390:
        /* <DEDUP_REMOVED lines=17> */
[----:B------:R1:W-:Y:S02]  /*7d20*/  UBLKRED.G.S.ADD.F32.RN [UR16], [UR22], UR24, desc[UR26] ;  /* 0x00001a10160073bb */ /* 0x0003e400080a1418 */
[----:B-1----:R0:W-:Y:S02]  /*7d30*/  UTMACMDFLUSH ;  /* 0x00000000000079b7 */ /* 0x0021e40000000000 */
.L_x_1325:
[----:B------:R-:W-:Y:S05]  /*7d40*/  BSYNC B0 ;  /* 0x0000000000007941 */ /* 0x000fea0003800000 */
.L_x_1324:
[----:B------:R-:W-:Y:S01]  /*7d50*/  ULEA UR16, UR18, UR4, 0xd ;  /* 0x0000000412107291 */ /* 0x000fe2000f8e683f */
[----:B------:R-:W-:Y:S03]  /*7d60*/  BAR.SYNC.DEFER_BLOCKING 0xe, 0xa0 ;  /* 0x0382800000007b1d */ /* 0x000fe60000010000 */
[----:B------:R-:W-:-:S03]  /*7d70*/  UIMAD.WIDE UR16, UR16, 0x4, UR20 ;  /* 0x00000004101078a5 */ /* 0x000fc6000f8e0214 */
        /* <DEDUP_REMOVED lines=12> */
.L_x_1327:
[----:B------:R-:W-:Y:S05]  /*7e40*/  BSYNC B0 ;  /* 0x0000000000007941 */ /* 0x000fea0003800000 */
.L_x_1326:
[----:B------:R-:W-:Y:S06]  /*7e50*/  BAR.ARV 0xa, 0xa0 ;  /* 0x0282800000007b1d */ /* 0x000fec0000002000 */
[----:B------:R-:W-:Y:S04]  /*7e60*/  BSSY B0, `(.L_x_1328) ;  /* 0x0000003000007945 */ /* 0x000fe80003800000 */
[----:B------:R-:W-:Y:S05]  /*7e70*/  @!P0 BRA `(.L_x_1329) ;  /* 0x0000000000048947 */ /* 0x000fea0003800000 */
[----:B------:R-:W-:-:S04]  /*7e80*/  DEPBAR.LE SB0, 0x0 ;  /* 0x000080000000791a */ /* 0x000fc80000000000 */
.L_x_1329:
[----:B------:R-:W-:Y:S05]  /*7e90*/  BSYNC B0 ;  /* 0x0000000000007941 */ /* 0x000fea0003800000 */
.L_x_1328:
        /* <DEDUP_REMOVED lines=19> */
.L_x_1331:
[----:B------:R-:W-:Y:S05]  /*7fd0*/  BSYNC B0 ;  /* 0x0000000000007941 */ /* 0x000fea0003800000 */
.L_x_1330:
        /* <DEDUP_REMOVED lines=9> */
.L_x_1334:
[----:B------:R-:W2:Y:S04]  /*8070*/  LDG.E.STRONG.GPU R0, desc[UR46][R2.64] ;  /* 0x0000002e02007981 */ /* 0x000ea8000c1ef900 */
[----:B--2---:R-:W-:Y:S01]  /*8080*/  CCTL.IVALL ;  /* 0x00000000ff00798f */ /* 0x004fe20002000000 */
[----:B------:R-:W-:Y:S05]  /*8090*/  YIELD ;  /* 0x0000000000007946 */ /* 0x000fea0003800000 */
[----:B------:R-:W-:-:S13]  /*80a0*/  ISETP.NE.AND P1, PT, R0, UR23, PT ;  /* 0x0000001700007c0c */ /* 0x000fda000bf25270 */
[----:B------:R-:W-:Y:S05]  /*80b0*/  @P1 BRA `(.L_x_1334) ;  /* 0xfffffffc00ec1947 */ /* 0x000fea000383ffff */
.L_x_1333:
[----:B------:R-:W-:Y:S05]  /*80c0*/  BSYNC B0 ;  /* 0x0000000000007941 */ /* 0x000fea0003800000 */
.L_x_1332:
[----:B------:R-:W-:-:S03]  /*80d0*/  UMOV UR12, 0xffffffff ;  /* 0xffffffff000c7882 */ /* 0x000fc60000000000 */
[----:B------:R-:W-:Y:S05]  /*80e0*/  BRA.DIV UR12, `(.L_x_1335) ;  /* 0x0000002e0cb47947 */ /* 0x000fea000b800000 */
[----:B------:R-:W-:Y:S01]  /*80f0*/  NOP ;  /* 0x0000000000007918 */ /* 0x000fe20000000000 */
.L_x_1393:
[----:B------:R-:W-:Y:S05]  /*8100*/  WARPSYNC.ALL ;  /* 0x0000000000007948 */ /* 0x000fea0003800000 */
[----:B------:R-:W-:Y:S06]  /*8110*/  BAR.SYNC.DEFER_BLOCKING 0xd, 0xa0 ;  /* 0x0342800000007b1d */ /* 0x000fec0000010000 */
[----:B------:R-:W-:Y:S04]  /*8120*/  BSSY B0, `(.L_x_1336) ;  /* 0x000000d000007945 */ /* 0x000fe80003800000 */
[----:B------:R-:W-:Y:S05]  /*8130*/  @!P0 BRA `(.L_x_1337) ;  /* 0x00000000002c8947 */ /* 0x000fea0003800000 */
[----:B------:R-:W1:Y:S01]  /*8140*/  S2UR UR13, SR_CgaCtaId ;  /* 0x00000000000d79c3 */ /* 0x000e620000008800 */
[----:B------:R-:W-:Y:S01]  /*8150*/  UMOV UR12, 0x400 ;  /* 0x00000400000c7882 */ /* 0x000fe20000000000 */
[----:B------:R-:W-:Y:S01]  /*8160*/  UIADD3 UR24, UP0, UR16, 0x4000, URZ ;  /* 0x0000400010187890 */ /* 0x000fe2000ff1e03f */
[----:B------:R-:W-:Y:S01]  /*8170*/  UMOV UR26, 0x0 ;  /* 0x00000000001a7882 */ /* 0x000fe20000000000 */
[----:B------:R-:W-:Y:S02]  /*8180*/  UMOV UR27, 0x14f00000 ;  /* 0x14f00000001b7882 */ /* 0x000fe40000000000 */
[----:B------:R-:W-:Y:S02]  /*8190*/  UIADD3.X UR25, URZ, UR17, URZ, UP0, !UPT ;  /* 0x000000113f197290 */ /* 0x000fe400087fe43f */
[----:B-1----:R-:W-:-:S03]  /*81a0*/  ULEA UR12, UR13, UR12, 0x18 ;  /* 0x0000000c0d0c7291 */ /* 0x002fc6000f8ec03f */
[----:B------:R-:W-:Y:S01]  /*81b0*/  UMOV UR13, 0x400 ;  /* 0x00000400000d7882 */ /* 0x000fe20000000000 */
[----:B------:R-:W-:-:S09]  /*81c0*/  UIADD3 UR12, UR12, 0x10000, URZ ;  /* 0x000100000c0c7890 */ /* 0x000fd2000fffe03f */
[----:B------:R1:W-:Y:S02]  /*81d0*/  UBLKRED.G.S.ADD.F32.RN [UR24], [UR12], UR13, desc[UR26] ;  /* 0x00001a180c0073bb */ /* 0x0003e400080a140d */
[----:B-1----:R0:W-:Y:S02]  /*81e0*/  UTMACMDFLUSH ;  /* 0x00000000000079b7 */ /* 0x0021e40000000000 */
.L_x_1337:
[----:B------:R-:W-:Y:S05]  /*81f0*/  BSYNC B0 ;  /* 0x0000000000007941 */ /* 0x000fea0003800000 */
.L_x_1336:
        /* <DEDUP_REMOVED lines=12> */
[----:B------:R1:W-:Y:S01]  /*82c0*/  UBLKRED.G.S.ADD.F32.RN [UR24], [UR12], UR13, desc[UR26] ;  /* 0x00001a180c0073bb */ /* 0x0003e200080a140d */
[----:B------:R0:W-:Y:S01]  /*82d0*/  UTMACMDFLUSH ;  /* 0x00000000000079b7 */ /* 0x0001e20000000000 */
[----:B-1----:R-:W-:-:S04]  /*82e0*/  DEPBAR.LE SB0, 0x1 ;  /* 0x000080400000791a */ /* 0x002fc80000000000 */
.L_x_1339:
[----:B------:R-:W-:Y:S05]  /*82f0*/  BSYNC B0 ;  /* 0x0000000000007941 */ /* 0x000fea0003800000 */
.L_x_1338:
[----:B------:R-:W-:Y:S06]  /*8300*/  BAR.ARV 0xa, 0xa0 ;  /* 0x0282800000007b1d */ /* 0x000fec0000002000 */
[----:B------:R-:W-:Y:S04]  /*8310*/  BSSY B0, `(.L_x_1340) ;  /* 0x0000003000007945 */ /* 0x000fe80003800000 */
[----:B------:R-:W-:Y:S05]  /*8320*/  @!P0 BRA `(.L_x_1341) ;  /* 0x0000000000048947 */ /* 0x000fea0003800000 */
[----:B------:R-:W-:-:S04]  /*8330*/  DEPBAR.LE SB0, 0x0 ;  /* 0x000080000000791a */ /* 0x000fc80000000000 */
.L_x_1341:
[----:B------:R-:W-:Y:S05]  /*8340*/  BSYNC B0 ;  /* 0x0000000000007941 */ /* 0x000fea0003800000 */
.L_x_1340:
        /* <DEDUP_REMOVED lines=19> */
.L_x_1343:
[----:B------:R-:W-:Y:S05]  /*8480*/  BSYNC B0 ;  /* 0x0000000000007941 */ /* 0x000fea0003800000 */
.L_x_1342:
[----:B------:R-:W-:Y:S02]  /*8490*/  UIADD3 UR6, UR6, 0x2, URZ ;  /* 0x0000000206067890 */ /* 0x000fe4000fffe03f */
[----:B------:R-:W-:Y:S02]  /*84a0*/  UIADD3 UR4, UR4, 0x4000, URZ ;  /* 0x0000400004047890 */ /* 0x000fe4000fffe03f */
[----:B------:R-:W-:-:S06]  /*84b0*/  UISETP.GE.AND UP0, UPT, UR6, UR11, UPT ;  /* 0x0000000b0600728c */ /* 0x000fcc000bf06270 */
[----:B------:R-:W-:-:S13]  /*84c0*/  PLOP3.LUT P1, PT, PT, PT, UP0, 0x80, 0x0 ;  /* 0x000000000000781c */ /* 0x000fda0003f2f008 */
[----:B------:R-:W-:Y:S05]  /*84d0*/  @!P1 BRA `(.L_x_1344) ;  /* 0xfffffff4007c9947 */ /* 0x000fea000383ffff */
.L_x_1305:
[----:B------:R-:W-:-:S06]  /*84e0*/  UISETP.GT.AND UP0, UPT, UR5, UR6, UPT ;  /* 0x000000060500728c */ /* 0x000fcc000bf04270 */
[----:B------:R-:W-:-:S13]  /*84f0*/  PLOP3.LUT P0, PT, PT, PT, UP0, 0x80, 0x0 ;  /* 0x000000000000781c */ /* 0x000fda0003f0f008 */
[----:B------:R-:W-:Y:S05]  /*8500*/  @!P0 BRA `(.L_x_1244) ;  /* 0x0000002800088947 */ /* 0x000fea0003800000 */
[----:B------:R-:W2:Y:S01]  /*8510*/  S2R R0, SR_TID.X ;  /* 0x0000000000007919 */ /* 0x000ea20000002100 */
[----:B------:R-:W-:Y:S01]  /*8520*/  UIADD3 UR4, UR5, -UR6, URZ ;  /* 0x8000000605047290 */ /* 0x000fe2000fffe03f */
[----:B------:R-:W-:Y:S01]  /*8530*/  ULDC UR16, c[0x0][0x288] ;  /* 0x0000a20000107ab9 */ /* 0x000fe20000000800 */
[----:B------:R-:W-:Y:S02]  /*8540*/  ULDC UR17, c[0x0][0x760] ;  /* 0x0001d80000117ab9 */ /* 0x000fe40000000800 */
[----:B------:R-:W-:Y:S02]  /*8550*/  ULOP3.LUT UR4, UR4, 0x1, URZ, 0xc0, !UPT ;  /* 0x0000000104047892 */ /* 0x000fe4000f8ec03f */
[----:B------:R-:W-:Y:S02]  /*8560*/  UIMAD UR18, UR16, UR17, URZ ;  /* 0x00000011101272a4 */ /* 0x000fe4000f8e023f */
[----:B------:R-:W-:-:S06]  /*8570*/  UISETP.NE.U32.AND UP0, UPT, UR4, 0x1, UPT ;  /* 0x000000010400788c */ /* 0x000fcc000bf05070 */
[----:B------:R-:W-:Y:S02]  /*8580*/  PLOP3.LUT P0, PT, PT, PT, UP0, 0x80, 0x0 ;  /* 0x000000000000781c */ /* 0x000fe40003f0f008 */
[----:B--2---:R-:W-:-:S11]  /*8590*/  LOP3.LUT R0, R0, 0x1f, RZ, 0xc0, !PT ;  /* 0x0000001f00007812 */ /* 0x004fd600078ec0ff */
[----:B------:R-:W-:Y:S05]  /*85a0*/  @P0 BRA `(.L_x_1345) ;  /* 0x0000000000780947 */ /* 0x000fea0003800000 */
[----:B------:R-:W-:Y:S01]  /*85b0*/  UIMAD UR4, UR18, UR6, URZ ;  /* 0x00000006120472a4 */ /* 0x000fe2000f8e023f */
[----:B------:R-:W-:Y:S01]  /*85c0*/  ISETP.NE.AND P0, PT, R0, RZ, PT ;  /* 0x000000ff0000720c */ /* 0x000fe20003f05270 */
[----:B------:R-:W-:Y:S01]  /*85d0*/  ULDC.64 UR12, c[0x0][0x768] ;  /* 0x0001da00000c7ab9 */ /* 0x000fe20000000a00 */
[----:B------:R-:W-:Y:S01]  /*85e0*/  BSSY B0, `(.L_x_1346) ;  /* 0x0000019000007945 */ /* 0x000fe20003800000 */
[----:B------:R-:W-:-:S04]  /*85f0*/  UIADD3 UR8, UP0, UR4, UR7, URZ ;  /* 0x0000000704087290 */ /* 0x000fc8000ff1e03f */
[----:B------:R-:W-:Y:S02]  /*8600*/  ULEA.HI.X.SX32 UR9, UR4, UR10, 0x1, UP0 ;  /* 0x0000000a04097291 */ /* 0x000fe400080f0e3f */
[----:B------:R-:W-:Y:S02]  /*8610*/  ULEA UR11, UP0, UR8, UR12, 0x2 ;  /* 0x0000000c080b7291 */ /* 0x000fe4000f80103f */
[----:B------:R-:W-:Y:S02]  /*8620*/  UIADD3 UR4, UR6, 0x1, URZ ;  /* 0x0000000106047890 */ /* 0x000fe4000fffe03f */
[----:B------:R-:W-:Y:S01]  /*8630*/  ULEA.HI.X UR9, UR8, UR13, UR9, 0x2, UP0 ;  /* 0x0000000d08097291 */ /* 0x000fe200080f1409 */
[----:B------:R-:W-:Y:S01]  /*8640*/  NOP ;  /* 0x0000000000007918 */ /* 0x000fe20000000000 */
[----:B------:R-:W-:Y:S10]  /*8650*/  @P0 BRA `(.L_x_1347) ;  /* 0x0000000000440947 */ /* 0x000ff40003800000 */
        /* <DEDUP_REMOVED lines=9> */
[----:B-1----:R-:W1:Y:S01]  /*86f0*/  S2R R2, SR_LANEID ;  /* 0x0000000000027919 */ /* 0x002e620000000000 */
[----:B------:R-:W-:Y:S01]  /*8700*/  VOTEU.ANY UR8, UPT, PT ;  /* 0x0000000000087886 */ /* 0x000fe200038e0100 */
[----:B------:R-:W-:Y:S01]  /*8710*/  IMAD.U32 R3, RZ, RZ, UR9 ;  /* 0x00000009ff037e24 */ /* 0x000fe2000f8e00ff */
[----:B------:R-:W-:-:S02]  /*8720*/  UFLO.U32 UR12, UR8 ;  /* 0x00000008000c72bd */ /* 0x000fc400080e0000 */
[----:B------:R-:W2:Y:S04]  /*8730*/  POPC R5, UR8 ;  /* 0x0000000800057d09 */ /* 0x000ea80008000000 */
[----:B-1----:R-:W-:Y:S01]  /*8740*/  ISETP.EQ.U32.AND P0, PT, R2, UR12, PT ;  /* 0x0000000c02007c0c */ /* 0x002fe2000bf02070 */
[----:B------:R-:W-:-:S12]  /*8750*/  IMAD.U32 R2, RZ, RZ, UR11 ;  /* 0x0000000bff027e24 */ /* 0x000fd8000f8e00ff */
[----:B--2---:R2:W-:Y:S02]  /*8760*/  @P0 REDG.E.ADD.S32.STRONG.GPU desc[UR46][R2.64], R5 ;  /* 0x000000050200098e */ /* 0x0045e4000c10e3ae */
.L_x_1347:
[----:B------:R-:W-:Y:S05]  /*8770*/  BSYNC B0 ;  /* 0x0000000000007941 */ /* 0x000fea0003800000 */
.L_x_1346:
[----:B------:R-:W-:Y:S05]  /*8780*/  BRA `(.L_x_1348) ;  /* 0x0000000000047947 */ /* 0x000fea0003800000 */
.L_x_1345:
[----:B------:R-:W-:-:S05]  /*8790*/  UMOV UR4, UR6 ;  /* 0x0000000600047c82 */ /* 0x000fca0008000000 */
.L_x_1348:
[----:B------:R-:W-:-:S04]  /*87a0*/  UIADD3 UR8, UR6, 0x1, URZ ;  /* 0x0000000106087890 */ /* 0x000fc8000fffe03f */
[----:B------:R-:W-:-:S06]  /*87b0*/  UISETP.NE.AND UP0, UPT, UR5, UR8, UPT ;  /* 0x000000080500728c */ /* 0x000fcc000bf05270 */
[----:B------:R-:W-:-:S13]  /*87c0*/  PLOP3.LUT P0, PT, PT, PT, UP0, 0x80, 0x0 ;  /* 0x000000000000781c */ /* 0x000fda0003f0f008 */
[----:B------:R-:W-:Y:S05]  /*87d0*/  @!P0 BRA `(.L_x_1244) ;  /* 0x0000002400548947 */ /* 0x000fea0003800000 */
[----:B------:R-:W-:Y:S01]  /*87e0*/  UIADD3 UR8, UR4, 0x1, URZ ;  /* 0x0000000104087890 */ /* 0x000fe2000fffe03f */
[----:B------:R-:W-:Y:S01]  /*87f0*/  ISETP.NE.AND P1, PT, R0, RZ, PT ;  /* 0x000000ff0000720c */ /* 0x000fe20003f25270 */
[----:B------:R-:W-:Y:S02]  /*8800*/  UIMAD UR9, UR4, UR16, URZ ;  /* 0x00000010040972a4 */ /* 0x000fe4000f8e023f */
[----:B------:R-:W-:Y:S02]  /*8810*/  UIADD3 UR11, -UR5, UR4, URZ ;  /* 0x00000004050b7290 */ /* 0x000fe4000fffe13f */
[----:B------:R-:W-:Y:S02]  /*8820*/  UIMAD UR8, UR18, UR8, URZ ;  /* 0x00000008120872a4 */ /* 0x000fe4000f8e023f */
[----:B------:R-:W-:Y:S01]  /*8830*/  UIMAD UR9, UR9, UR17, URZ ;  /* 0x00000011090972a4 */ /* 0x000fe2000f8e023f */
[----:B------:R-:W-:-:S11]  /*8840*/  ULDC.64 UR20, c[0x0][0x768] ;  /* 0x0001da0000147ab9 */ /* 0x000fd60000000a00 */
.L_x_1353:
[----:B------:R-:W-:Y:S01]  /*8850*/  UIADD3 UR12, UP0, UR9, UR7, URZ ;  /* 0x00000007090c7290 */ /* 0x000fe2000ff1e03f */
[----:B------:R-:W-:-:S03]  /*8860*/  NOP ;  /* 0x0000000000007918 */ /* 0x000fc60000000000 */
[----:B------:R-:W-:Y:S01]  /*8870*/  ULEA.HI.X.SX32 UR13, UR9, UR10, 0x1, UP0 ;  /* 0x0000000a090d7291 */ /* 0x000fe200080f0e3f */
[----:B------:R-:W-:Y:S01]  /*8880*/  BSSY B0, `(.L_x_1349) ;  /* 0x0000015000007945 */ /* 0x000fe20003800000 */
[----:B------:R-:W-:-:S04]  /*8890*/  ULEA UR15, UP0, UR12, UR20, 0x2 ;  /* 0x000000140c0f7291 */ /* 0x000fc8000f80103f */
[----:B------:R-:W-:Y:S01]  /*88a0*/  ULEA.HI.X UR13, UR12, UR21, UR13, 0x2, UP0 ;  /* 0x000000150c0d7291 */ /* 0x000fe200080f140d */
[----:B---34-:R-:W-:Y:S11]  /*88b0*/  @P1 BRA `(.L_x_1350) ;  /* 0x0000000000441947 */ /* 0x018ff60003800000 */
[----:B------:R-:W-:Y:S01]  /*88c0*/  @!PT LDS RZ, [RZ] ;  /* 0x00000000fffff984 */ /* 0x000fe20000000800 */
[----:B------:R-:W-:Y:S01]  /*88d0*/  @!PT LDS RZ, [RZ] ;  /* 0x00000000fffff984 */ /* 0x000fe20000000800 */
[----:B------:R-:W-:Y:S01]  /*88e0*/  @!PT LDS RZ, [RZ] ;  /* 0x00000000fffff984 */ /* 0x000fe20000000800 */
[----:B------:R-:W-:Y:S01]  /*88f0*/  @!PT LDS RZ, [RZ] ;  /* 0x00000000fffff984 */ /* 0x000fe20000000800 */
[----:B------:R3:W-:Y:S06]  /*8900*/  MEMBAR.ALL.CTA ;  /* 0x0000000000007992 */ /* 0x0007ec0000008000 */
[----:B---3--:R-:W-:Y:S06]  /*8910*/  MEMBAR.ALL.GPU ;  /* 0x0000000000007992 */ /* 0x008fec000000a000 */
[----:B------:R-:W-:-:S00]  /*8920*/  ERRBAR ;  /* 0x00000000000079ab */ /* 0x000fc00000000000 */
[----:B------:R-:W-:Y:S06]  /*8930*/  CGAERRBAR ;  /* 0x00000000000075ab */ /* 0x000fec0000000000 */
[----:B012345:R-:W-:Y:S01]  /*8940*/  CCTL.IVALL ;  /* 0x00000000ff00798f */ /* 0x03ffe20002000000 */
[----:B------:R-:W3:Y:S01]  /*8950*/  S2R R0, SR_LANEID ;  /* 0x0000000000007919 */ /* 0x000ee20000000000 */
[----:B------:R-:W-:Y:S01]  /*8960*/  VOTEU.ANY UR12, UPT, PT ;  /* 0x00000000000c7886 */ /* 0x000fe200038e0100 */
[----:B-12---:R-:W-:Y:S01]  /*8970*/  IMAD.U32 R2, RZ, RZ, UR15 ;  /* 0x0000000fff027e24 */ /* 0x006fe2000f8e00ff */
[----:B------:R-:W-:-:S02]  /*8980*/  UFLO.U32 UR14, UR12 ;  /* 0x0000000c000e72bd */ /* 0x000fc400080e0000 */
[----:B------:R-:W1:Y:S01]  /*8990*/  POPC R5, UR12 ;  /* 0x0000000c00057d09 */ /* 0x000e620008000000 */
[----:B------:R-:W-:-:S03]  /*89a0*/  IMAD.U32 R3, RZ, RZ, UR13 ;  /* 0x0000000dff037e24 */ /* 0x000fc6000f8e00ff */
[----:B---3--:R-:W-:-:S13]  /*89b0*/  ISETP.EQ.U32.AND P0, PT, R0, UR14, PT ;  /* 0x0000000e00007c0c */ /* 0x008fda000bf02070 */
[----:B-1----:R3:W-:Y:S02]  /*89c0*/  @P0 REDG.E.ADD.S32.STRONG.GPU desc[UR46][R2.64], R5 ;  /* 0x000000050200098e */ /* 0x0027e4000c10e3ae */
.L_x_1350:
[----:B------:R-:W-:Y:S05]  /*89d0*/  BSYNC B0 ;  /* 0x0000000000007941 */ /* 0x000fea0003800000 */
.L_x_1349:
[----:B------:R-:W-:Y:S01]  /*89e0*/  UIADD3 UR12, UP0, UR8, UR7, URZ ;  /* 0x00000007080c7290 */ /* 0x000fe2000ff1e03f */
[----:B------:R-:W-:-:S03]  /*89f0*/  NOP ;  /* 0x0000000000007918 */ /* 0x000fc60000000000 */
[----:B------:R-:W-:Y:S01]  /*8a00*/  ULEA.HI.X.SX32 UR13, UR8, UR10, 0x1, UP0 ;  /* 0x0000000a080d7291 */ /* 0x000fe200080f0e3f */
[----:B------:R-:W-:Y:S01]  /*8a10*/  BSSY B0, `(.L_x_1351) ;  /* 0x0000015000007945 */ /* 0x000fe20003800000 */
[----:B------:R-:W-:-:S04]  /*8a20*/  ULEA UR15, UP0, UR12, UR20, 0x2 ;  /* 0x000000140c0f7291 */ /* 0x000fc8000f80103f */
[----:B------:R-:W-:Y:S01]  /*8a30*/  ULEA.HI.X UR13, UR12, UR21, UR13, 0x2, UP0 ;  /* 0x000000150c0d7291 */ /* 0x000fe200080f140d */
[----:B------:R-:W-:Y:S11]  /*8a40*/  @P1 BRA `(.L_x_1352) ;  /* 0x0000000000441947 */ /* 0x000ff60003800000 */
[----:B------:R-:W-:Y:S01]  /*8a50*/  @!PT LDS RZ, [RZ] ;  /* 0x00000000fffff984 */ /* 0x000fe20000000800 */
[----:B------:R-:W-:Y:S01]  /*8a60*/  @!PT LDS RZ, [RZ] ;  /* 0x00000000fffff984 */ /* 0x000fe20000000800 */
[----:B------:R-:W-:Y:S01]  /*8a70*/  @!PT LDS RZ, [RZ] ;  /* 0x00000000fffff984 */ /* 0x000fe20000000800 */
[----:B------:R-:W-:Y:S01]  /*8a80*/  @!PT LDS RZ, [RZ] ;  /* 0x00000000fffff984 */ /* 0x000fe20000000800 */
[----:B------:R4:W-:Y:S06]  /*8a90*/  MEMBAR.ALL.CTA ;  /* 0x0000000000007992 */ /* 0x0009ec0000008000 */
[----:B----4-:R-:W-:Y:S06]  /*8aa0*/  MEMBAR.ALL.GPU ;  /* 0x0000000000007992 */ /* 0x010fec000000a000 */
[----:B------:R-:W-:-:S00]  /*8ab0*/  ERRBAR ;  /* 0x00000000000079ab */ /* 0x000fc00000000000 */
[----:B------:R-:W-:Y:S06]  /*8ac0*/  CGAERRBAR ;  /* 0x00000000000075ab */ /* 0x000fec0000000000 */
[----:B012345:R-:W-:Y:S01]  /*8ad0*/  CCTL.IVALL ;  /* 0x00000000ff00798f */ /* 0x03ffe20002000000 */
[----:B------:R-:W4:Y:S01]  /*8ae0*/  S2R R0, SR_LANEID ;  /* 0x0000000000007919 */ /* 0x000f220000000000 */
[----:B------:R-:W-:Y:S01]  /*8af0*/  VOTEU.ANY UR12, UPT, PT ;  /* 0x00000000000c7886 */ /* 0x000fe200038e0100 */
[----:B-123--:R-:W-:Y:S01]  /*8b00*/  IMAD.U32 R2, RZ, RZ, UR15 ;  /* 0x0000000fff027e24 */ /* 0x00efe2000f8e00ff */
[----:B------:R-:W-:-:S02]  /*8b10*/  UFLO.U32 UR14, UR12 ;  /* 0x0000000c000e72bd */ /* 0x000fc400080e0000 */
[----:B------:R-:W1:Y:S01]  /*8b20*/  POPC R5, UR12 ;  /* 0x0000000c00057d09 */ /* 0x000e620008000000 */
[----:B------:R-:W-:-:S03]  /*8b30*/  IMAD.U32 R3, RZ, RZ, UR13 ;  /* 0x0000000dff037e24 */ /* 0x000fc6000f8e00ff */
[----:B----4-:R-:W-:-:S13]  /*8b40*/  ISETP.EQ.U32.AND P0, PT, R0, UR14, PT ;  /* 0x0000000e00007c0c */ /* 0x010fda000bf02070 */
[----:B-1----:R4:W-:Y:S02]  /*8b50*/  @P0 REDG.E.ADD.S32.STRONG.GPU desc[UR46][R2.64], R5 ;  /* 0x000000050200098e */ /* 0x0029e4000c10e3ae */
.L_x_1352:
[----:B------:R-:W-:Y:S05]  /*8b60*/  BSYNC B0 ;  /* 0x0000000000007941 */ /* 0x000fea0003800000 */
.L_x_1351:
[----:B------:R-:W-:Y:S02]  /*8b70*/  UIADD3 UR11, UR11, 0x2, URZ ;  /* 0x000000020b0b7890 */ /* 0x000fe4000fffe03f */
[----:B------:R-:W-:Y:S02]  /*8b80*/  ULEA UR8, UR18, UR8, 0x1 ;  /* 0x0000000812087291 */ /* 0x000fe4000f8e083f */
[----:B------:R-:W-:Y:S02]  /*8b90*/  ULEA UR9, UR18, UR9, 0x1 ;  /* 0x0000000912097291 */ /* 0x000fe4000f8e083f */
[----:B------:R-:W-:-:S13]  /*8ba0*/  ISETP.NE.AND P0, PT, RZ, UR11, PT ;  /* 0x0000000bff007c0c */ /* 0x000fda000bf05270 */
[----:B------:R-:W-:Y:S05]  /*8bb0*/  @!P0 BRA `(.L_x_1244) ;  /* 0x00000020005c8947 */ /* 0x000fea0003800000 */
[----:B------:R-:W-:Y:S05]  /*8bc0*/  BRA `(.L_x_1353) ;  /* 0xfffffffc00207947 */ /* 0x000fea000383ffff */
.L_x_1302:
        /* <DEDUP_REMOVED lines=33> */
.L_x_1355:
        /* <DEDUP_REMOVED lines=43> */
.L_x_1394:
        /* <DEDUP_REMOVED lines=15> */
.L_x_1358:
        /* <DEDUP_REMOVED lines=98> */
.L_x_1369:
[----:B--234-:R-:W-:-:S04]  /*97a0*/  SHF.L.U32 R21, R11, 0x1f, RZ ;  /* 0x0000001f0b157819 */ /* 0x01cfc800000006ff */
[----:B------:R-:W1:Y:S02]  /*97b0*/  SYNCS.PHASECHK.TRANS64.TRYWAIT P1, [R16+URZ+0x30840], R21 ;  /* 0x03084015100075a7 */ /* 0x000e64000802017f */
[----:B-1----:R-:W-:Y:S05]  /*97c0*/  @!P1 BRA `(.L_x_1361) ;  /* 0x00000018002c9947 */ /* 0x002fea0003800000 */
.L_x_1395:
[----:B------:R-:W-:Y:S05]  /*97d0*/  @P0 BRA `(.L_x_1362) ;  /* 0x0000000000140947 */ /* 0x000fea0003800000 */
[----:B------:R-:W-:Y:S01]  /*97e0*/  ISETP.NE.AND P1, PT, R6, RZ, PT ;  /* 0x000000ff0600720c */ /* 0x000fe20003f25270 */
[----:B------:R-:W-:-:S04]  /*97f0*/  IMAD.MOV.U32 R3, RZ, RZ, 0x4100 ;  /* 0x00004100ff037424 */ /* 0x000fc800078e00ff */
[----:B------:R3:W-:Y:S08]  /*9800*/  SYNCS.ARRIVE.TRANS64 RZ, [R16+URZ+0x30830], R3 ;  /* 0x0308300310ff79a7 */ /* 0x0007f0000800003f */
[----:B------:R-:W-:Y:S05]  /*9810*/  @!P1 BRA `(.L_x_1362) ;  /* 0x0000000000049947 */ /* 0x000fea0003800000 */
[----:B------:R-:W-:Y:S01]  /*9820*/  BPT.TRAP 0x1 ;  /* 0x000000040000795c */ /* 0x000fe20000300000 */
.L_x_1362:
        /* <DEDUP_REMOVED lines=36> */
.L_x_1396:
[----:B------:R-:W-:Y:S05]  /*9a70*/  @P0 BRA `(.L_x_1364) ;  /* 0x0000000000140947 */ /* 0x000fea0003800000 */
[----:B------:R-:W-:Y:S01]  /*9a80*/  ISETP.NE.AND P1, PT, R6, RZ, PT ;  /* 0x000000ff0600720c */ /* 0x000fe20003f25270 */
[----:B------:R-:W-:-:S04]  /*9a90*/  IMAD.MOV.U32 R2, RZ, RZ, 0x4100 ;  /* 0x00004100ff027424 */ /* 0x000fc800078e00ff */
[----:B------:R3:W-:Y:S08]  /*9aa0*/  SYNCS.ARRIVE.TRANS64 RZ, [R16+URZ+0x30818], R2 ;  /* 0x0308180210ff79a7 */ /* 0x0007f0000800003f */
[----:B------:R-:W-:Y:S05]  /*9ab0*/  @!P1 BRA `(.L_x_1364) ;  /* 0x0000000000049947 */ /* 0x000fea0003800000 */
[----:B------:R-:W-:Y:S01]  /*9ac0*/  BPT.TRAP 0x1 ;  /* 0x000000040000795c */ /* 0x000fe20000300000 */
.L_x_1364:
        /* <DEDUP_REMOVED lines=36> */
.L_x_1397:
[----:B------:R-:W-:Y:S05]  /*9d10*/  @P0 BRA `(.L_x_1366) ;  /* 0x0000000000140947 */ /* 0x000fea0003800000 */
[----:B------:R-:W-:Y:S01]  /*9d20*/  ISETP.NE.AND P1, PT, R6, RZ, PT ;  /* 0x000000ff0600720c */ /* 0x000fe20003f25270 */
[----:B-123--:R-:W-:-:S04]  /*9d30*/  IMAD.MOV.U32 R21, RZ, RZ, 0x4100 ;  /* 0x00004100ff157424 */ /* 0x00efc800078e00ff */
[----:B------:R4:W-:Y:S08]  /*9d40*/  SYNCS.ARRIVE.TRANS64 RZ, [R16+URZ+0x30838], R21 ;  /* 0x0308381510ff79a7 */ /* 0x0009f0000800003f */
[----:B------:R-:W-:Y:S05]  /*9d50*/  @!P1 BRA `(.L_x_1366) ;  /* 0x0000000000049947 */ /* 0x000fea0003800000 */
[----:B------:R-:W-:Y:S01]  /*9d60*/  BPT.TRAP 0x1 ;  /* 0x000000040000795c */ /* 0x000fe20000300000 */
.L_x_1366:
        /* <DEDUP_REMOVED lines=31> */
.L_x_1399:
[----:B------:R-:W-:Y:S05]  /*9f60*/  @P0 BRA `(.L_x_1368) ;  /* 0x0000000000140947 */ /* 0x000fea0003800000 */
[----:B------:R-:W-:Y:S01]  /*9f70*/  ISETP.NE.AND P1, PT, R6, RZ, PT ;  /* 0x000000ff0600720c */ /* 0x000fe20003f25270 */
[----:B------:R-:W-:-:S04]  /*9f80*/  IMAD.MOV.U32 R5, RZ, RZ, 0x4100 ;  /* 0x00004100ff057424 */ /* 0x000fc800078e00ff */
[----:B------:R1:W-:Y:S08]  /*9f90*/  SYNCS.ARRIVE.TRANS64 RZ, [R16+URZ+0x30810], R5 ;  /* 0x0308100510ff79a7 */ /* 0x0003f0000800003f */
[----:B------:R-:W-:Y:S05]  /*9fa0*/  @!P1 BRA `(.L_x_1368) ;  /* 0x0000000000049947 */ /* 0x000fea0003800000 */
[----:B------:R-:W-:Y:S01]  /*9fb0*/  BPT.TRAP 0x1 ;  /* 0x000000040000795c */ /* 0x000fe20000300000 */
.L_x_1368:
        /* <DEDUP_REMOVED lines=37> */
.L_x_1360:
[----:B------:R-:W3:Y:S02]  /*a210*/  LDL.LU R4, [R1+0x4] ;  /* 0x0000040001047983 */ /* 0x000ee40000300800 */
[----:B---3--:R-:W-:Y:S02]  /*a220*/  ISETP.NE.AND P1, PT, R4, RZ, PT ;  /* 0x000000ff0400720c */ /* 0x008fe40003f25270 */
[----:B------:R1:W5:Y:S11]  /*a230*/  LDL R4, [R1] ;  /* 0x0000000001047983 */ /* 0x0003760000100800 */
[----:B-1----:R-:W-:Y:S05]  /*a240*/  @!P1 BRA `(.L_x_1359) ;  /* 0x0000000400489947 */ /* 0x002fea0003800000 */
[----:B------:R-:W-:-:S04]  /*a250*/  SHF.L.U32 R13, R11, 0x1f, RZ ;  /* 0x0000001f0b0d7819 */ /* 0x000fc800000006ff */
[----:B------:R-:W1:Y:S02]  /*a260*/  SYNCS.PHASECHK.TRANS64.TRYWAIT P1, [R16+URZ+0x30840], R13 ;  /* 0x0308400d100075a7 */ /* 0x000e64000802017f */
[----:B-1----:R-:W-:Y:S05]  /*a270*/  @!P1 BRA `(.L_x_1370) ;  /* 0x0000000c00d49947 */ /* 0x002fea0003800000 */
.L_x_1400:
[----:B------:R-:W-:Y:S05]  /*a280*/  @P0 BRA `(.L_x_1371) ;  /* 0x0000000000140947 */ /* 0x000fea0003800000 */
[----:B------:R-:W-:Y:S01]  /*a290*/  ISETP.NE.AND P1, PT, R6, RZ, PT ;  /* 0x000000ff0600720c */ /* 0x000fe20003f25270 */
[----:B--2---:R-:W-:-:S04]  /*a2a0*/  IMAD.MOV.U32 R5, RZ, RZ, 0x4100 ;  /* 0x00004100ff057424 */ /* 0x004fc800078e00ff */
[----:B------:R3:W-:Y:S08]  /*a2b0*/  SYNCS.ARRIVE.TRANS64 RZ, [R16+URZ+0x30830], R5 ;  /* 0x0308300510ff79a7 */ /* 0x0007f0000800003f */
[----:B------:R-:W-:Y:S05]  /*a2c0*/  @!P1 BRA `(.L_x_1371) ;  /* 0x0000000000049947 */ /* 0x000fea0003800000 */
[----:B------:R-:W-:Y:S01]  /*a2d0*/  BPT.TRAP 0x1 ;  /* 0x000000040000795c */ /* 0x000fe20000300000 */
.L_x_1371:
        /* <DEDUP_REMOVED lines=33> */
.L_x_1401:
[----:B------:R-:W-:Y:S05]  /*a4f0*/  @P0 BRA `(.L_x_1373) ;  /* 0x0000000000140947 */ /* 0x000fea0003800000 */
[----:B------:R-:W-:Y:S01]  /*a500*/  ISETP.NE.AND P0, PT, R6, RZ, PT ;  /* 0x000000ff0600720c */ /* 0x000fe20003f05270 */
[----:B------:R-:W-:-:S04]  /*a510*/  IMAD.MOV.U32 R5, RZ, RZ, 0x4100 ;  /* 0x00004100ff057424 */ /* 0x000fc800078e00ff */
[----:B------:R3:W-:Y:S08]  /*a520*/  SYNCS.ARRIVE.TRANS64 RZ, [R16+URZ+0x30818], R5 ;  /* 0x0308180510ff79a7 */ /* 0x0007f0000800003f */
[----:B------:R-:W-:Y:S05]  /*a530*/  @!P0 BRA `(.L_x_1373) ;  /* 0x0000000000048947 */ /* 0x000fea0003800000 */
[----:B------:R-:W-:Y:S01]  /*a540*/  BPT.TRAP 0x1 ;  /* 0x000000040000795c */ /* 0x000fe20000300000 */
.L_x_1373:
        /* <DEDUP_REMOVED lines=34> */
.L_x_1359:
[----:B------:R-:W3:Y:S01]  /*a770*/  S2R R0, SR_TID.X ;  /* 0x0000000000007919 */ /* 0x000ee20000002100 */
[----:B------:R-:W-:Y:S01]  /*a780*/  IMAD R3, R19, 0x8, R16 ;  /* 0x0000000813037824 */ /* 0x000fe200078e0210 */
[----:B---3--:R-:W-:Y:S02]  /*a790*/  LOP3.LUT R2, R0, 0x7f, RZ, 0xc0, !PT ;  /* 0x0000007f00027812 */ /* 0x008fe400078ec0ff */
[----:B------:R-:W-:Y:S02]  /*a7a0*/  SHF.L.U32 R0, R11, 0x1f, RZ ;  /* 0x0000001f0b007819 */ /* 0x000fe400000006ff */
[----:B------:R-:W-:Y:S02]  /*a7b0*/  ISETP.NE.AND P1, PT, R2, RZ, PT ;  /* 0x000000ff0200720c */ /* 0x000fe40003f25270 */
[----:B------:R-:W3:Y:S02]  /*a7c0*/  SYNCS.PHASECHK.TRANS64.TRYWAIT P0, [R3+URZ+0x30840], R0 ;  /* 0x03084000030075a7 */ /* 0x000ee4000800017f */
[----:B---3--:R-:W-:Y:S09]  /*a7d0*/  @!P0 BRA `(.L_x_1374) ;  /* 0x0000000800a48947 */ /* 0x008ff20003800000 */
.L_x_1402:
[----:B------:R-:W-:Y:S05]  /*a7e0*/  @P1 BRA `(.L_x_1375) ;  /* 0x0000000000181947 */ /* 0x000fea0003800000 */
[----:B------:R-:W1:Y:S01]  /*a7f0*/  S2R R2, SR_TID.X ;  /* 0x0000000000027919 */ /* 0x000e620000002100 */
[----:B---3--:R-:W-:-:S04]  /*a800*/  IMAD.MOV.U32 R0, RZ, RZ, 0x4100 ;  /* 0x00004100ff007424 */ /* 0x008fc800078e00ff */
[----:B------:R3:W-:Y:S01]  /*a810*/  SYNCS.ARRIVE.TRANS64 RZ, [R3+URZ+0x30830], R0 ;  /* 0x0308300003ff79a7 */ /* 0x0007e2000800003f */
[----:B-1----:R-:W-:-:S13]  /*a820*/  LOP3.LUT P0, RZ, R2, 0x1f, RZ, 0xc0, !PT ;  /* 0x0000001f02ff7812 */ /* 0x002fda000780c0ff */
[----:B---3--:R-:W-:Y:S05]  /*a830*/  @!P0 BRA `(.L_x_1375) ;  /* 0x0000000000048947 */ /* 0x008fea0003800000 */
[----:B------:R-:W-:Y:S01]  /*a840*/  BPT.TRAP 0x1 ;  /* 0x000000040000795c */ /* 0x000fe20000300000 */
.L_x_1375:
        /* <DEDUP_REMOVED lines=40> */
.L_x_1356:
[----:B------:R-:W-:Y:S05]  /*aad0*/  BSYNC B0 ;  /* 0x0000000000007941 */ /* 0x000fea0003800000 */
.L_x_1354:
[----:B------:R-:W-:-:S03]  /*aae0*/  UMOV UR7, 0xffffffff ;  /* 0xffffffff00077882 */ /* 0x000fc60000000000 */
[----:B------:R-:W-:Y:S05]  /*aaf0*/  BRA.DIV UR7, `(.L_x_1376) ;  /* 0x0000000607f07947 */ /* 0x000fea000b800000 */
[----:B------:R-:W-:-:S13]  /*ab00*/  ELECT P6, URZ, PT ;  /* 0x00000000003f782f */ /* 0x000fda00038c0000 */
.L_x_1405:
[----:B------:R-:W-:Y:S05]  /*ab10*/  @!P6 BRA `(.L_x_1244) ;  /* 0x000000000084e947 */ /* 0x000fea0003800000 */
[----:B------:R-:W-:-:S06]  /*ab20*/  ULOP3.LUT UR7, UR38, 0x2, URZ, 0xfc, !UPT ;  /* 0x0000000226077892 */ /* 0x000fcc000f8efc3f */
[----:B------:R-:W-:-:S05]  /*ab30*/  IMAD.U32 R2, RZ, RZ, UR7 ;  /* 0x00000007ff027e24 */ /* 0x000fca000f8e00ff */
[----:B------:R-:W-:-:S13]  /*ab40*/  ISETP.NE.AND P2, PT, R2, 0x3, PT ;  /* 0x000000030200780c */ /* 0x000fda0003f45270 */
[----:B------:R-:W-:Y:S05]  /*ab50*/  @!P2 BRA `(.L_x_1377) ;  /* 0x000000000004a947 */ /* 0x000fea0003800000 */
[----:B------:R-:W-:Y:S01]  /*ab60*/  BPT.TRAP 0x1 ;  /* 0x000000040000795c */ /* 0x000fe20000300000 */
.L_x_1377:
        /* <DEDUP_REMOVED lines=15> */
.L_x_1406:
[----:B------:R-:W2:Y:S02]  /*ac60*/  SYNCS.PHASECHK.TRANS64.TRYWAIT P0, [R3+URZ], R2 ;  /* 0x00000002030075a7 */ /* 0x000ea4000800017f */
[----:B--2---:R-:W-:Y:S05]  /*ac70*/  @!P0 BRA `(.L_x_1379) ;  /* 0x0000000400c48947 */ /* 0x004fea0003800000 */
.L_x_1407:
[----:B------:R-:W-:Y:S05]  /*ac80*/  @!P2 BRA `(.L_x_1380) ;  /* 0x000000000004a947 */ /* 0x000fea0003800000 */
[----:B------:R-:W-:Y:S01]  /*ac90*/  BPT.TRAP 0x1 ;  /* 0x000000040000795c */ /* 0x000fe20000300000 */
.L_x_1380:
[----:B--2---:R-:W-:-:S04]  /*aca0*/  VIADD R3, R7, 0x30840 ;  /* 0x0003084007037836 */ /* 0x004fc80000000000 */
[----:B------:R-:W-:-:S04]  /*acb0*/  IMAD R0, R0, 0x8, R3 ;  /* 0x0000000800007824 */ /* 0x000fc800078e0203 */
[----:B------:R-:W2:Y:S02]  /*acc0*/  SYNCS.PHASECHK.TRANS64.TRYWAIT P0, [R0+URZ], R5 ;  /* 0x00000005000075a7 */ /* 0x000ea4000800017f */
[----:B--2---:R-:W-:Y:S05]  /*acd0*/  @!P0 BRA `(.L_x_1381) ;  /* 0x0000000400c08947 */ /* 0x004fea0003800000 */
.L_x_1408:
[----:B------:R-:W-:-:S07]  /*ace0*/  IMAD R3, R4, 0x8, R3 ;  /* 0x0000000804037824 */ /* 0x000fce00078e0203 */
.L_x_1382:
[----:B---3--:R3:W4:Y:S02]  /*acf0*/  SYNCS.PHASECHK.TRANS64.TRYWAIT P0, [R3+URZ], R2 ;  /* 0x00000002030075a7 */ /* 0x008724000800017f */
[----:B----4-:R-:W-:Y:S05]  /*ad00*/  @!P0 NANOSLEEP.SYNCS 0x989680 ;  /* 0x009896800000895d */ /* 0x010fea0003900000 */
[----:B------:R-:W4:Y:S02]  /*ad10*/  @!P0 SYNCS.PHASECHK.TRANS64 P0, [R3+URZ], R2 ;  /* 0x00000002030085a7 */ /* 0x000f24000800007f */
[----:B----4-:R-:W-:Y:S05]  /*ad20*/  @!P0 BRA `(.L_x_1382) ;  /* 0xfffffffc00f08947 */ /* 0x010fea000383ffff */
.L_x_1244:
[----:B------:R-:W-:Y:S05]  /*ad30*/  BSYNC B6 ;  /* 0x0000000000067941 */ /* 0x000fea0003800000 */
.L_x_1241:
[----:B------:R-:W-:Y:S05]  /*ad40*/  EXIT ;  /* 0x000000000000794d */ /* 0x000fea0003800000 */
.L_x_1251:
[----:B------:R-:W-:Y:S02]  /*ad50*/  IMAD.MOV.U32 R12, RZ, RZ, RZ ;  /* 0x000000ffff0c7224 */ /* 0x000fe400078e00ff */
[----:B------:R-:W-:Y:S02]  /*ad60*/  IMAD.MOV.U32 R11, RZ, RZ, 0x1f ;  /* 0x0000001fff0b7424 */ /* 0x000fe400078e00ff */
[----:B------:R-:W-:-:S07]  /*ad70*/  IMAD.MOV.U32 R15, RZ, RZ, -0x1 ;  /* 0xffffffffff0f7424 */ /* 0x000fce00078e00ff */
[----:B------:R-:W-:Y:S05]  /*ad80*/  WARPSYNC.COLLECTIVE R15, `(.L_x_1383) ;  /* 0x000000000f087348 */ /* 0x000fea0003c00000 */
[----:B------:R1:W2:Y:S02]  /*ad90*/  SHFL.IDX P6, R14, R13, R12, R11 ;  /* 0x0000000c0d0e7389 */ /* 0x0002a400000c000b */
[----:B-12---:R-:W-:Y:S01]  /*ada0*/  ENDCOLLECTIVE ;  /* 0x000000000000791b */ /* 0x006fe20003800000 */
.L_x_1383:
[----:B------:R-:W-:Y:S05]  /*adb0*/  BRA `(.L_x_1384) ;  /* 0xffffff6400107947 */ /* 0x000fea000383ffff */
.L_x_1253:
        /* <DEDUP_REMOVED lines=8> */
.L_x_1257:
[----:B---3--:R3:W4:Y:S02]  /*ae40*/  SYNCS.PHASECHK.TRANS64.TRYWAIT P0, [R0+URZ+0x30810], R191 ;  /* 0x030810bf000075a7 */ /* 0x008724000800017f */
[----:B----4-:R-:W-:Y:S05]  /*ae50*/  @!P0 NANOSLEEP.SYNCS 0x989680 ;  /* 0x009896800000895d */ /* 0x010fea0003900000 */
[----:B------:R-:W4:Y:S02]  /*ae60*/  @!P0 SYNCS.PHASECHK.TRANS64 P0, [R0+URZ+0x30810], R191 ;  /* 0x030810bf000085a7 */ /* 0x000f24000800007f */
[----:B----4-:R-:W-:Y:S05]  /*ae70*/  @!P0 BRA `(.L_x_1257) ;  /* 0xfffffffc00f08947 */ /* 0x010fea000383ffff */
[----:B------:R-:W-:Y:S05]  /*ae80*/  BRA `(.L_x_1256) ;  /* 0xffffff6c00047947 */ /* 0x000fea000383ffff */
.L_x_1261:
[----:B--2---:R2:W1:Y:S02]  /*ae90*/  SYNCS.PHASECHK.TRANS64.TRYWAIT P0, [R0+URZ+0x30830], R191 ;  /* 0x030830bf000075a7 */ /* 0x004464000800017f */
[----:B-1----:R-:W-:Y:S05]  /*aea0*/  @!P0 NANOSLEEP.SYNCS 0x989680 ;  /* 0x009896800000895d */ /* 0x002fea0003900000 */
[----:B------:R-:W1:Y:S02]  /*aeb0*/  @!P0 SYNCS.PHASECHK.TRANS64 P0, [R0+URZ+0x30830], R191 ;  /* 0x030830bf000085a7 */ /* 0x000e64000800007f */
[----:B-1----:R-:W-:Y:S05]  /*aec0*/  @!P0 BRA `(.L_x_1261) ;  /* 0xfffffffc00f08947 */ /* 0x002fea000383ffff */
[----:B------:R-:W-:Y:S05]  /*aed0*/  BRA `(.L_x_1260) ;  /* 0xffffff74001c7947 */ /* 0x000fea000383ffff */
.L_x_1310:
[----:B------:R-:W-:Y:S01]  /*aee0*/  BSSY B0, `(.L_x_1385) ;  /* 0x0000005000007945 */ /* 0x000fe20003800000 */
[----:B------:R-:W-:-:S07]  /*aef0*/  IMAD.MOV.U32 R15, RZ, RZ, -0x1 ;  /* 0xffffffffff0f7424 */ /* 0x000fce00078e00ff */
[----:B------:R-:W-:Y:S05]  /*af00*/  WARPSYNC.COLLECTIVE R15, `(.L_x_1386) ;  /* 0x000000000f087348 */ /* 0x000fea0003c00000 */
[----:B------:R-:W-:Y:S01]  /*af10*/  NOP ;  /* 0x0000000000007918 */ /* 0x000fe20000000000 */
[----:B------:R-:W-:Y:S01]  /*af20*/  ENDCOLLECTIVE ;  /* 0x000000000000791b */ /* 0x000fe20003800000 */
.L_x_1386:
[----:B------:R-:W-:Y:S05]  /*af30*/  BSYNC B0 ;  /* 0x0000000000007941 */ /* 0x000fea0003800000 */
.L_x_1385:
[----:B------:R-:W-:Y:S05]  /*af40*/  BRA `(.L_x_1387) ;  /* 0xffffffc400907947 */ /* 0x000fea000383ffff */
.L_x_1323:
[----:B------:R-:W-:Y:S01]  /*af50*/  BSSY B0, `(.L_x_1388) ;  /* 0x0000005000007945 */ /* 0x000fe20003800000 */
[----:B------:R-:W-:-:S07]  /*af60*/  IMAD.MOV.U32 R15, RZ, RZ, -0x1 ;  /* 0xffffffffff0f7424 */ /* 0x000fce00078e00ff */
[----:B------:R-:W-:Y:S05]  /*af70*/  WARPSYNC.COLLECTIVE R15, `(.L_x_1389) ;  /* 0x000000000f087348 */ /* 0x000fea0003c00000 */
[----:B------:R-:W-:Y:S01]  /*af80*/  NOP ;  /* 0x0000000000007918 */ /* 0x000fe20000000000 */
[----:B------:R-:W-:Y:S01]  /*af90*/  ENDCOLLECTIVE ;  /* 0x000000000000791b */ /* 0x000fe20003800000 */
.L_x_1389:
[----:B------:R-:W-:Y:S05]  /*afa0*/  BSYNC B0 ;  /* 0x0000000000007941 */ /* 0x000fea0003800000 */
.L_x_1388:
[----:B------:R-:W-:Y:S05]  /*afb0*/  BRA `(.L_x_1390) ;  /* 0xffffffcc00147947 */ /* 0x000fea000383ffff */
.L_x_1335:
[----:B------:R-:W-:Y:S01]  /*afc0*/  BSSY B0, `(.L_x_1391) ;  /* 0x0000005000007945 */ /* 0x000fe20003800000 */
[----:B------:R-:W-:-:S07]  /*afd0*/  IMAD.MOV.U32 R15, RZ, RZ, -0x1 ;  /* 0xffffffffff0f7424 */ /* 0x000fce00078e00ff */
[----:B------:R-:W-:Y:S05]  /*afe0*/  WARPSYNC.COLLECTIVE R15, `(.L_x_1392) ;  /* 0x000000000f087348 */ /* 0x000fea0003c00000 */
[----:B------:R-:W-:Y:S01]  /*aff0*/  NOP ;  /* 0x0000000000007918 */ /* 0x000fe20000000000 */
[----:B------:R-:W-:Y:S01]  /*b000*/  ENDCOLLECTIVE ;  /* 0x000000000000791b */ /* 0x000fe20003800000 */
.L_x_1392:
[----:B------:R-:W-:Y:S05]  /*b010*/  BSYNC B0 ;  /* 0x0000000000007941 */ /* 0x000fea0003800000 */
.L_x_1391:
[----:B------:R-:W-:Y:S05]  /*b020*/  BRA `(.L_x_1393) ;  /* 0xffffffd000347947 */ /* 0x000fea000383ffff */
.L_x_1357:
[----:B-1----:R1:W2:Y:S02]  /*b030*/  SYNCS.PHASECHK.TRANS64.TRYWAIT P0, [R16+URZ+0x30820], R3 ;  /* 0x03082003100075a7 */ /* 0x0022a4000800017f */
[----:B--2---:R-:W-:Y:S05]  /*b040*/  @!P0 NANOSLEEP.SYNCS 0x989680 ;  /* 0x009896800000895d */ /* 0x004fea0003900000 */
[----:B------:R-:W2:Y:S02]  /*b050*/  @!P0 SYNCS.PHASECHK.TRANS64 P0, [R16+URZ+0x30820], R3 ;  /* 0x03082003100085a7 */ /* 0x000ea4000800007f */
[----:B--2---:R-:W-:Y:S05]  /*b060*/  @!P0 BRA `(.L_x_1357) ;  /* 0xfffffffc00f08947 */ /* 0x004fea000383ffff */
[----:B------:R-:W-:Y:S05]  /*b070*/  BRA `(.L_x_1394) ;  /* 0xffffffe000047947 */ /* 0x000fea000383ffff */
.L_x_1361:
[----:B-1----:R1:W3:Y:S02]  /*b080*/  SYNCS.PHASECHK.TRANS64.TRYWAIT P1, [R16+URZ+0x30840], R21 ;  /* 0x03084015100075a7 */ /* 0x0022e4000802017f */
[----:B---3--:R-:W-:Y:S05]  /*b090*/  @!P1 NANOSLEEP.SYNCS 0x989680 ;  /* 0x009896800000995d */ /* 0x008fea0003900000 */
[----:B------:R-:W3:Y:S02]  /*b0a0*/  @!P1 SYNCS.PHASECHK.TRANS64 P1, [R16+URZ+0x30840], R21 ;  /* 0x03084015100095a7 */ /* 0x000ee4000802007f */
[----:B---3--:R-:W-:Y:S05]  /*b0b0*/  @!P1 BRA `(.L_x_1361) ;  /* 0xfffffffc00f09947 */ /* 0x008fea000383ffff */
[----:B------:R-:W-:Y:S05]  /*b0c0*/  BRA `(.L_x_1395) ;  /* 0xffffffe400c07947 */ /* 0x000fea000383ffff */
.L_x_1363:
[----:B--2---:R2:W3:Y:S02]  /*b0d0*/  SYNCS.PHASECHK.TRANS64.TRYWAIT P1, [R16+URZ+0x30828], R21 ;  /* 0x03082815100075a7 */ /* 0x0044e4000802017f */
[----:B---3--:R-:W-:Y:S05]  /*b0e0*/  @!P1 NANOSLEEP.SYNCS 0x989680 ;  /* 0x009896800000995d */ /* 0x008fea0003900000 */
[----:B------:R-:W3:Y:S02]  /*b0f0*/  @!P1 SYNCS.PHASECHK.TRANS64 P1, [R16+URZ+0x30828], R21 ;  /* 0x03082815100095a7 */ /* 0x000ee4000802007f */
[----:B---3--:R-:W-:Y:S05]  /*b100*/  @!P1 BRA `(.L_x_1363) ;  /* 0xfffffffc00f09947 */ /* 0x008fea000383ffff */
[----:B------:R-:W-:Y:S05]  /*b110*/  BRA `(.L_x_1396) ;  /* 0xffffffe800547947 */ /* 0x000fea000383ffff */
.L_x_1365:
[----:B---3--:R3:W4:Y:S02]  /*b120*/  SYNCS.PHASECHK.TRANS64.TRYWAIT P1, [R16+URZ+0x30848], R21 ;  /* 0x03084815100075a7 */ /* 0x008724000802017f */
[----:B----4-:R-:W-:Y:S05]  /*b130*/  @!P1 NANOSLEEP.SYNCS 0x989680 ;  /* 0x009896800000995d */ /* 0x010fea0003900000 */
[----:B------:R-:W4:Y:S02]  /*b140*/  @!P1 SYNCS.PHASECHK.TRANS64 P1, [R16+URZ+0x30848], R21 ;  /* 0x03084815100095a7 */ /* 0x000f24000802007f */
[----:B----4-:R-:W-:Y:S05]  /*b150*/  @!P1 BRA `(.L_x_1365) ;  /* 0xfffffffc00f09947 */ /* 0x010fea000383ffff */
[----:B------:R-:W-:Y:S05]  /*b160*/  BRA `(.L_x_1397) ;  /* 0xffffffe800e87947 */ /* 0x000fea000383ffff */
.L_x_1367:
[----:B------:R-:W-:-:S07]  /*b170*/  SHF.L.U32 R5, R11, 0x1f, RZ ;  /* 0x0000001f0b057819 */ /* 0x000fce00000006ff */
.L_x_1398:
[----:B------:R1:W1:Y:S02]  /*b180*/  SYNCS.PHASECHK.TRANS64.TRYWAIT P1, [R16+URZ+0x30820], R5 ;  /* 0x03082005100075a7 */ /* 0x000264000802017f */
[----:B-1----:R-:W-:Y:S05]  /*b190*/  @!P1 NANOSLEEP.SYNCS 0x989680 ;  /* 0x009896800000995d */ /* 0x002fea0003900000 */
[----:B------:R-:W1:Y:S02]  /*b1a0*/  @!P1 SYNCS.PHASECHK.TRANS64 P1, [R16+URZ+0x30820], R5 ;  /* 0x03082005100095a7 */ /* 0x000e64000802007f */
[----:B-1----:R-:W-:Y:S05]  /*b1b0*/  @!P1 BRA `(.L_x_1398) ;  /* 0xfffffffc00f09947 */ /* 0x002fea000383ffff */
[----:B------:R-:W-:Y:S05]  /*b1c0*/  BRA `(.L_x_1399) ;  /* 0xffffffec00647947 */ /* 0x000fea000383ffff */
.L_x_1370:
[----:B-1----:R1:W3:Y:S02]  /*b1d0*/  SYNCS.PHASECHK.TRANS64.TRYWAIT P1, [R16+URZ+0x30840], R13 ;  /* 0x0308400d100075a7 */ /* 0x0022e4000802017f */
[----:B---3--:R-:W-:Y:S05]  /*b1e0*/  @!P1 NANOSLEEP.SYNCS 0x989680 ;  /* 0x009896800000995d */ /* 0x008fea0003900000 */
[----:B------:R-:W3:Y:S02]  /*b1f0*/  @!P1 SYNCS.PHASECHK.TRANS64 P1, [R16+URZ+0x30840], R13 ;  /* 0x0308400d100095a7 */ /* 0x000ee4000802007f */
[----:B---3--:R-:W-:Y:S05]  /*b200*/  @!P1 BRA `(.L_x_1370) ;  /* 0xfffffffc00f09947 */ /* 0x008fea000383ffff */
[----:B------:R-:W-:Y:S05]  /*b210*/  BRA `(.L_x_1400) ;  /* 0xfffffff000187947 */ /* 0x000fea000383ffff */
.L_x_1372:
[----:B--2---:R2:W3:Y:S02]  /*b220*/  SYNCS.PHASECHK.TRANS64.TRYWAIT P1, [R16+URZ+0x30828], R13 ;  /* 0x0308280d100075a7 */ /* 0x0044e4000802017f */
[----:B---3--:R-:W-:Y:S05]  /*b230*/  @!P1 NANOSLEEP.SYNCS 0x989680 ;  /* 0x009896800000995d */ /* 0x008fea0003900000 */
[----:B------:R-:W3:Y:S02]  /*b240*/  @!P1 SYNCS.PHASECHK.TRANS64 P1, [R16+URZ+0x30828], R13 ;  /* 0x0308280d100095a7 */ /* 0x000ee4000802007f */
[----:B---3--:R-:W-:Y:S05]  /*b250*/  @!P1 BRA `(.L_x_1372) ;  /* 0xfffffffc00f09947 */ /* 0x008fea000383ffff */
[----:B------:R-:W-:Y:S05]  /*b260*/  BRA `(.L_x_1401) ;  /* 0xfffffff000a07947 */ /* 0x000fea000383ffff */
.L_x_1374:
[----:B---3--:R3:W1:Y:S02]  /*b270*/  SYNCS.PHASECHK.TRANS64.TRYWAIT P0, [R3+URZ+0x30840], R0 ;  /* 0x03084000030075a7 */ /* 0x008664000800017f */
[----:B-1----:R-:W-:Y:S05]  /*b280*/  @!P0 NANOSLEEP.SYNCS 0x989680 ;  /* 0x009896800000895d */ /* 0x002fea0003900000 */
[----:B------:R-:W1:Y:S02]  /*b290*/  @!P0 SYNCS.PHASECHK.TRANS64 P0, [R3+URZ+0x30840], R0 ;  /* 0x03084000030085a7 */ /* 0x000e64000800007f */
[----:B-1----:R-:W-:Y:S05]  /*b2a0*/  @!P0 BRA `(.L_x_1374) ;  /* 0xfffffffc00f08947 */ /* 0x002fea000383ffff */
[----:B------:R-:W-:Y:S05]  /*b2b0*/  BRA `(.L_x_1402) ;  /* 0xfffffff400487947 */ /* 0x000fea000383ffff */
.L_x_1376:
[----:B------:R-:W-:Y:S01]  /*b2c0*/  BSSY B0, `(.L_x_1403) ;  /* 0x0000006000007945 */ /* 0x000fe20003800000 */
[----:B------:R-:W-:-:S07]  /*b2d0*/  IMAD.MOV.U32 R15, RZ, RZ, -0x1 ;  /* 0xffffffffff0f7424 */ /* 0x000fce00078e00ff */
[----:B------:R-:W-:Y:S05]  /*b2e0*/  WARPSYNC.COLLECTIVE R15, `(.L_x_1404) ;  /* 0x000000000f0c7348 */ /* 0x000fea0003c00000 */
[----:B------:R-:W-:Y:S02]  /*b2f0*/  ELECT P6, UR62, PT ;  /* 0x00000000003e782f */ /* 0x000fe400038c0000 */
[----:B------:R-:W-:Y:S01]  /*b300*/  MOV R14, UR62 ;  /* 0x0000003e000e7c02 */ /* 0x000fe20008000f00 */
[----:B------:R-:W-:Y:S10]  /*b310*/  ENDCOLLECTIVE ;  /* 0x000000000000791b */ /* 0x000ff40003800000 */
.L_x_1404:
[----:B------:R-:W-:Y:S05]  /*b320*/  BSYNC B0 ;  /* 0x0000000000007941 */ /* 0x000fea0003800000 */
.L_x_1403:
[----:B------:R-:W-:Y:S05]  /*b330*/  BRA `(.L_x_1405) ;  /* 0xfffffff400f47947 */ /* 0x000fea000383ffff */
.L_x_1378:
[----:B-1----:R1:W2:Y:S02]  /*b340*/  SYNCS.PHASECHK.TRANS64.TRYWAIT P0, [R6+URZ], R5 ;  /* 0x00000005060075a7 */ /* 0x0022a4000800017f */
[----:B--2---:R-:W-:Y:S05]  /*b350*/  @!P0 NANOSLEEP.SYNCS 0x989680 ;  /* 0x009896800000895d */ /* 0x004fea0003900000 */
[----:B------:R-:W2:Y:S02]  /*b360*/  @!P0 SYNCS.PHASECHK.TRANS64 P0, [R6+URZ], R5 ;  /* 0x00000005060085a7 */ /* 0x000ea4000800007f */
[----:B--2---:R-:W-:Y:S05]  /*b370*/  @!P0 BRA `(.L_x_1378) ;  /* 0xfffffffc00f08947 */ /* 0x004fea000383ffff */
[----:B------:R-:W-:Y:S05]  /*b380*/  BRA `(.L_x_1406) ;  /* 0xfffffff800347947 */ /* 0x000fea000383ffff */
.L_x_1379:
[----:B--2---:R2:W3:Y:S02]  /*b390*/  SYNCS.PHASECHK.TRANS64.TRYWAIT P0, [R3+URZ], R2 ;  /* 0x00000002030075a7 */ /* 0x0044e4000800017f */
[----:B---3--:R-:W-:Y:S05]  /*b3a0*/  @!P0 NANOSLEEP.SYNCS 0x989680 ;  /* 0x009896800000895d */ /* 0x008fea0003900000 */
[----:B------:R-:W3:Y:S02]  /*b3b0*/  @!P0 SYNCS.PHASECHK.TRANS64 P0, [R3+URZ], R2 ;  /* 0x00000002030085a7 */ /* 0x000ee4000800007f */
[----:B---3--:R-:W-:Y:S05]  /*b3c0*/  @!P0 BRA `(.L_x_1379) ;  /* 0xfffffffc00f08947 */ /* 0x008fea000383ffff */
[----:B------:R-:W-:Y:S05]  /*b3d0*/  BRA `(.L_x_1407) ;  /* 0xfffffff800287947 */ /* 0x000fea000383ffff */
.L_x_1381:
[----:B--2---:R2:W3:Y:S02]  /*b3e0*/  SYNCS.PHASECHK.TRANS64.TRYWAIT P0, [R0+URZ], R5 ;  /* 0x00000005000075a7 */ /* 0x0044e4000800017f */
[----:B---3--:R-:W-:Y:S05]  /*b3f0*/  @!P0 NANOSLEEP.SYNCS 0x989680 ;  /* 0x009896800000895d */ /* 0x008fea0003900000 */
[----:B------:R-:W3:Y:S02]  /*b400*/  @!P0 SYNCS.PHASECHK.TRANS64 P0, [R0+URZ], R5 ;  /* 0x00000005000085a7 */ /* 0x000ee4000800007f */
[----:B---3--:R-:W-:Y:S05]  /*b410*/  @!P0 BRA `(.L_x_1381) ;  /* 0xfffffffc00f08947 */ /* 0x008fea000383ffff */
[----:B------:R-:W-:Y:S05]  /*b420*/  BRA `(.L_x_1408) ;  /* 0xfffffff8002c7947 */ /* 0x000fea000383ffff */
.L_x_1409:
        /* <DEDUP_REMOVED lines=13> */
.L_x_3662:


//--------------------- .text._ZN7cutlass13device_kernelIN5flash11enable_sm90INS1_16FlashAttnBwdSm90INS1_25CollectiveMainloopBwdSm90ILi2ELi2ELi2EN4cute5tupleIJNS5_1CILi1EEES8_S8_EEENS6_IJNS7_ILi64EEENS7_ILi128EEESB_EEENS_10bfloat16_tEfNS_4arch4Sm90ELb0ELb1ELb1ELb0ELb0ELb1ELb0ELb0ELi2ELi1ELi2ELi1ELb0EEENS1_24CollectiveEpilogueBwdGQAISC_fSF_Li256ELb0ELb0EEENS1_19SingleTileSchedulerILb0ELb0ELb0ELi128EEEEEEEEEvNT_6ParamsE --------------------------
	.section	.text._ZN7cutlass13device_kernelIN5flash11enable_sm90INS1_16FlashAttnBwdSm90INS1_25CollectiveMainloopBwdSm90ILi2ELi2ELi2EN4cute5tupleIJNS5_1CILi1EEES8_S8_EEENS6_IJNS7_ILi64EEENS7_ILi128EEESB_EEENS_10bfloat16_tEfNS_4arch4Sm90ELb0ELb1ELb1ELb0ELb0ELb1ELb0ELb0ELi2ELi1ELi2ELi1ELb0EEENS1_24CollectiveEpilogueBwdGQAISC_fSF_Li256ELb0ELb0EEENS1_19SingleTileSchedulerILb0ELb0ELb0ELi128EEEEEEEEEvNT_6ParamsE,"ax",@progbits
	.align	128
.text._ZN7cutlass13device_kernelIN5flash11enable_sm90INS1_16FlashAttnBwdSm90INS1_25CollectiveMainloopBwdSm90ILi2ELi2ELi2EN4cute5tupleIJNS5_1CILi1EEES8_S8_EEENS6_IJNS7_ILi64EEENS7_ILi128EEESB_EEENS_10bfloat16_tEfNS_4arch4Sm90ELb0ELb1ELb1ELb0ELb0ELb1ELb0ELb0ELi2ELi1ELi2ELi1ELb0EEENS1_24CollectiveEpilogueBwdGQAISC_fSF_Li256ELb0ELb0EEENS1_19SingleTileSchedulerILb0ELb0ELb0ELi128EEEEEEEEEvNT_6ParamsE:
        .type           _ZN7cutlass13device_kernelIN5flash11enable_sm90INS1_16FlashAttnBwdSm90INS1_25CollectiveMainloopBwdSm90ILi2ELi2ELi2EN4cute5tupleIJNS5_1CILi1EEES8_S8_EEENS6_IJNS7_ILi64EEENS7_ILi128EEESB_EEENS_10bfloat16_tEfNS_4arch4Sm90ELb0ELb1ELb1ELb0ELb0ELb1ELb0ELb0ELi2ELi1ELi2ELi1ELb0EEENS1_24CollectiveEpilogueBwdGQAISC_fSF_Li256ELb0ELb0EEENS1_19SingleTileSchedulerILb0ELb0ELb0ELi128EEEEEEEEEvNT_6ParamsE,@function
        .size           _ZN7cutlass13device_kernelIN5flash11enable_sm90INS1_16FlashAttnBwdSm90INS1_25CollectiveMainloopBwdSm90ILi2ELi2ELi2EN4cute5tupleIJNS5_1CILi1EEES8_S8_EEENS6_IJNS7_ILi64EEENS7_ILi128EEESB_EEENS_10bfloat16_tEfNS_4arch4Sm90ELb0ELb1ELb1ELb0ELb0ELb1ELb0ELb0ELi2ELi1ELi2ELi1ELb0EEENS1_24CollectiveEpilogueBwdGQAISC_fSF_Li256ELb0ELb0EEENS1_19SingleTileSchedulerILb0ELb0ELb0ELi128EEEEEEEEEvNT_6ParamsE,(.L_x_3663 - _ZN7cutlass13device_kernelIN5flash11enable_sm90INS1_16FlashAttnBwdSm90INS1_25CollectiveMainloopBwdSm90ILi2ELi2ELi2EN4cute5tupleIJNS5_1CILi1EEES8_S8_EEENS6_IJNS7_ILi64EEENS7_ILi128EEESB_EEENS_10bfloat16_tEfNS_4arch4Sm90ELb0ELb1ELb1ELb0ELb0ELb1ELb0ELb0ELi2ELi1ELi2ELi1ELb0EEENS1_24CollectiveEpilogueBwdGQAISC_fSF_Li256ELb0ELb0EEENS1_19SingleTileSchedulerILb0ELb0ELb0ELi128EEEEEEEEEvNT_6ParamsE)
        .other          _ZN7cutlass13device_kernelIN5flash11enable_sm90INS1_16FlashAttnBwdSm90INS1_25CollectiveMainloopBwdSm90ILi2ELi2ELi2EN4cute5tupleIJNS5_1CILi1EEES8_S8_EEENS6_IJNS7_ILi64EEENS7_ILi128EEESB_EEENS_10bfloat16_tEfNS_4arch4Sm90ELb0ELb1ELb1ELb0ELb0ELb1ELb0ELb0ELi2ELi1ELi2ELi1ELb0EEENS1_24CollectiveEpilogueBwdGQAISC_fSF_Li256ELb0ELb0EEENS1_19SingleTileSchedulerILb0ELb0ELb0ELi128EEEEEEEEEvNT_6ParamsE,@"STO_CUDA_ENTRY STV_DEFAULT"
_ZN7cutlass13device_kernelIN5flash11enable_sm90INS1_16FlashAttnBwdSm90INS1_25CollectiveMainloopBwdSm90ILi2ELi2ELi2EN4cute5tupleIJNS5_1CILi1EEES8_S8_EEENS6_IJNS7_ILi64EEENS7_ILi128EEESB_EEENS_10bfloat16_tEfNS_4arch4Sm90ELb0ELb1ELb1ELb0ELb0ELb1ELb0ELb0ELi2ELi1ELi2ELi1ELb0EEENS1_24CollectiveEpilogueBwdGQAISC_fSF_Li256ELb0ELb0EEENS1_19SingleTileSchedulerILb0ELb0ELb0ELi128EEEEEEEEEvNT_6ParamsE:
        /* <DEDUP_REMOVED lines=24> */
.L_x_1411:
[----:B------:R-:W-:Y:S05]  /*0180*/  BSYNC B0 ;  /* 0x0000000000007941 */ /* 0x000fea0003800000 */
.L_x_1410:
        /* <DEDUP_REMOVED lines=37> */
.L_x_1412:
        /* <DEDUP_REMOVED lines=22> */
.L_x_1413:
[----:B------:R-:W-:Y:S01]  /*0540*/  PLOP3.LUT P0, PT, PT, PT, UP0, 0x80, 0x0 ;  /* 0x000000000000781c */ /* 0x000fe20003f0f008 */
[----:B------:R-:W-:Y:S01]  /*0550*/  NOP ;  /* 0x0000000000007918 */ /* 0x000fe20000000000 */
[----:B------:R-:W-:Y:S01]  /*0560*/  BSSY B6, `(.L_x_1414) ;  /* 0x00007db000067945 */ /* 0x000fe20003800000 */
[----:B-12-4-:R-:W-:Y:S10]  /*0570*/  BAR.SYNC.DEFER_BLOCKING 0x0 ;  /* 0x0000000000007b1d */ /* 0x016ff40000010000 */
[----:B------:R-:W-:Y:S05]  /*0580*/  @!P0 BRA `(.L_x_1415) ;  /* 0x0000004c00cc8947 */ /* 0x000fea0003800000 */
.L_x_1416:
        /* <DEDUP_REMOVED lines=101> */
.L_x_1418:
        /* <DEDUP_REMOVED lines=31> */
.L_x_1421:
        /* <DEDUP_REMOVED lines=15> */
.L_x_1420:
        /* <DEDUP_REMOVED lines=22> */
.L_x_1423:
        /* <DEDUP_REMOVED lines=15> */
.L_x_1422:
        /* <DEDUP_REMOVED lines=8> */
.L_x_1495:
        /* <DEDUP_REMOVED lines=23> */
.L_x_1425:
        /* <DEDUP_REMOVED lines=98> */
.L_x_1437:
[----:B------:R-:W-:-:S05]  /*1920*/  IMAD.U32 R0, RZ, RZ, UR38 ;  /* 0x00000026ff007e24 */ /* 0x000fca000f8e00ff */
[----:B------:R-:W-:-:S04]  /*1930*/  LOP3.LUT R0, R0, 0x1, RZ, 0xfc, !PT ;  /* 0x0000000100007812 */ /* 0x000fc800078efcff */
[----:B------:R-:W-:-:S13]  /*1940*/  ISETP.NE.AND P6, PT, R0, 0x3, PT ;  /* 0x000000030000780c */ /* 0x000fda0003fc5270 */
[----:B-1----:R-:W-:Y:S05]  /*1950*/  @!P6 BRA `(.L_x_1427) ;  /* 0x000000000004e947 */ /* 0x002fea0003800000 */
[----:B------:R-:W-:Y:S01]  /*1960*/  BPT.TRAP 0x1 ;  /* 0x000000040000795c */ /* 0x000fe20000300000 */
.L_x_1427:
        /* <DEDUP_REMOVED lines=8> */
.L_x_1428:
[----:B---3--:R-:W-:Y:S05]  /*19f0*/  @P0 BRA `(.L_x_1429) ;  /* 0x0000000000080947 */ /* 0x008fea0003800000 */
[----:B------:R-:W3:Y:S02]  /*1a00*/  SYNCS.PHASECHK.TRANS64.TRYWAIT P0, [R0+URZ+0x30810], R191 ;  /* 0x030810bf000075a7 */ /* 0x000ee4000800017f */
[----:B---3--:R-:W-:Y:S05]  /*1a10*/  @!P0 BRA `(.L_x_1430) ;  /* 0x0000006800808947 */ /* 0x008fea0003800000 */
.L_x_1429:
        /* <DEDUP_REMOVED lines=84> */
.L_x_1431:
[----:B------:R1:W1:Y:S01]  /*1f60*/  SYNCS.PHASECHK.TRANS64.TRYWAIT P0, [R0+URZ+0x30830], R191 ;  /* 0x030830bf000075a7 */ /* 0x000262000800017f */
[----:B------:R-:W-:Y:S05]  /*1f70*/  @!P6 BRA `(.L_x_1432) ;  /* 0x000000000004e947 */ /* 0x000fea0003800000 */
[----:B------:R-:W-:Y:S01]  /*1f80*/  BPT.TRAP 0x1 ;  /* 0x000000040000795c */ /* 0x000fe20000300000 */
.L_x_1432:
        /* <DEDUP_REMOVED lines=52> */
.L_x_1433:
        /* <DEDUP_REMOVED lines=539> */
.L_x_1435:
        /* <DEDUP_REMOVED lines=49> */
.L_x_1436:
        /* <DEDUP_REMOVED lines=78> */
.L_x_1419:
[----:B------:R-:W-:Y:S05]  /*4c70*/  @P0 BRA `(.L_x_1417) ;  /* 0x0000003400a40947 */ /* 0x000fea0003800000 */
[----:B------:R-:W2:Y:S01]  /*4c80*/  S2R R4, SR_TID.X ;  /* 0x0000000000047919 */ /* 0x000ea20000002100 */
[----:B------:R-:W3:Y:S01]  /*4c90*/  S2UR UR6, SR_CgaCtaId ;  /* 0x00000000000679c3 */ /* 0x000ee20000008800 */
[----:B------:R-:W-:Y:S01]  /*4ca0*/  ULDC UR7, c[0x0][0x850] ;  /* 0x0002140000077ab9 */ /* 0x000fe20000000800 */
[----:B------:R-:W-:Y:S01]  /*4cb0*/  UMOV UR4, 0x400 ;  /* 0x0000040000047882 */ /* 0x000fe20000000000 */
[----:B------:R-:W-:Y:S01]  /*4cc0*/  UISETP.NE.AND UP0, UPT, UR7, 0x1, UPT ;  /* 0x000000010700788c */ /* 0x000fe2000bf05270 */
[----:B------:R-:W-:Y:S01]  /*4cd0*/  BSSY B0, `(.L_x_1438) ;  /* 0x0000056000007945 */ /* 0x000fe20003800000 */
[----:B------:R-:W-:Y:S01]  /*4ce0*/  ULDC.64 UR12, c[0x0][0x818] ;  /* 0x00020600000c7ab9 */ /* 0x000fe20000000a00 */
[----:B------:R-:W-:Y:S01]  /*4cf0*/  ULDC.64 UR14, c[0x0][0x820] ;  /* 0x00020800000e7ab9 */ /* 0x000fe20000000a00 */
[----:B------:R-:W-:Y:S01]  /*4d00*/  ULDC.64 UR16, c[0x0][0x848] ;  /* 0x0002120000107ab9 */ /* 0x000fe20000000a00 */
[----:B------:R-:W4:Y:S06]  /*4d10*/  S2UR UR5, SR_CTAID.Y ;  /* 0x00000000000579c3 */ /* 0x000f2c0000002600 */
[----:B------:R-:W-:-:S02]  /*4d20*/  @UP0 ULDC UR9, c[0x0][0x858] ;  /* 0x0002160000090ab9 */ /* 0x000fc40000000800 */
[----:B------:R-:W5:Y:S01]  /*4d30*/  S2UR UR8, SR_CTAID.X ;  /* 0x00000000000879c3 */ /* 0x000f620000002500 */
[----:B---3--:R-:W-:-:S07]  /*4d40*/  ULEA UR4, UR6, UR4, 0x18 ;  /* 0x0000000406047291 */ /* 0x008fce000f8ec03f */
[----:B------:R-:W3:Y:S01]  /*4d50*/  S2UR UR18, SR_CTAID.Z ;  /* 0x00000000001279c3 */ /* 0x000ee20000002700 */
[----:B------:R-:W-:Y:S01]  /*4d60*/  @UP0 ULDC UR6, c[0x0][0x854] ;  /* 0x0002150000060ab9 */ /* 0x000fe20000000800 */
[----:B--2---:R-:W-:Y:S01]  /*4d70*/  VIADD R5, R4, 0xffffff80 ;  /* 0xffffff8004057836 */ /* 0x004fe20000000000 */
[----:B----4-:R-:W-:-:S04]  /*4d80*/  UIMAD.WIDE.U32 UR6, UR5, UR6, URZ ;  /* 0x00000006050672a5 */ /* 0x010fc8000f8e003f */
[----:B------:R-:W-:Y:S01]  /*4d90*/  SHF.R.S32.HI R0, RZ, 0x1f, R5 ;  /* 0x0000001fff007819 */ /* 0x000fe20000011405 */
[----:B------:R-:W-:Y:S01]  /*4da0*/  @UP0 USHF.R.U32.HI UR5, URZ, UR9, UR7 ;  /* 0x000000093f050299 */ /* 0x000fe20008011607 */
[----:B------:R-:W-:Y:S01]  /*4db0*/  BAR.SYNC.DEFER_BLOCKING 0x1, 0x100 ;  /* 0x0044000000007b1d */ /* 0x000fe20000010000 */
[----:B------:R-:W-:Y:S01]  /*4dc0*/  ISETP.NE.AND P0, PT, R5, RZ, PT ;  /* 0x000000ff0500720c */ /* 0x000fe20003f05270 */
[----:B-----5:R-:W-:Y:S01]  /*4dd0*/  USHF.L.U32 UR8, UR8, 0xe, URZ ;  /* 0x0000000e08087899 */ /* 0x020fe2000800063f */
[----:B------:R-:W-:Y:S01]  /*4de0*/  LEA.HI R2, R0, R5, RZ, 0x7 ;  /* 0x0000000500027211 */ /* 0x000fe200078f38ff */
[----:B------:R-:W-:Y:S02]  /*4df0*/  USHF.R.S32.HI UR10, URZ, 0x1f, UR5 ;  /* 0x0000001f3f0a7899 */ /* 0x000fe40008011405 */
[----:B------:R-:W-:Y:S01]  /*4e00*/  USHF.R.S32.HI UR9, URZ, 0x1f, UR8 ;  /* 0x0000001f3f097899 */ /* 0x000fe20008011408 */
[C---:B------:R-:W-:Y:S01]  /*4e10*/  LOP3.LUT R0, R2.reuse, 0xfffff80, RZ, 0xc0, !PT ;  /* 0x0fffff8002007812 */ /* 0x040fe200078ec0ff */
[----:B------:R-:W-:Y:S01]  /*4e20*/  IMAD.SHL.U32 R2, R2, 0x40, RZ ;  /* 0x0000004002027824 */ /* 0x000fe200078e00ff */
[----:B------:R-:W-:-:S02]  /*4e30*/  UIMAD UR11, UR10, UR12, URZ ;  /* 0x0000000c0a0b72a4 */ /* 0x000fc4000f8e023f */
[----:B------:R-:W-:Y:S01]  /*4e40*/  UIMAD.WIDE.U32 UR6, UR5, UR12, UR8 ;  /* 0x0000000c050672a5 */ /* 0x000fe2000f8e0008 */
[----:B------:R-:W-:Y:S01]  /*4e50*/  IMAD.IADD R0, R5, 0x1, -R0 ;  /* 0x0000000105007824 */ /* 0x000fe200078e0a00 */
[----:B-1----:R-:W-:Y:S01]  /*4e60*/  LOP3.LUT R3, R2, 0x3fffe000, RZ, 0xc0, !PT ;  /* 0x3fffe00002037812 */ /* 0x002fe200078ec0ff */
[----:B------:R-:W-:-:S03]  /*4e70*/  UIMAD UR11, UR5, UR13, UR11 ;  /* 0x0000000d050b72a4 */ /* 0x000fc6000f8e020b */
[----:B------:R-:W-:Y:S01]  /*4e80*/  ULDC.64 UR12, c[0x0][0x840] ;  /* 0x00021000000c7ab9 */ /* 0x000fe20000000a00 */
[----:B------:R-:W-:Y:S01]  /*4e90*/  IMAD R0, R0, 0x4, R3 ;  /* 0x0000000400007824 */ /* 0x000fe200078e0203 */
[----:B------:R-:W-:Y:S02]  /*4ea0*/  UIMAD UR10, UR10, UR12, URZ ;  /* 0x0000000c0a0a72a4 */ /* 0x000fe4000f8e023f */
[----:B------:R-:W-:Y:S02]  /*4eb0*/  UIMAD.WIDE.U32 UR8, UR5, UR12, UR8 ;  /* 0x0000000c050872a5 */ /* 0x000fe4000f8e0008 */
[----:B------:R-:W-:Y:S01]  /*4ec0*/  LEA R0, R0, UR4, 0x2 ;  /* 0x0000000400007c11 */ /* 0x000fe2000f8e10ff */
[----:B------:R-:W-:Y:S02]  /*4ed0*/  UIMAD UR12, UR5, UR13, UR10 ;  /* 0x0000000d050c72a4 */ /* 0x000fe4000f8e020a */
[----:B---3--:R-:W-:Y:S02]  /*4ee0*/  USHF.R.S32.HI UR5, URZ, 0x1f, UR18 ;  /* 0x0000001f3f057899 */ /* 0x008fe40008011412 */
[----:B------:R1:W-:Y:S01]  /*4ef0*/  STS.128 [R0], R24 ;  /* 0x0000001800007388 */ /* 0x0003e20000000c00 */
[----:B------:R-:W-:-:S02]  /*4f00*/  UIADD3 UR7, UR7, UR11, URZ ;  /* 0x0000000b07077290 */ /* 0x000fc4000fffe03f */
[----:B------:R-:W-:Y:S01]  /*4f10*/  UIMAD UR10, UR5, UR14, URZ ;  /* 0x0000000e050a72a4 */ /* 0x000fe2000f8e023f */
[----:B------:R1:W-:Y:S01]  /*4f20*/  STS.128 [R0+0x800], R28 ;  /* 0x0008001c00007388 */ /* 0x0003e20000000c00 */
[----:B------:R-:W-:Y:S02]  /*4f30*/  UIMAD UR5, UR5, UR16, URZ ;  /* 0x00000010050572a4 */ /* 0x000fe4000f8e023f */
[----:B------:R-:W-:Y:S01]  /*4f40*/  UIADD3 UR9, UR9, UR12, URZ ;  /* 0x0000000c09097290 */ /* 0x000fe2000fffe03f */
[----:B------:R1:W-:Y:S01]  /*4f50*/  STS.128 [R0+0x1000], R32 ;  /* 0x0010002000007388 */ /* 0x0003e20000000c00 */
[----:B------:R-:W-:Y:S02]  /*4f60*/  UIMAD UR10, UR18, UR15, UR10 ;  /* 0x0000000f120a72a4 */ /* 0x000fe4000f8e020a */
[----:B------:R-:W-:Y:S01]  /*4f70*/  UIMAD.WIDE.U32 UR6, UR18, UR14, UR6 ;  /* 0x0000000e120672a5 */ /* 0x000fe2000f8e0006 */
[----:B------:R1:W-:Y:S01]  /*4f80*/  STS.128 [R0+0x1800], R36 ;  /* 0x0018002400007388 */ /* 0x0003e20000000c00 */
[----:B------:R-:W-:-:S02]  /*4f90*/  UIMAD UR5, UR18, UR17, UR5 ;  /* 0x00000011120572a4 */ /* 0x000fc4000f8e0205 */
[----:B------:R-:W-:Y:S01]  /*4fa0*/  UIMAD.WIDE.U32 UR8, UR18, UR16, UR8 ;  /* 0x00000010120872a5 */ /* 0x000fe2000f8e0008 */
[----:B------:R1:W-:Y:S01]  /*4fb0*/  STS.128 [R0+0x2000], R40 ;  /* 0x0020002800007388 */ /* 0x0003e20000000c00 */
[----:B------:R-:W-:Y:S01]  /*4fc0*/  ULDC.64 UR12, c[0x0][0x800] ;  /* 0x00020000000c7ab9 */ /* 0x000fe20000000a00 */
[----:B------:R-:W-:Y:S01]  /*4fd0*/  ULDC.64 UR14, c[0x0][0x828] ;  /* 0x00020a00000e7ab9 */ /* 0x000fe20000000a00 */
[----:B------:R-:W-:Y:S01]  /*4fe0*/  UIADD3 UR7, UR7, UR10, URZ ;  /* 0x0000000a07077290 */ /* 0x000fe2000fffe03f */
[----:B------:R1:W-:Y:S01]  /*4ff0*/  STS.128 [R0+0x2800], R44 ;  /* 0x0028002c00007388 */ /* 0x0003e20000000c00 */
[----:B------:R-:W-:Y:S02]  /*5000*/  ULEA UR12, UP0, UR6, UR12, 0x2 ;  /* 0x0000000c060c7291 */ /* 0x000fe4000f80103f */
[----:B------:R-:W-:Y:S01]  /*5010*/  UIADD3 UR5, UR9, UR5, URZ ;  /* 0x0000000509057290 */ /* 0x000fe2000fffe03f */
[----:B------:R1:W-:Y:S01]  /*5020*/  STS.128 [R0+0x3000], R48 ;  /* 0x0030003000007388 */ /* 0x0003e20000000c00 */
[----:B------:R-:W-:-:S02]  /*5030*/  ULEA UR14, UP1, UR8, UR14, 0x2 ;  /* 0x0000000e080e7291 */ /* 0x000fc4000f82103f */
[----:B------:R-:W-:Y:S01]  /*5040*/  ULEA.HI.X UR13, UR6, UR13, UR7, 0x2, UP0 ;  /* 0x0000000d060d7291 */ /* 0x000fe200080f1407 */
[----:B------:R1:W-:Y:S01]  /*5050*/  STS.128 [R0+0x3800], R52 ;  /* 0x0038003400007388 */ /* 0x0003e20000000c00 */
[----:B------:R-:W-:-:S03]  /*5060*/  ULEA.HI.X UR7, UR8, UR15, UR5, 0x2, UP1 ;  /* 0x0000000f08077291 */ /* 0x000fc600088f1405 */
        /* <DEDUP_REMOVED lines=14> */
[----:B--2---:R-:W-:Y:S06]  /*5150*/  BAR.SYNC.DEFER_BLOCKING 0x1, 0x100 ;  /* 0x0044000000007b1d */ /* 0x004fec0000010000 */
[----:B------:R-:W-:Y:S05]  /*5160*/  @P0 BRA `(.L_x_1439) ;  /* 0x0000000000300947 */ /* 0x000fea0003800000 */
[----:B------:R-:W-:Y:S01]  /*5170*/  PLOP3.LUT P0, PT, PT, PT, PT, 0x80, 0x0 ;  /* 0x000000000000781c */ /* 0x000fe20003f0f070 */
[----:B------:R-:W-:Y:S01]  /*5180*/  UMOV UR5, 0x1000 ;  /* 0x0000100000057882 */ /* 0x000fe20000000000 */
[----:B------:R-:W-:Y:S01]  /*5190*/  UMOV UR8, 0x0 ;  /* 0x0000000000087882 */ /* 0x000fe20000000000 */
[----:B------:R-:W-:Y:S01]  /*51a0*/  UMOV UR9, 0x14f00000 ;  /* 0x14f0000000097882 */ /* 0x000fe20000000000 */
[----:B------:R-:W-:-:S09]  /*51b0*/  UMOV UR6, UR14 ;  /* 0x0000000e00067c82 */ /* 0x000fd20008000000 */
.L_x_1440:
[----:B------:R-:W-:Y:S01]  /*51c0*/  @P0 ELECT P1, URZ, PT ;  /* 0x00000000003f082f */ /* 0x000fe20003820000 */
[----:B------:R2:W-:-:S12]  /*51d0*/  UBLKRED.G.S.ADD.F32.RN [UR6], [UR4], UR5, desc[UR8] ;  /* 0x00000806040073bb */ /* 0x0005d800080a1405 */
[----:B------:R-:W-:Y:S02]  /*51e0*/  @P1 PLOP3.LUT P0, PT, P1, PT, PT, 0x8, 0x0 ;  /* 0x000000000000181c */ /* 0x000fe40000f0e170 */
[----:B------:R-:W-:-:S11]  /*51f0*/  PLOP3.LUT P1, PT, PT, PT, PT, 0x8, 0x0 ;  /* 0x000000000000781c */ /* 0x000fd60003f2e170 */
[----:B--2---:R-:W-:Y:S05]  /*5200*/  @P0 BRA.U.ANY `(.L_x_1440) ;  /* 0xfffffffd00ec0947 */ /* 0x004fea000393ffff */
[----:B------:R0:W-:Y:S01]  /*5210*/  UTMACMDFLUSH ;  /* 0x00000000000079b7 */ /* 0x0001e20000000000 */
[----:B------:R-:W-:-:S04]  /*5220*/  DEPBAR.LE SB0, 0x0 ;  /* 0x000080000000791a */ /* 0x000fc80000000000 */
.L_x_1439:
[----:B------:R-:W-:Y:S05]  /*5230*/  BSYNC B0 ;  /* 0x0000000000007941 */ /* 0x000fea0003800000 */
.L_x_1438:
        /* <DEDUP_REMOVED lines=23> */
[----:B---3--:R-:W3:Y:S02]  /*53b0*/  FENCE.VIEW.ASYNC.S ;  /* 0x00000000000073c6 */ /* 0x008ee40000000000 */
[----:B---3--:R-:W-:Y:S06]  /*53c0*/  BAR.SYNC.DEFER_BLOCKING 0x1, 0x100 ;  /* 0x0044000000007b1d */ /* 0x008fec0000010000 */
[----:B------:R-:W-:Y:S05]  /*53d0*/  @P0 BRA `(.L_x_1417) ;  /* 0x0000002c00cc0947 */ /* 0x000fea0003800000 */
[----:B------:R-:W-:Y:S01]  /*53e0*/  PLOP3.LUT P0, PT, PT, PT, PT, 0x80, 0x0 ;  /* 0x000000000000781c */ /* 0x000fe20003f0f070 */
[----:B------:R-:W-:Y:S01]  /*53f0*/  UMOV UR5, 0x1000 ;  /* 0x0000100000057882 */ /* 0x000fe20000000000 */
[----:B------:R-:W-:Y:S01]  /*5400*/  UMOV UR8, 0x0 ;  /* 0x0000000000087882 */ /* 0x000fe20000000000 */
[----:B------:R-:W-:Y:S01]  /*5410*/  UMOV UR9, 0x14f00000 ;  /* 0x14f0000000097882 */ /* 0x000fe20000000000 */
[----:B------:R-:W-:Y:S01]  /*5420*/  UMOV UR6, UR12 ;  /* 0x0000000c00067c82 */ /* 0x000fe20008000000 */
[----:B------:R-:W-:-:S08]  /*5430*/  UMOV UR7, UR13 ;  /* 0x0000000d00077c82 */ /* 0x000fd00008000000 */
.L_x_1441:
[----:B------:R-:W-:Y:S01]  /*5440*/  @P0 ELECT P1, URZ, PT ;  /* 0x00000000003f082f */ /* 0x000fe20003820000 */
[----:B------:R3:W-:-:S12]  /*5450*/  UBLKRED.G.S.ADD.F32.RN [UR6], [UR4], UR5, desc[UR8] ;  /* 0x00000806040073bb */ /* 0x0007d800080a1405 */
[----:B------:R-:W-:Y:S02]  /*5460*/  @P1 PLOP3.LUT P0, PT, P1, PT, PT, 0x8, 0x0 ;  /* 0x000000000000181c */ /* 0x000fe40000f0e170 */
[----:B------:R-:W-:-:S11]  /*5470*/  PLOP3.LUT P1, PT, PT, PT, PT, 0x8, 0x0 ;  /* 0x000000000000781c */ /* 0x000fd60003f2e170 */
[----:B---3--:R-:W-:Y:S05]  /*5480*/  @P0 BRA.U.ANY `(.L_x_1441) ;  /* 0xfffffffd00ec0947 */ /* 0x008fea000393ffff */
[----:B------:R0:W-:Y:S01]  /*5490*/  UTMACMDFLUSH ;  /* 0x00000000000079b7 */ /* 0x0001e20000000000 */
[----:B------:R-:W-:-:S04]  /*54a0*/  DEPBAR.LE SB0, 0x0 ;  /* 0x000080000000791a */ /* 0x000fc80000000000 */
[----:B------:R-:W-:Y:S05]  /*54b0*/  BRA `(.L_x_1417) ;  /* 0x0000002c00947947 */ /* 0x000fea0003800000 */
.L_x_1415:
        /* <DEDUP_REMOVED lines=40> */
.L_x_1443:
[----:B------:R-:W-:Y:S02]  /*5740*/  UISETP.GT.AND UP0, UPT, UR8, UR5, UPT ;  /* 0x000000050800728c */ /* 0x000fe4000bf04270 */
[----:B------:R-:W-:Y:S02]  /*5750*/  USHF.R.S32.HI UR14, URZ, 0x1f, UR12 ;  /* 0x0000001f3f0e7899 */ /* 0x000fe4000801140c */
[----:B------:R-:W-:Y:S02]  /*5760*/  USHF.R.S32.HI UR4, URZ, 0x1f, UR13 ;  /* 0x0000001f3f047899 */ /* 0x000fe4000801140d */
[----:B------:R-:W-:-:S13]  /*5770*/  PLOP3.LUT P0, PT, PT, PT, UP0, 0x80, 0x0 ;  /* 0x000000000000781c */ /* 0x000fda0003f0f008 */
[----:B------:R-:W-:Y:S05]  /*5780*/  @!P0 BRA `(.L_x_1417) ;  /* 0x0000002800e08947 */ /* 0x000fea0003800000 */
[----:B------:R-:W-:Y:S01]  /*5790*/  ULDC.64 UR10, c[0x0][0x2d8] ;  /* 0x0000b600000a7ab9 */ /* 0x000fe20000000a00 */
[----:B------:R-:W-:Y:S01]  /*57a0*/  ELECT P0, URZ, PT ;  /* 0x00000000003f782f */ /* 0x000fe20003800000 */
[----:B------:R-:W-:Y:S02]  /*57b0*/  UIMAD UR9, UR4, UR10, URZ ;  /* 0x0000000a040972a4 */ /* 0x000fe4000f8e023f */
[----:B------:R-:W-:Y:S02]  /*57c0*/  UIADD3 UR4, -UR5, UR8, URZ ;  /* 0x0000000805047290 */ /* 0x000fe4000fffe13f */
[----:B------:R-:W-:Y:S02]  /*57d0*/  UIMAD.WIDE.U32 UR6, UR13, UR10, URZ ;  /* 0x0000000a0d0672a5 */ /* 0x000fe4000f8e003f */
[----:B------:R-:W-:Y:S02]  /*57e0*/  ULOP3.LUT UR4, UR4, 0x1, URZ, 0xc0, !UPT ;  /* 0x0000000104047892 */ /* 0x000fe4000f8ec03f */
[----:B------:R-:W-:-:S02]  /*57f0*/  UIMAD UR9, UR13, UR11, UR9 ;  /* 0x0000000b0d0972a4 */ /* 0x000fc4000f8e0209 */
[----:B------:R-:W-:Y:S01]  /*5800*/  UISETP.NE.U32.AND UP0, UPT, UR4, 0x1, UPT ;  /* 0x000000010400788c */ /* 0x000fe2000bf05070 */
[----:B------:R-:W-:Y:S01]  /*5810*/  ULDC.64 UR10, c[0x0][0x2e0] ;  /* 0x0000b800000a7ab9 */ /* 0x000fe20000000a00 */
[----:B------:R-:W-:Y:S02]  /*5820*/  UIADD3 UR7, UR7, UR9, URZ ;  /* 0x0000000907077290 */ /* 0x000fe4000fffe03f */
[----:B------:R-:W-:Y:S02]  /*5830*/  UIMAD UR9, UR14, UR10, URZ ;  /* 0x0000000a0e0972a4 */ /* 0x000fe4000f8e023f */
[----:B------:R-:W-:Y:S01]  /*5840*/  PLOP3.LUT P1, PT, PT, PT, UP0, 0x80, 0x0 ;  /* 0x000000000000781c */ /* 0x000fe20003f2f008 */
[----:B------:R-:W-:Y:S02]  /*5850*/  UIMAD.WIDE.U32 UR6, UR12, UR10, UR6 ;  /* 0x0000000a0c0672a5 */ /* 0x000fe4000f8e0006 */
[----:B------:R-:W-:-:S04]  /*5860*/  UIMAD UR9, UR12, UR11, UR9 ;  /* 0x0000000b0c0972a4 */ /* 0x000fc8000f8e0209 */
[----:B------:R-:W-:-:S06]  /*5870*/  UIADD3 UR9, UR7, UR9, URZ ;  /* 0x0000000907097290 */ /* 0x000fcc000fffe03f */
[----:B------:R-:W-:Y:S06]  /*5880*/  @P1 BRA `(.L_x_1444) ;  /* 0x0000000000bc1947 */ /* 0x000fec0003800000 */
        /* <DEDUP_REMOVED lines=18> */
.L_x_1446:
[----:B------:R-:W-:Y:S05]  /*59b0*/  BSYNC B0 ;  /* 0x0000000000007941 */ /* 0x000fea0003800000 */
.L_x_1445:
        /* <DEDUP_REMOVED lines=19> */
.L_x_1448:
[----:B------:R-:W-:Y:S05]  /*5af0*/  BSYNC B0 ;  /* 0x0000000000007941 */ /* 0x000fea0003800000 */
.L_x_1447:
[----:B------:R-:W-:Y:S06]  /*5b00*/  BAR.ARV 0xa, 0xa0 ;  /* 0x0282800000007b1d */ /* 0x000fec0000002000 */
[----:B------:R-:W-:Y:S04]  /*5b10*/  BSSY B0, `(.L_x_1449) ;  /* 0x0000003000007945 */ /* 0x000fe80003800000 */
[----:B------:R-:W-:Y:S05]  /*5b20*/  @!P0 BRA `(.L_x_1450) ;  /* 0x0000000000048947 */ /* 0x000fea0003800000 */
[----:B------:R-:W-:-:S04]  /*5b30*/  DEPBAR.LE SB0, 0x0 ;  /* 0x000080000000791a */ /* 0x000fc80000000000 */
.L_x_1450:
[----:B------:R-:W-:Y:S05]  /*5b40*/  BSYNC B0 ;  /* 0x0000000000007941 */ /* 0x000fea0003800000 */
.L_x_1449:
[----:B------:R-:W-:Y:S06]  /*5b50*/  BAR.ARV 0xb, 0xa0 ;  /* 0x02c2800000007b1d */ /* 0x000fec0000002000 */
[----:B------:R-:W-:Y:S01]  /*5b60*/  UIADD3 UR12, UR5, 0x1, URZ ;  /* 0x00000001050c7890 */ /* 0x000fe2000fffe03f */
[----:B------:R-:W-:Y:S11]  /*5b70*/  BRA `(.L_x_1451) ;  /* 0x0000000000047947 */ /* 0x000ff60003800000 */
.L_x_1444:
[----:B------:R-:W-:-:S05]  /*5b80*/  UMOV UR12, UR5 ;  /* 0x00000005000c7c82 */ /* 0x000fca0008000000 */
.L_x_1451:
        /* <DEDUP_REMOVED lines=17> */
.L_x_1464:
        /* <DEDUP_REMOVED lines=20> */
.L_x_1453:
[----:B------:R-:W-:Y:S05]  /*5de0*/  BSYNC B0 ;  /* 0x0000000000007941 */ /* 0x000fea0003800000 */
.L_x_1452:
        /* <DEDUP_REMOVED lines=13> */
.L_x_1455:
[----:B------:R-:W-:Y:S05]  /*5ec0*/  BSYNC B0 ;  /* 0x0000000000007941 */ /* 0x000fea0003800000 */
.L_x_1454:
[----:B------:R-:W-:Y:S06]  /*5ed0*/  BAR.ARV 0xa, 0xa0 ;  /* 0x0282800000007b1d */ /* 0x000fec0000002000 */
[----:B------:R-:W-:Y:S04]  /*5ee0*/  BSSY B0, `(.L_x_1456) ;  /* 0x0000003000007945 */ /* 0x000fe80003800000 */
[----:B------:R-:W-:Y:S05]  /*5ef0*/  @!P0 BRA `(.L_x_1457) ;  /* 0x0000000000048947 */ /* 0x000fea0003800000 */
[----:B------:R-:W-:-:S04]  /*5f00*/  DEPBAR.LE SB0, 0x0 ;  /* 0x000080000000791a */ /* 0x000fc80000000000 */
.L_x_1457:
[----:B------:R-:W-:Y:S05]  /*5f10*/  BSYNC B0 ;  /* 0x0000000000007941 */ /* 0x000fea0003800000 */
.L_x_1456:
        /* <DEDUP_REMOVED lines=13> */
.L_x_1459:
[----:B------:R-:W-:Y:S05]  /*5ff0*/  BSYNC B0 ;  /* 0x0000000000007941 */ /* 0x000fea0003800000 */
.L_x_1458:
        /* <DEDUP_REMOVED lines=13> */
.L_x_1461:
[----:B------:R-:W-:Y:S05]  /*60d0*/  BSYNC B0 ;  /* 0x0000000000007941 */ /* 0x000fea0003800000 */
.L_x_1460:
[----:B------:R-:W-:Y:S01]  /*60e0*/  UIADD3 UR12, UR12, 0x2, URZ ;  /* 0x000000020c0c7890 */ /* 0x000fe2000fffe03f */
[----:B------:R-:W-:Y:S06]  /*60f0*/  BAR.ARV 0xa, 0xa0 ;  /* 0x0282800000007b1d */ /* 0x000fec0000002000 */
[----:B------:R-:W-:Y:S01]  /*6100*/  UISETP.GE.AND UP0, UPT, UR12, UR8, UPT ;  /* 0x000000080c00728c */ /* 0x000fe2000bf06270 */
[----:B------:R-:W-:Y:S04]  /*6110*/  BSSY B0, `(.L_x_1462) ;  /* 0x0000003000007945 */ /* 0x000fe80003800000 */
[----:B------:R-:W-:Y:S06]  /*6120*/  @!P0 BRA `(.L_x_1463) ;  /* 0x0000000000048947 */ /* 0x000fec0003800000 */
[----:B------:R-:W-:-:S04]  /*6130*/  DEPBAR.LE SB0, 0x0 ;  /* 0x000080000000791a */ /* 0x000fc80000000000 */
.L_x_1463:
[----:B------:R-:W-:Y:S05]  /*6140*/  BSYNC B0 ;  /* 0x0000000000007941 */ /* 0x000fea0003800000 */
.L_x_1462:
[----:B------:R-:W-:Y:S06]  /*6150*/  BAR.ARV 0xb, 0xa0 ;  /* 0x02c2800000007b1d */ /* 0x000fec0000002000 */
[----:B------:R-:W-:Y:S01]  /*6160*/  PLOP3.LUT P1, PT, PT, PT, UP0, 0x80, 0x0 ;  /* 0x000000000000781c */ /* 0x000fe20003f2f008 */
[----:B------:R-:W-:Y:S02]  /*6170*/  UIADD3 UR20, UR20, 0x4000, URZ ;  /* 0x0000400014147890 */ /* 0x000fe4000fffe03f */
[----:B------:R-:W-:-:S10]  /*6180*/  UIADD3 UR4, UR4, 0x4000, URZ ;  /* 0x0000400004047890 */ /* 0x000fd4000fffe03f */
[----:B------:R-:W-:Y:S05]  /*6190*/  @!P1 BRA `(.L_x_1464) ;  /* 0xfffffff800c09947 */ /* 0x000fea000383ffff */
[----:B------:R-:W-:Y:S05]  /*61a0*/  BRA `(.L_x_1417) ;  /* 0x0000002000587947 */ /* 0x000fea0003800000 */
.L_x_1442:
        /* <DEDUP_REMOVED lines=33> */
.L_x_1466:
        /* <DEDUP_REMOVED lines=43> */
.L_x_1496:
        /* <DEDUP_REMOVED lines=15> */
.L_x_1469:
        /* <DEDUP_REMOVED lines=98> */
.L_x_1480:
[----:B--234-:R-:W-:-:S04]  /*6d80*/  SHF.L.U32 R21, R11, 0x1f, RZ ;  /* 0x0000001f0b157819 */ /* 0x01cfc800000006ff */
[----:B------:R-:W1:Y:S02]  /*6d90*/  SYNCS.PHASECHK.TRANS64.TRYWAIT P1, [R16+URZ+0x30840], R21 ;  /* 0x03084015100075a7 */ /* 0x000e64000802017f */
[----:B-1----:R-:W-:Y:S05]  /*6da0*/  @!P1 BRA `(.L_x_1472) ;  /* 0x0000001400d89947 */ /* 0x002fea0003800000 */
.L_x_1497:
[----:B------:R-:W-:Y:S05]  /*6db0*/  @P0 BRA `(.L_x_1473) ;  /* 0x0000000000140947 */ /* 0x000fea0003800000 */
[----:B------:R-:W-:Y:S01]  /*6dc0*/  ISETP.NE.AND P1, PT, R6, RZ, PT ;  /* 0x000000ff0600720c */ /* 0x000fe20003f25270 */
[----:B------:R-:W-:-:S04]  /*6dd0*/  IMAD.MOV.U32 R3, RZ, RZ, 0x4100 ;  /* 0x00004100ff037424 */ /* 0x000fc800078e00ff */
[----:B------:R3:W-:Y:S08]  /*6de0*/  SYNCS.ARRIVE.TRANS64 RZ, [R16+URZ+0x30830], R3 ;  /* 0x0308300310ff79a7 */ /* 0x0007f0000800003f */
[----:B------:R-:W-:Y:S05]  /*6df0*/  @!P1 BRA `(.L_x_1473) ;  /* 0x0000000000049947 */ /* 0x000fea0003800000 */
[----:B------:R-:W-:Y:S01]  /*6e00*/  BPT.TRAP 0x1 ;  /* 0x000000040000795c */ /* 0x000fe20000300000 */
.L_x_1473:
        /* <DEDUP_REMOVED lines=36> */
.L_x_1498:
[----:B------:R-:W-:Y:S05]  /*7050*/  @P0 BRA `(.L_x_1475) ;  /* 0x0000000000140947 */ /* 0x000fea0003800000 */
[----:B------:R-:W-:Y:S01]  /*7060*/  ISETP.NE.AND P1, PT, R6, RZ, PT ;  /* 0x000000ff0600720c */ /* 0x000fe20003f25270 */
[----:B------:R-:W-:-:S04]  /*7070*/  IMAD.MOV.U32 R2, RZ, RZ, 0x4100 ;  /* 0x00004100ff027424 */ /* 0x000fc800078e00ff */
[----:B------:R3:W-:Y:S08]  /*7080*/  SYNCS.ARRIVE.TRANS64 RZ, [R16+URZ+0x30818], R2 ;  /* 0x0308180210ff79a7 */ /* 0x0007f0000800003f */
[----:B------:R-:W-:Y:S05]  /*7090*/  @!P1 BRA `(.L_x_1475) ;  /* 0x0000000000049947 */ /* 0x000fea0003800000 */
[----:B------:R-:W-:Y:S01]  /*70a0*/  BPT.TRAP 0x1 ;  /* 0x000000040000795c */ /* 0x000fe20000300000 */
.L_x_1475:
        /* <DEDUP_REMOVED lines=36> */
.L_x_1499:
[----:B------:R-:W-:Y:S05]  /*72f0*/  @P0 BRA `(.L_x_1477) ;  /* 0x0000000000140947 */ /* 0x000fea0003800000 */
[----:B------:R-:W-:Y:S01]  /*7300*/  ISETP.NE.AND P1, PT, R6, RZ, PT ;  /* 0x000000ff0600720c */ /* 0x000fe20003f25270 */
[----:B-123--:R-:W-:-:S04]  /*7310*/  IMAD.MOV.U32 R21, RZ, RZ, 0x4100 ;  /* 0x00004100ff157424 */ /* 0x00efc800078e00ff */
[----:B------:R4:W-:Y:S08]  /*7320*/  SYNCS.ARRIVE.TRANS64 RZ, [R16+URZ+0x30838], R21 ;  /* 0x0308381510ff79a7 */ /* 0x0009f0000800003f */
[----:B------:R-:W-:Y:S05]  /*7330*/  @!P1 BRA `(.L_x_1477) ;  /* 0x0000000000049947 */ /* 0x000fea0003800000 */
[----:B------:R-:W-:Y:S01]  /*7340*/  BPT.TRAP 0x1 ;  /* 0x000000040000795c */ /* 0x000fe20000300000 */
.L_x_1477:
        /* <DEDUP_REMOVED lines=31> */
.L_x_1501:
[----:B------:R-:W-:Y:S05]  /*7540*/  @P0 BRA `(.L_x_1479) ;  /* 0x0000000000140947 */ /* 0x000fea0003800000 */
[----:B------:R-:W-:Y:S01]  /*7550*/  ISETP.NE.AND P1, PT, R6, RZ, PT ;  /* 0x000000ff0600720c */ /* 0x000fe20003f25270 */
[----:B------:R-:W-:-:S04]  /*7560*/  IMAD.MOV.U32 R5, RZ, RZ, 0x4100 ;  /* 0x00004100ff057424 */ /* 0x000fc800078e00ff */
[----:B------:R1:W-:Y:S08]  /*7570*/  SYNCS.ARRIVE.TRANS64 RZ, [R16+URZ+0x30810], R5 ;  /* 0x0308100510ff79a7 */ /* 0x0003f0000800003f */
[----:B------:R-:W-:Y:S05]  /*7580*/  @!P1 BRA `(.L_x_1479) ;  /* 0x0000000000049947 */ /* 0x000fea0003800000 */
[----:B------:R-:W-:Y:S01]  /*7590*/  BPT.TRAP 0x1 ;  /* 0x000000040000795c */ /* 0x000fe20000300000 */
.L_x_1479:
        /* <DEDUP_REMOVED lines=37> */
.L_x_1471:
[----:B------:R-:W3:Y:S02]  /*77f0*/  LDL.LU R4, [R1+0x4] ;  /* 0x0000040001047983 */ /* 0x000ee40000300800 */
[----:B---3--:R-:W-:Y:S02]  /*7800*/  ISETP.NE.AND P1, PT, R4, RZ, PT ;  /* 0x000000ff0400720c */ /* 0x008fe40003f25270 */
[----:B------:R1:W5:Y:S11]  /*7810*/  LDL R4, [R1] ;  /* 0x0000000001047983 */ /* 0x0003760000100800 */
[----:B-1----:R-:W-:Y:S05]  /*7820*/  @!P1 BRA `(.L_x_1470) ;  /* 0x0000000400489947 */ /* 0x002fea0003800000 */
[----:B------:R-:W-:-:S04]  /*7830*/  SHF.L.U32 R13, R11, 0x1f, RZ ;  /* 0x0000001f0b0d7819 */ /* 0x000fc800000006ff */
[----:B------:R-:W1:Y:S02]  /*7840*/  SYNCS.PHASECHK.TRANS64.TRYWAIT P1, [R16+URZ+0x30840], R13 ;  /* 0x0308400d100075a7 */ /* 0x000e64000802017f */
[----:B-1----:R-:W-:Y:S05]  /*7850*/  @!P1 BRA `(.L_x_1481) ;  /* 0x0000000c00809947 */ /* 0x002fea0003800000 */
.L_x_1502:
[----:B------:R-:W-:Y:S05]  /*7860*/  @P0 BRA `(.L_x_1482) ;  /* 0x0000000000140947 */ /* 0x000fea0003800000 */
[----:B------:R-:W-:Y:S01]  /*7870*/  ISETP.NE.AND P1, PT, R6, RZ, PT ;  /* 0x000000ff0600720c */ /* 0x000fe20003f25270 */
[----:B--2---:R-:W-:-:S04]  /*7880*/  IMAD.MOV.U32 R5, RZ, RZ, 0x4100 ;  /* 0x00004100ff057424 */ /* 0x004fc800078e00ff */
[----:B------:R3:W-:Y:S08]  /*7890*/  SYNCS.ARRIVE.TRANS64 RZ, [R16+URZ+0x30830], R5 ;  /* 0x0308300510ff79a7 */ /* 0x0007f0000800003f */
[----:B------:R-:W-:Y:S05]  /*78a0*/  @!P1 BRA `(.L_x_1482) ;  /* 0x0000000000049947 */ /* 0x000fea0003800000 */
[----:B------:R-:W-:Y:S01]  /*78b0*/  BPT.TRAP 0x1 ;  /* 0x000000040000795c */ /* 0x000fe20000300000 */
.L_x_1482:
        /* <DEDUP_REMOVED lines=33> */
.L_x_1503:
[----:B------:R-:W-:Y:S05]  /*7ad0*/  @P0 BRA `(.L_x_1484) ;  /* 0x0000000000140947 */ /* 0x000fea0003800000 */
[----:B------:R-:W-:Y:S01]  /*7ae0*/  ISETP.NE.AND P0, PT, R6, RZ, PT ;  /* 0x000000ff0600720c */ /* 0x000fe20003f05270 */
[----:B------:R-:W-:-:S04]  /*7af0*/  IMAD.MOV.U32 R5, RZ, RZ, 0x4100 ;  /* 0x00004100ff057424 */ /* 0x000fc800078e00ff */
[----:B------:R3:W-:Y:S08]  /*7b00*/  SYNCS.ARRIVE.TRANS64 RZ, [R16+URZ+0x30818], R5 ;  /* 0x0308180510ff79a7 */ /* 0x0007f0000800003f */
[----:B------:R-:W-:Y:S05]  /*7b10*/  @!P0 BRA `(.L_x_1484) ;  /* 0x0000000000048947 */ /* 0x000fea0003800000 */
[----:B------:R-:W-:Y:S01]  /*7b20*/  BPT.TRAP 0x1 ;  /* 0x000000040000795c */ /* 0x000fe20000300000 */
.L_x_1484:
        /* <DEDUP_REMOVED lines=34> */
.L_x_1470:
[----:B------:R-:W3:Y:S01]  /*7d50*/  S2R R0, SR_TID.X ;  /* 0x0000000000007919 */ /* 0x000ee20000002100 */
[----:B------:R-:W-:Y:S01]  /*7d60*/  IMAD R3, R19, 0x8, R16 ;  /* 0x0000000813037824 */ /* 0x000fe200078e0210 */
[----:B---3--:R-:W-:Y:S02]  /*7d70*/  LOP3.LUT R2, R0, 0x7f, RZ, 0xc0, !PT ;  /* 0x0000007f00027812 */ /* 0x008fe400078ec0ff */
[----:B------:R-:W-:Y:S02]  /*7d80*/  SHF.L.U32 R0, R11, 0x1f, RZ ;  /* 0x0000001f0b007819 */ /* 0x000fe400000006ff */
[----:B------:R-:W-:Y:S02]  /*7d90*/  ISETP.NE.AND P1, PT, R2, RZ, PT ;  /* 0x000000ff0200720c */ /* 0x000fe40003f25270 */
[----:B------:R-:W3:Y:S02]  /*7da0*/  SYNCS.PHASECHK.TRANS64.TRYWAIT P0, [R3+URZ+0x30840], R0 ;  /* 0x03084000030075a7 */ /* 0x000ee4000800017f */
[----:B---3--:R-:W-:Y:S09]  /*7db0*/  @!P0 BRA `(.L_x_1485) ;  /* 0x0000000800508947 */ /* 0x008ff20003800000 */
.L_x_1504:
[----:B------:R-:W-:Y:S05]  /*7dc0*/  @P1 BRA `(.L_x_1486) ;  /* 0x0000000000181947 */ /* 0x000fea0003800000 */
[----:B------:R-:W1:Y:S01]  /*7dd0*/  S2R R2, SR_TID.X ;  /* 0x0000000000027919 */ /* 0x000e620000002100 */
[----:B---3--:R-:W-:-:S04]  /*7de0*/  IMAD.MOV.U32 R0, RZ, RZ, 0x4100 ;  /* 0x00004100ff007424 */ /* 0x008fc800078e00ff */
[----:B------:R3:W-:Y:S01]  /*7df0*/  SYNCS.ARRIVE.TRANS64 RZ, [R3+URZ+0x30830], R0 ;  /* 0x0308300003ff79a7 */ /* 0x0007e2000800003f */
[----:B-1----:R-:W-:-:S13]  /*7e00*/  LOP3.LUT P0, RZ, R2, 0x1f, RZ, 0xc0, !PT ;  /* 0x0000001f02ff7812 */ /* 0x002fda000780c0ff */
[----:B---3--:R-:W-:Y:S05]  /*7e10*/  @!P0 BRA `(.L_x_1486) ;  /* 0x0000000000048947 */ /* 0x008fea0003800000 */
[----:B------:R-:W-:Y:S01]  /*7e20*/  BPT.TRAP 0x1 ;  /* 0x000000040000795c */ /* 0x000fe20000300000 */
.L_x_1486:
        /* <DEDUP_REMOVED lines=40> */
.L_x_1467:
[----:B------:R-:W-:Y:S05]  /*80b0*/  BSYNC B0 ;  /* 0x0000000000007941 */ /* 0x000fea0003800000 */
.L_x_1465:
[----:B------:R-:W-:-:S03]  /*80c0*/  UMOV UR7, 0xffffffff ;  /* 0xffffffff00077882 */ /* 0x000fc60000000000 */
[----:B------:R-:W-:Y:S05]  /*80d0*/  BRA.DIV UR7, `(.L_x_1487) ;  /* 0x00000006079c7947 */ /* 0x000fea000b800000 */
[----:B------:R-:W-:-:S13]  /*80e0*/  ELECT P6, URZ, PT ;  /* 0x00000000003f782f */ /* 0x000fda00038c0000 */
.L_x_1507:
[----:B------:R-:W-:Y:S05]  /*80f0*/  @!P6 BRA `(.L_x_1417) ;  /* 0x000000000084e947 */ /* 0x000fea0003800000 */
[----:B------:R-:W-:-:S06]  /*8100*/  ULOP3.LUT UR7, UR38, 0x2, URZ, 0xfc, !UPT ;  /* 0x0000000226077892 */ /* 0x000fcc000f8efc3f */
[----:B------:R-:W-:-:S05]  /*8110*/  IMAD.U32 R2, RZ, RZ, UR7 ;  /* 0x00000007ff027e24 */ /* 0x000fca000f8e00ff */
[----:B------:R-:W-:-:S13]  /*8120*/  ISETP.NE.AND P2, PT, R2, 0x3, PT ;  /* 0x000000030200780c */ /* 0x000fda0003f45270 */
[----:B------:R-:W-:Y:S05]  /*8130*/  @!P2 BRA `(.L_x_1488) ;  /* 0x000000000004a947 */ /* 0x000fea0003800000 */
[----:B------:R-:W-:Y:S01]  /*8140*/  BPT.TRAP 0x1 ;  /* 0x000000040000795c */ /* 0x000fe20000300000 */
.L_x_1488:
        /* <DEDUP_REMOVED lines=15> */
.L_x_1508:
[----:B------:R-:W2:Y:S02]  /*8240*/  SYNCS.PHASECHK.TRANS64.TRYWAIT P0, [R3+URZ], R2 ;  /* 0x00000002030075a7 */ /* 0x000ea4000800017f */
[----:B--2---:R-:W-:Y:S05]  /*8250*/  @!P0 BRA `(.L_x_1490) ;  /* 0x0000000400708947 */ /* 0x004fea0003800000 */
.L_x_1509:
[----:B------:R-:W-:Y:S05]  /*8260*/  @!P2 BRA `(.L_x_1491) ;  /* 0x000000000004a947 */ /* 0x000fea0003800000 */
[----:B------:R-:W-:Y:S01]  /*8270*/  BPT.TRAP 0x1 ;  /* 0x000000040000795c */ /* 0x000fe20000300000 */
.L_x_1491:
[----:B--2---:R-:W-:-:S04]  /*8280*/  VIADD R3, R7, 0x30840 ;  /* 0x0003084007037836 */ /* 0x004fc80000000000 */
[----:B------:R-:W-:-:S04]  /*8290*/  IMAD R0, R0, 0x8, R3 ;  /* 0x0000000800007824 */ /* 0x000fc800078e0203 */
[----:B------:R-:W2:Y:S02]  /*82a0*/  SYNCS.PHASECHK.TRANS64.TRYWAIT P0, [R0+URZ], R5 ;  /* 0x00000005000075a7 */ /* 0x000ea4000800017f */
[----:B--2---:R-:W-:Y:S05]  /*82b0*/  @!P0 BRA `(.L_x_1492) ;  /* 0x00000004006c8947 */ /* 0x004fea0003800000 */
.L_x_1510:
[----:B------:R-:W-:-:S07]  /*82c0*/  IMAD R3, R4, 0x8, R3 ;  /* 0x0000000804037824 */ /* 0x000fce00078e0203 */
.L_x_1493:
[----:B---3--:R3:W4:Y:S02]  /*82d0*/  SYNCS.PHASECHK.TRANS64.TRYWAIT P0, [R3+URZ], R2 ;  /* 0x00000002030075a7 */ /* 0x008724000800017f */
[----:B----4-:R-:W-:Y:S05]  /*82e0*/  @!P0 NANOSLEEP.SYNCS 0x989680 ;  /* 0x009896800000895d */ /* 0x010fea0003900000 */
[----:B------:R-:W4:Y:S02]  /*82f0*/  @!P0 SYNCS.PHASECHK.TRANS64 P0, [R3+URZ], R2 ;  /* 0x00000002030085a7 */ /* 0x000f24000800007f */
[----:B----4-:R-:W-:Y:S05]  /*8300*/  @!P0 BRA `(.L_x_1493) ;  /* 0xfffffffc00f08947 */ /* 0x010fea000383ffff */
.L_x_1417:
[----:B------:R-:W-:Y:S05]  /*8310*/  BSYNC B6 ;  /* 0x0000000000067941 */ /* 0x000fea0003800000 */
.L_x_1414:
[----:B------:R-:W-:Y:S05]  /*8320*/  EXIT ;  /* 0x000000000000794d */ /* 0x000fea0003800000 */
.L_x_1424:
[----:B------:R-:W-:Y:S02]  /*8330*/  IMAD.MOV.U32 R12, RZ, RZ, RZ ;  /* 0x000000ffff0c7224 */ /* 0x000fe400078e00ff */
[----:B------:R-:W-:Y:S02]  /*8340*/  IMAD.MOV.U32 R11, RZ, RZ, 0x1f ;  /* 0x0000001fff0b7424 */ /* 0x000fe400078e00ff */
[----:B------:R-:W-:-:S07]  /*8350*/  IMAD.MOV.U32 R15, RZ, RZ, -0x1 ;  /* 0xffffffffff0f7424 */ /* 0x000fce00078e00ff */
[----:B------:R-:W-:Y:S05]  /*8360*/  WARPSYNC.COLLECTIVE R15, `(.L_x_1494) ;  /* 0x000000000f087348 */ /* 0x000fea0003c00000 */
[----:B------:R1:W2:Y:S02]  /*8370*/  SHFL.IDX P6, R14, R13, R12, R11 ;  /* 0x0000000c0d0e7389 */ /* 0x0002a400000c000b */
[----:B-12---:R-:W-:Y:S01]  /*8380*/  ENDCOLLECTIVE ;  /* 0x000000000000791b */ /* 0x006fe20003800000 */
.L_x_1494:
[----:B------:R-:W-:Y:S05]  /*8390*/  BRA `(.L_x_1495) ;  /* 0xffffff8c007c7947 */ /* 0x000fea000383ffff */
.L_x_1426:
        /* <DEDUP_REMOVED lines=8> */
.L_x_1430:
[----:B---3--:R3:W4:Y:S02]  /*8420*/  SYNCS.PHASECHK.TRANS64.TRYWAIT P0, [R0+URZ+0x30810], R191 ;  /* 0x030810bf000075a7 */ /* 0x008724000800017f */
[----:B----4-:R-:W-:Y:S05]  /*8430*/  @!P0 NANOSLEEP.SYNCS 0x989680 ;  /* 0x009896800000895d */ /* 0x010fea0003900000 */
[----:B------:R-:W4:Y:S02]  /*8440*/  @!P0 SYNCS.PHASECHK.TRANS64 P0, [R0+URZ+0x30810], R191 ;  /* 0x030810bf000085a7 */ /* 0x000f24000800007f */
[----:B----4-:R-:W-:Y:S05]  /*8450*/  @!P0 BRA `(.L_x_1430) ;  /* 0xfffffffc00f08947 */ /* 0x010fea000383ffff */
[----:B------:R-:W-:Y:S05]  /*8460*/  BRA `(.L_x_1429) ;  /* 0xffffff94006c7947 */ /* 0x000fea000383ffff */
.L_x_1434:
[----:B--2---:R2:W1:Y:S02]  /*8470*/  SYNCS.PHASECHK.TRANS64.TRYWAIT P0, [R0+URZ+0x30830], R191 ;  /* 0x030830bf000075a7 */ /* 0x004464000800017f */
[----:B-1----:R-:W-:Y:S05]  /*8480*/  @!P0 NANOSLEEP.SYNCS 0x989680 ;  /* 0x009896800000895d */ /* 0x002fea0003900000 */
[----:B------:R-:W1:Y:S02]  /*8490*/  @!P0 SYNCS.PHASECHK.TRANS64 P0, [R0+URZ+0x30830], R191 ;  /* 0x030830bf000085a7 */ /* 0x000e64000800007f */
[----:B-1----:R-:W-:Y:S05]  /*84a0*/  @!P0 BRA `(.L_x_1434) ;  /* 0xfffffffc00f08947 */ /* 0x002fea000383ffff */
[----:B------:R-:W-:Y:S05]  /*84b0*/  BRA `(.L_x_1433) ;  /* 0xffffff9c00847947 */ /* 0x000fea000383ffff */
.L_x_1468:
[----:B-1----:R1:W2:Y:S02]  /*84c0*/  SYNCS.PHASECHK.TRANS64.TRYWAIT P0, [R16+URZ+0x30820], R3 ;  /* 0x03082003100075a7 */ /* 0x0022a4000800017f */
[----:B--2---:R-:W-:Y:S05]  /*84d0*/  @!P0 NANOSLEEP.SYNCS 0x989680 ;  /* 0x009896800000895d */ /* 0x004fea0003900000 */
[----:B------:R-:W2:Y:S02]  /*84e0*/  @!P0 SYNCS.PHASECHK.TRANS64 P0, [R16+URZ+0x30820], R3 ;  /* 0x03082003100085a7 */ /* 0x000ea4000800007f */
[----:B--2---:R-:W-:Y:S05]  /*84f0*/  @!P0 BRA `(.L_x_1468) ;  /* 0xfffffffc00f08947 */ /* 0x004fea000383ffff */
[----:B------:R-:W-:Y:S05]  /*8500*/  BRA `(.L_x_1496) ;  /* 0xffffffe000587947 */ /* 0x000fea000383ffff */
.L_x_1472:
[----:B-1----:R1:W3:Y:S02]  /*8510*/  SYNCS.PHASECHK.TRANS64.TRYWAIT P1, [R16+URZ+0x30840], R21 ;  /* 0x03084015100075a7 */ /* 0x0022e4000802017f */
[----:B---3--:R-:W-:Y:S05]  /*8520*/  @!P1 NANOSLEEP.SYNCS 0x989680 ;  /* 0x009896800000995d */ /* 0x008fea0003900000 */
[----:B------:R-:W3:Y:S02]  /*8530*/  @!P1 SYNCS.PHASECHK.TRANS64 P1, [R16+URZ+0x30840], R21 ;  /* 0x03084015100095a7 */ /* 0x000ee4000802007f */
[----:B---3--:R-:W-:Y:S05]  /*8540*/  @!P1 BRA `(.L_x_1472) ;  /* 0xfffffffc00f09947 */ /* 0x008fea000383ffff */
[----:B------:R-:W-:Y:S05]  /*8550*/  BRA `(.L_x_1497) ;  /* 0xffffffe800147947 */ /* 0x000fea000383ffff */
.L_x_1474:
[----:B--2---:R2:W3:Y:S02]  /*8560*/  SYNCS.PHASECHK.TRANS64.TRYWAIT P1, [R16+URZ+0x30828], R21 ;  /* 0x03082815100075a7 */ /* 0x0044e4000802017f */
[----:B---3--:R-:W-:Y:S05]  /*8570*/  @!P1 NANOSLEEP.SYNCS 0x989680 ;  /* 0x009896800000995d */ /* 0x008fea0003900000 */
[----:B------:R-:W3:Y:S02]  /*8580*/  @!P1 SYNCS.PHASECHK.TRANS64 P1, [R16+URZ+0x30828], R21 ;  /* 0x03082815100095a7 */ /* 0x000ee4000802007f */
[----:B---3--:R-:W-:Y:S05]  /*8590*/  @!P1 BRA `(.L_x_1474) ;  /* 0xfffffffc00f09947 */ /* 0x008fea000383ffff */
[----:B------:R-:W-:Y:S05]  /*85a0*/  BRA `(.L_x_1498) ;  /* 0xffffffe800a87947 */ /* 0x000fea000383ffff */
.L_x_1476:
[----:B---3--:R3:W4:Y:S02]  /*85b0*/  SYNCS.PHASECHK.TRANS64.TRYWAIT P1, [R16+URZ+0x30848], R21 ;  /* 0x03084815100075a7 */ /* 0x008724000802017f */
[----:B----4-:R-:W-:Y:S05]  /*85c0*/  @!P1 NANOSLEEP.SYNCS 0x989680 ;  /* 0x009896800000995d */ /* 0x010fea0003900000 */
[----:B------:R-:W4:Y:S02]  /*85d0*/  @!P1 SYNCS.PHASECHK.TRANS64 P1, [R16+URZ+0x30848], R21 ;  /* 0x03084815100095a7 */ /* 0x000f24000802007f */
[----:B----4-:R-:W-:Y:S05]  /*85e0*/  @!P1 BRA `(.L_x_1476) ;  /* 0xfffffffc00f09947 */ /* 0x010fea000383ffff */
[----:B------:R-:W-:Y:S05]  /*85f0*/  BRA `(.L_x_1499) ;  /* 0xffffffec003c7947 */ /* 0x000fea000383ffff */
.L_x_1478:
[----:B------:R-:W-:-:S07]  /*8600*/  SHF.L.U32 R5, R11, 0x1f, RZ ;  /* 0x0000001f0b057819 */ /* 0x000fce00000006ff */
.L_x_1500:
[----:B------:R1:W1:Y:S02]  /*8610*/  SYNCS.PHASECHK.TRANS64.TRYWAIT P1, [R16+URZ+0x30820], R5 ;  /* 0x03082005100075a7 */ /* 0x000264000802017f */
[----:B-1----:R-:W-:Y:S05]  /*8620*/  @!P1 NANOSLEEP.SYNCS 0x989680 ;  /* 0x009896800000995d */ /* 0x002fea0003900000 */
[----:B------:R-:W1:Y:S02]  /*8630*/  @!P1 SYNCS.PHASECHK.TRANS64 P1, [R16+URZ+0x30820], R5 ;  /* 0x03082005100095a7 */ /* 0x000e64000802007f */
[----:B-1----:R-:W-:Y:S05]  /*8640*/  @!P1 BRA `(.L_x_1500) ;  /* 0xfffffffc00f09947 */ /* 0x002fea000383ffff */
[----:B------:R-:W-:Y:S05]  /*8650*/  BRA `(.L_x_1501) ;  /* 0xffffffec00b87947 */ /* 0x000fea000383ffff */
.L_x_1481:
[----:B-1----:R1:W3:Y:S02]  /*8660*/  SYNCS.PHASECHK.TRANS64.TRYWAIT P1, [R16+URZ+0x30840], R13 ;  /* 0x0308400d100075a7 */ /* 0x0022e4000802017f */
[----:B---3--:R-:W-:Y:S05]  /*8670*/  @!P1 NANOSLEEP.SYNCS 0x989680 ;  /* 0x009896800000995d */ /* 0x008fea0003900000 */
[----:B------:R-:W3:Y:S02]  /*8680*/  @!P1 SYNCS.PHASECHK.TRANS64 P1, [R16+URZ+0x30840], R13 ;  /* 0x0308400d100095a7 */ /* 0x000ee4000802007f */
[----:B---3--:R-:W-:Y:S05]  /*8690*/  @!P1 BRA `(.L_x_1481) ;  /* 0xfffffffc00f09947 */ /* 0x008fea000383ffff */
[----:B------:R-:W-:Y:S05]  /*86a0*/  BRA `(.L_x_1502) ;  /* 0xfffffff0006c7947 */ /* 0x000fea000383ffff */
.L_x_1483:
[----:B--2---:R2:W3:Y:S02]  /*86b0*/  SYNCS.PHASECHK.TRANS64.TRYWAIT P1, [R16+URZ+0x30828], R13 ;  /* 0x0308280d100075a7 */ /* 0x0044e4000802017f */
[----:B---3--:R-:W-:Y:S05]  /*86c0*/  @!P1 NANOSLEEP.SYNCS 0x989680 ;  /* 0x009896800000995d */ /* 0x008fea0003900000 */
[----:B------:R-:W3:Y:S02]  /*86d0*/  @!P1 SYNCS.PHASECHK.TRANS64 P1, [R16+URZ+0x30828], R13 ;  /* 0x0308280d100095a7 */ /* 0x000ee4000802007f */
[----:B---3--:R-:W-:Y:S05]  /*86e0*/  @!P1 BRA `(.L_x_1483) ;  /* 0xfffffffc00f09947 */ /* 0x008fea000383ffff */
[----:B------:R-:W-:Y:S05]  /*86f0*/  BRA `(.L_x_1503) ;  /* 0xfffffff000f47947 */ /* 0x000fea000383ffff */
.L_x_1485:
[----:B---3--:R3:W1:Y:S02]  /*8700*/  SYNCS.PHASECHK.TRANS64.TRYWAIT P0, [R3+URZ+0x30840], R0 ;  /* 0x03084000030075a7 */ /* 0x008664000800017f */
[----:B-1----:R-:W-:Y:S05]  /*8710*/  @!P0 NANOSLEEP.SYNCS 0x989680 ;  /* 0x009896800000895d */ /* 0x002fea0003900000 */
[----:B------:R-:W1:Y:S02]  /*8720*/  @!P0 SYNCS.PHASECHK.TRANS64 P0, [R3+URZ+0x30840], R0 ;  /* 0x03084000030085a7 */ /* 0x000e64000800007f */
[----:B-1----:R-:W-:Y:S05]  /*8730*/  @!P0 BRA `(.L_x_1485) ;  /* 0xfffffffc00f08947 */ /* 0x002fea000383ffff */
[----:B------:R-:W-:Y:S05]  /*8740*/  BRA `(.L_x_1504) ;  /* 0xfffffff4009c7947 */ /* 0x000fea000383ffff */
.L_x_1487:
[----:B------:R-:W-:Y:S01]  /*8750*/  BSSY B0, `(.L_x_1505) ;  /* 0x0000006000007945 */ /* 0x000fe20003800000 */
[----:B------:R-:W-:-:S07]  /*8760*/  IMAD.MOV.U32 R15, RZ, RZ, -0x1 ;  /* 0xffffffffff0f7424 */ /* 0x000fce00078e00ff */
[----:B------:R-:W-:Y:S05]  /*8770*/  WARPSYNC.COLLECTIVE R15, `(.L_x_1506) ;  /* 0x000000000f0c7348 */ /* 0x000fea0003c00000 */
[----:B------:R-:W-:Y:S02]  /*8780*/  ELECT P6, UR62, PT ;  /* 0x00000000003e782f */ /* 0x000fe400038c0000 */
[----:B------:R-:W-:Y:S01]  /*8790*/  MOV R14, UR62 ;  /* 0x0000003e000e7c02 */ /* 0x000fe20008000f00 */
[----:B------:R-:W-:Y:S10]  /*87a0*/  ENDCOLLECTIVE ;  /* 0x000000000000791b */ /* 0x000ff40003800000 */
.L_x_1506:
[----:B------:R-:W-:Y:S05]  /*87b0*/  BSYNC B0 ;  /* 0x0000000000007941 */ /* 0x000fea0003800000 */
.L_x_1505:
[----:B------:R-:W-:Y:S05]  /*87c0*/  BRA `(.L_x_1507) ;  /* 0xfffffff800487947 */ /* 0x000fea000383ffff */
.L_x_1489:
[----:B-1----:R1:W2:Y:S02]  /*87d0*/  SYNCS.PHASECHK.TRANS64.TRYWAIT P0, [R6+URZ], R5 ;  /* 0x00000005060075a7 */ /* 0x0022a4000800017f */
[----:B--2---:R-:W-:Y:S05]  /*87e0*/  @!P0 NANOSLEEP.SYNCS 0x989680 ;  /* 0x009896800000895d */ /* 0x004fea0003900000 */
[----:B------:R-:W2:Y:S02]  /*87f0*/  @!P0 SYNCS.PHASECHK.TRANS64 P0, [R6+URZ], R5 ;  /* 0x00000005060085a7 */ /* 0x000ea4000800007f */
[----:B--2---:R-:W-:Y:S05]  /*8800*/  @!P0 BRA `(.L_x_1489) ;  /* 0xfffffffc00f08947 */ /* 0x004fea000383ffff */
[----:B------:R-:W-:Y:S05]  /*8810*/  BRA `(.L_x_1508) ;  /* 0xfffffff800887947 */ /* 0x000fea000383ffff */
.L_x_1490:
[----:B--2---:R2:W3:Y:S02]  /*8820*/  SYNCS.PHASECHK.TRANS64.TRYWAIT P0, [R3+URZ], R2 ;  /* 0x00000002030075a7 */ /* 0x0044e4000800017f */
[----:B---3--:R-:W-:Y:S05]  /*8830*/  @!P0 NANOSLEEP.SYNCS 0x989680 ;  /* 0x009896800000895d */ /* 0x008fea0003900000 */
[----:B------:R-:W3:Y:S02]  /*8840*/  @!P0 SYNCS.PHASECHK.TRANS64 P0, [R3+URZ], R2 ;  /* 0x00000002030085a7 */ /* 0x000ee4000800007f */
[----:B---3--:R-:W-:Y:S05]  /*8850*/  @!P0 BRA `(.L_x_1490) ;  /* 0xfffffffc00f08947 */ /* 0x008fea000383ffff */
[----:B------:R-:W-:Y:S05]  /*8860*/  BRA `(.L_x_1509) ;  /* 0xfffffff8007c7947 */ /* 0x000fea000383ffff */
.L_x_1492:
[----:B--2---:R2:W3:Y:S02]  /*8870*/  SYNCS.PHASECHK.TRANS64.TRYWAIT P0, [R0+URZ], R5 ;  /* 0x00000005000075a7 */ /* 0x0044e4000800017f */
[----:B---3--:R-:W-:Y:S05]  /*8880*/  @!P0 NANOSLEEP.SYNCS 0x989680 ;  /* 0x009896800000895d */ /* 0x008fea0003900000 */
[----:B------:R-:W3:Y:S02]  /*8890*/  @!P0 SYNCS.PHASECHK.TRANS64 P0, [R0+URZ], R5 ;  /* 0x00000005000085a7 */ /* 0x000ee4000800007f */
[----:B---3--:R-:W-:Y:S05]  /*88a0*/  @!P0 BRA `(.L_x_1492) ;  /* 0xfffffffc00f08947 */ /* 0x008fea000383ffff */
[----:B------:R-:W-:Y:S05]  /*88b0*/  BRA `(.L_x_1510) ;  /* 0xfffffff800807947 */ /* 0x000fea000383ffff */
.L_x_1511:
        /* <DEDUP_REMOVED lines=12> */
.L_x_3663:


//--------------------- .text._ZN7cutlass13device_kernelIN5flash11enable_sm90INS1_16FlashAttnBwdSm90INS1_25CollectiveMainloopBwdSm90ILi2ELi2ELi2EN4cute5tupleIJNS5_1CILi1EEES8_S8_EEENS6_IJNS7_ILi64EEENS7_ILi128EEESB_EEENS_10bfloat16_tEfNS_4arch4Sm90ELb0ELb1ELb1ELb0ELb1ELb1ELb0ELb0ELi2ELi1ELi2ELi1ELb0EEENS1_24CollectiveEpilogueBwdGQAISC_fSF_Li256ELb0ELb1EEENS1_19SingleTileSchedulerILb0ELb0ELb0ELi128EEEEEEEEEvNT_6ParamsE --------------------------
	.section	.text._ZN7cutlass13device_kernelIN5flash11enable_sm90INS1_16FlashAttnBwdSm90INS1_25CollectiveMainloopBwdSm90ILi2ELi2ELi2EN4cute5tupleIJNS5_1CILi1EEES8_S8_EEENS6_IJNS7_ILi64EEENS7_ILi128EEESB_EEENS_10bfloat16_tEfNS_4arch4Sm90ELb0ELb1ELb1ELb0ELb1ELb1ELb0ELb0ELi2ELi1ELi2ELi1ELb0EEENS1_24CollectiveEpilogueBwdGQAISC_fSF_Li256ELb0ELb1EEENS1_19SingleTileSchedulerILb0ELb0ELb0ELi128EEEEEEEEEvNT_6ParamsE,"ax",@progbits
	.align	128
.text._ZN7cutlass13device_kernelIN5flash11enable_sm90INS1_16FlashAttnBwdSm90INS1_25CollectiveMainloopBwdSm90ILi2ELi2ELi2EN4cute5tupleIJNS5_1CILi1EEES8_S8_EEENS6_IJNS7_ILi64EEENS7_ILi128EEESB_EEENS_10bfloat16_tEfNS_4arch4Sm90ELb0ELb1ELb1ELb0ELb1ELb1ELb0ELb0ELi2ELi1ELi2ELi1ELb0EEENS1_24CollectiveEpilogueBwdGQAISC_fSF_Li256ELb0ELb1EEENS1_19SingleTileSchedulerILb0ELb0ELb0ELi128EEEEEEEEEvNT_6ParamsE:
        .type           _ZN7cutlass13device_kernelIN5flash11enable_sm90INS1_16FlashAttnBwdSm90INS1_25CollectiveMainloopBwdSm90ILi2ELi2ELi2EN4cute5tupleIJNS5_1CILi1EEES8_S8_EEENS6_IJNS7_ILi64EEENS7_ILi128EEESB_EEENS_10bfloat16_tEfNS_4arch4Sm90ELb0ELb1ELb1ELb0ELb1ELb1ELb0ELb0ELi2ELi1ELi2ELi1ELb0EEENS1_24CollectiveEpilogueBwdGQAISC_fSF_Li256ELb0ELb1EEENS1_19SingleTileSchedulerILb0ELb0ELb0ELi128EEEEEEEEEvNT_6ParamsE,@function
        .size           _ZN7cutlass13device_kernelIN5flash11enable_sm90INS1_16FlashAttnBwdSm90INS1_25CollectiveMainloopBwdSm90ILi2ELi2ELi2EN4cute5tupleIJNS5_1CILi1EEES8_S8_EEENS6_IJNS7_ILi64EEENS7_ILi128EEESB_EEENS_10bfloat16_tEfNS_4arch4Sm90ELb0ELb1ELb1ELb0ELb1ELb1ELb0ELb0ELi2ELi1ELi2ELi1ELb0EEENS1_24CollectiveEpilogueBwdGQAISC_fSF_Li256ELb0ELb1EEENS1_19SingleTileSchedulerILb0ELb0ELb0ELi128EEEEEEEEEvNT_6ParamsE,(.L_x_3664 - _ZN7cutlass13device_kernelIN5flash11enable_sm90INS1_16FlashAttnBwdSm90INS1_25CollectiveMainloopBwdSm90ILi2ELi2ELi2EN4cute5tupleIJNS5_1CILi1EEES8_S8_EEENS6_IJNS7_ILi64EEENS7_ILi128EEESB_EEENS_10bfloat16_tEfNS_4arch4Sm90ELb0ELb1ELb1ELb0ELb1ELb1ELb0ELb0ELi2ELi1ELi2ELi1ELb0EEENS1_24CollectiveEpilogueBwdGQAISC_fSF_Li256ELb0ELb1EEENS1_19SingleTileSchedulerILb0ELb0ELb0ELi128EEEEEEEEEvNT_6ParamsE)
        .other          _ZN7cutlass13device_kernelIN5flash11enable_sm90INS1_16FlashAttnBwdSm90INS1_25CollectiveMainloopBwdSm90ILi2ELi2ELi2EN4cute5tupleIJNS5_1CILi1EEES8_S8_EEENS6_IJNS7_ILi64EEENS7_ILi128EEESB_EEENS_10bfloat16_tEfNS_4arch4Sm90ELb0ELb1ELb1ELb0ELb1ELb1ELb0ELb0ELi2ELi1ELi2ELi1ELb0EEENS1_24CollectiveEpilogueBwdGQAISC_fSF_Li256ELb0ELb1EEENS1_19SingleTileSchedulerILb0ELb0ELb0ELi128EEEEEEEEEvNT_6ParamsE,@"STO_CUDA_ENTRY STV_DEFAULT"
_ZN7cutlass13device_kernelIN5flash11enable_sm90INS1_16FlashAttnBwdSm90INS1_25CollectiveMainloopBwdSm90ILi2ELi2ELi2EN4cute5tupleIJNS5_1CILi1EEES8_S8_EEENS6_IJNS7_ILi64EEENS7_ILi128EEESB_EEENS_10bfloat16_tEfNS_4arch4Sm90ELb0ELb1ELb1ELb0ELb1ELb1ELb0ELb0ELi2ELi1ELi2ELi1ELb0EEENS1_24CollectiveEpilogueBwdGQAISC_fSF_Li256ELb0ELb1EEENS1_19SingleTileSchedulerILb0ELb0ELb0ELi128EEEEEEEEEvNT_6ParamsE:
        /* <DEDUP_REMOVED lines=24> */
.L_x_1513:
[----:B------:R-:W-:Y:S05]  /*0180*/  BSYNC B0 ;  /* 0x0000000000007941 */ /* 0x000fea0003800000 */
.L_x_1512:
        /* <DEDUP_REMOVED lines=37> */
.L_x_1514:
        /* <DEDUP_REMOVED lines=22> */
.L_x_1515:
[----:B------:R-:W-:Y:S01]  /*0540*/  PLOP3.LUT P0, PT, PT, PT, UP0, 0x80, 0x0 ;  /* 0x000000000000781c */ /* 0x000fe20003f0f008 */
[----:B------:R-:W-:Y:S01]  /*0550*/  NOP ;  /* 0x0000000000007918 */ /* 0x000fe20000000000 */
[----:B------:R-:W-:Y:S01]  /*0560*/  ULDC.64 UR46, c[0x0][0x208] ;  /* 0x00008200002e7ab9 */ /* 0x000fe20000000a00 */
[----:B------:R-:W-:Y:S01]  /*0570*/  BSSY B6, `(.L_x_1516) ;  /* 0x0000919000067945 */ /* 0x000fe20003800000 */
[----:B-12-4-:R-:W-:Y:S09]  /*0580*/  BAR.SYNC.DEFER_BLOCKING 0x0 ;  /* 0x0000000000007b1d */ /* 0x016ff20000010000 */
[----:B------:R-:W-:Y:S05]  /*0590*/  @!P0 BRA `(.L_x_1517) ;  /* 0x0000005400048947 */ /* 0x000fea0003800000 */
.L_x_1518:
        /* <DEDUP_REMOVED lines=101> */
.L_x_1520:
        /* <DEDUP_REMOVED lines=31> */
.L_x_1523:
        /* <DEDUP_REMOVED lines=15> */
.L_x_1522:
        /* <DEDUP_REMOVED lines=22> */
.L_x_1525:
        /* <DEDUP_REMOVED lines=15> */
.L_x_1524:
        /* <DEDUP_REMOVED lines=8> */
.L_x_1638:
        /* <DEDUP_REMOVED lines=23> */
.L_x_1527:
        /* <DEDUP_REMOVED lines=98> */
.L_x_1539:
[----:B------:R-:W-:-:S05]  /*1930*/  IMAD.U32 R0, RZ, RZ, UR38 ;  /* 0x00000026ff007e24 */ /* 0x000fca000f8e00ff */
[----:B------:R-:W-:-:S04]  /*1940*/  LOP3.LUT R0, R0, 0x1, RZ, 0xfc, !PT ;  /* 0x0000000100007812 */ /* 0x000fc800078efcff */
[----:B------:R-:W-:-:S13]  /*1950*/  ISETP.NE.AND P6, PT, R0, 0x3, PT ;  /* 0x000000030000780c */ /* 0x000fda0003fc5270 */
[----:B-1----:R-:W-:Y:S05]  /*1960*/  @!P6 BRA `(.L_x_1529) ;  /* 0x000000000004e947 */ /* 0x002fea0003800000 */
[----:B------:R-:W-:Y:S01]  /*1970*/  BPT.TRAP 0x1 ;  /* 0x000000040000795c */ /* 0x000fe20000300000 */
.L_x_1529:
        /* <DEDUP_REMOVED lines=8> */
.L_x_1530:
[----:B---3--:R-:W-:Y:S05]  /*1a00*/  @P0 BRA `(.L_x_1531) ;  /* 0x0000000000080947 */ /* 0x008fea0003800000 */
[----:B------:R-:W3:Y:S02]  /*1a10*/  SYNCS.PHASECHK.TRANS64.TRYWAIT P0, [R0+URZ+0x30810], R191 ;  /* 0x030810bf000075a7 */ /* 0x000ee4000800017f */
[----:B---3--:R-:W-:Y:S05]  /*1a20*/  @!P0 BRA `(.L_x_1532) ;  /* 0x0000007c00788947 */ /* 0x008fea0003800000 */
.L_x_1531:
        /* <DEDUP_REMOVED lines=84> */
.L_x_1533:
[----:B------:R1:W1:Y:S01]  /*1f70*/  SYNCS.PHASECHK.TRANS64.TRYWAIT P0, [R0+URZ+0x30830], R191 ;  /* 0x030830bf000075a7 */ /* 0x000262000800017f */
[----:B------:R-:W-:Y:S05]  /*1f80*/  @!P6 BRA `(.L_x_1534) ;  /* 0x000000000004e947 */ /* 0x000fea0003800000 */
[----:B------:R-:W-:Y:S01]  /*1f90*/  BPT.TRAP 0x1 ;  /* 0x000000040000795c */ /* 0x000fe20000300000 */
.L_x_1534:
        /* <DEDUP_REMOVED lines=52> */
.L_x_1535:
        /* <DEDUP_REMOVED lines=539> */
.L_x_1537:
        /* <DEDUP_REMOVED lines=49> */
.L_x_1538:
        /* <DEDUP_REMOVED lines=78> */
.L_x_1521:
[----:B------:R-:W-:Y:S05]  /*4c80*/  @P0 BRA `(.L_x_1519) ;  /* 0x00000048009c0947 */ /* 0x000fea0003800000 */
[----:B------:R-:W2:Y:S01]  /*4c90*/  S2R R4, SR_TID.X ;  /* 0x0000000000047919 */ /* 0x000ea20000002100 */
[----:B------:R-:W3:Y:S01]  /*4ca0*/  S2UR UR8, SR_CTAID.Y ;  /* 0x00000000000879c3 */ /* 0x000ee20000002600 */
[----:B------:R-:W-:Y:S01]  /*4cb0*/  ULDC UR9, c[0x0][0x850] ;  /* 0x0002140000097ab9 */ /* 0x000fe20000000800 */
[----:B------:R-:W-:Y:S01]  /*4cc0*/  ULDC.64 UR12, c[0x0][0x818] ;  /* 0x00020600000c7ab9 */ /* 0x000fe20000000a00 */
[----:B------:R-:W-:Y:S01]  /*4cd0*/  UISETP.NE.AND UP0, UPT, UR9, 0x1, UPT ;  /* 0x000000010900788c */ /* 0x000fe2000bf05270 */
[----:B------:R-:W-:Y:S01]  /*4ce0*/  BSSY B0, `(.L_x_1540) ;  /* 0x000005c000007945 */ /* 0x000fe20003800000 */
[----:B------:R-:W-:Y:S01]  /*4cf0*/  ULDC UR18, c[0x0][0x870] ;  /* 0x00021c0000127ab9 */ /* 0x000fe20000000800 */
[----:B------:R-:W-:Y:S01]  /*4d00*/  ULDC UR20, c[0x0][0x80c] ;  /* 0x0002030000147ab9 */ /* 0x000fe20000000800 */
[----:B------:R-:W-:Y:S01]  /*4d10*/  ULDC.64 UR16, c[0x0][0x840] ;  /* 0x0002100000107ab9 */ /* 0x000fe20000000a00 */
[----:B------:R-:W4:Y:S01]  /*4d20*/  S2UR UR15, SR_CTAID.X ;  /* 0x00000000000f79c3 */ /* 0x000f220000002500 */
[----:B------:R-:W-:-:S05]  /*4d30*/  ULDC.64 UR24, c[0x0][0x848] ;  /* 0x0002120000187ab9 */ /* 0x000fca0000000a00 */
[----:B------:R-:W-:Y:S01]  /*4d40*/  @UP0 ULDC UR4, c[0x0][0x854] ;  /* 0x0002150000040ab9 */ /* 0x000fe20000000800 */
[----:B------:R-:W-:Y:S01]  /*4d50*/  @UP0 ULDC UR7, c[0x0][0x858] ;  /* 0x0002160000070ab9 */ /* 0x000fe20000000800 */
[----:B------:R-:W5:Y:S08]  /*4d60*/  S2UR UR14, SR_CTAID.Z ;  /* 0x00000000000e79c3 */ /* 0x000f700000002700 */
[----:B------:R-:W1:Y:S01]  /*4d70*/  S2UR UR21, SR_CgaCtaId ;  /* 0x00000000001579c3 */ /* 0x000e620000008800 */
[----:B---3--:R-:W-:-:S02]  /*4d80*/  UIMAD.WIDE.U32 UR4, UR8, UR4, URZ ;  /* 0x00000004080472a5 */ /* 0x008fc4000f8e003f */
[----:B------:R-:W-:Y:S02]  /*4d90*/  UMOV UR11, UR8 ;  /* 0x00000008000b7c82 */ /* 0x000fe40008000000 */
[----:B------:R-:W-:Y:S01]  /*4da0*/  @UP0 USHF.R.U32.HI UR11, URZ, UR7, UR5 ;  /* 0x000000073f0b0299 */ /* 0x000fe20008011605 */
[C---:B--2---:R-:W-:Y:S01]  /*4db0*/  VIADD R5, R4.reuse, 0xffffff80 ;  /* 0xffffff8004057836 */ /* 0x044fe20000000000 */
[----:B----4-:R-:W-:Y:S01]  /*4dc0*/  UIMAD UR18, UR15, UR18, URZ ;  /* 0x000000120f1272a4 */ /* 0x010fe2000f8e023f */
[----:B------:R-:W-:Y:S01]  /*4dd0*/  BAR.SYNC.DEFER_BLOCKING 0x1, 0x100 ;  /* 0x0044000000007b1d */ /* 0x000fe20000010000 */
[----:B------:R-:W-:Y:S01]  /*4de0*/  USHF.R.S32.HI UR19, URZ, 0x1f, UR11 ;  /* 0x0000001f3f137899 */ /* 0x000fe2000801140b */
[----:B------:R-:W-:Y:S01]  /*4df0*/  ISETP.NE.AND P1, PT, R4, 0x80, PT ;  /* 0x000000800400780c */ /* 0x000fe20003f25270 */
[----:B------:R-:W-:Y:S01]  /*4e00*/  USHF.L.U32 UR6, UR15, 0xe, URZ ;  /* 0x0000000e0f067899 */ /* 0x000fe2000800063f */
[----:B------:R-:W-:Y:S01]  /*4e10*/  SHF.R.S32.HI R0, RZ, 0x1f, R5 ;  /* 0x0000001fff007819 */ /* 0x000fe20000011405 */
[----:B------:R-:W-:Y:S01]  /*4e20*/  UIMAD UR10, UR19, UR12, URZ ;  /* 0x0000000c130a72a4 */ /* 0x000fe2000f8e023f */
[----:B------:R-:W-:Y:S01]  /*4e30*/  ISETP.NE.AND P0, PT, R5, RZ, PT ;  /* 0x000000ff0500720c */ /* 0x000fe20003f05270 */
[----:B------:R-:W-:Y:S01]  /*4e40*/  UIMAD UR18, UR18, UR20, URZ ;  /* 0x00000014121272a4 */ /* 0x000fe2000f8e023f */
[----:B------:R-:W-:Y:S01]  /*4e50*/  LEA.HI R2, R0, R5, RZ, 0x7 ;  /* 0x0000000500027211 */ /* 0x000fe200078f38ff */
[----:B------:R-:W-:-:S02]  /*4e60*/  UIMAD UR22, UR11, UR13, UR10 ;  /* 0x0000000d0b1672a4 */ /* 0x000fc4000f8e020a */
[----:B-----5:R-:W-:Y:S01]  /*4e70*/  UIMAD UR15, UR14, UR20, URZ ;  /* 0x000000140e0f72a4 */ /* 0x020fe2000f8e023f */
[C---:B------:R-:W-:Y:S01]  /*4e80*/  LOP3.LUT R0, R2.reuse, 0xfffff80, RZ, 0xc0, !PT ;  /* 0x0fffff8002007812 */ /* 0x040fe200078ec0ff */
[----:B------:R-:W-:Y:S01]  /*4e90*/  IMAD.SHL.U32 R2, R2, 0x40, RZ ;  /* 0x0000004002027824 */ /* 0x000fe200078e00ff */
[----:B------:R-:W-:Y:S01]  /*4ea0*/  UMOV UR10, 0x400 ;  /* 0x00000400000a7882 */ /* 0x000fe20000000000 */
[----:B------:R-:W-:Y:S02]  /*4eb0*/  USHF.R.S32.HI UR7, URZ, 0x1f, UR6 ;  /* 0x0000001f3f077899 */ /* 0x000fe40008011406 */
[----:B------:R-:W-:Y:S01]  /*4ec0*/  IMAD.IADD R0, R5, 0x1, -R0 ;  /* 0x0000000105007824 */ /* 0x000fe200078e0a00 */
[----:B-1----:R-:W-:Y:S01]  /*4ed0*/  LOP3.LUT R3, R2, 0x3fffe000, RZ, 0xc0, !PT ;  /* 0x3fffe00002037812 */ /* 0x002fe200078ec0ff */
[----:B------:R-:W-:Y:S02]  /*4ee0*/  ULEA UR10, UR21, UR10, 0x18 ;  /* 0x0000000a150a7291 */ /* 0x000fe4000f8ec03f */
[----:B------:R-:W-:-:S02]  /*4ef0*/  USHF.R.S32.HI UR21, URZ, 0x1f, UR18 ;  /* 0x0000001f3f157899 */ /* 0x000fc40008011412 */
[----:B------:R-:W-:Y:S01]  /*4f00*/  USHF.R.S32.HI UR20, URZ, 0x1f, UR15 ;  /* 0x0000001f3f147899 */ /* 0x000fe2000801140f */
[----:B------:R-:W-:Y:S01]  /*4f10*/  IMAD R0, R0, 0x4, R3 ;  /* 0x0000000400007824 */ /* 0x000fe200078e0203 */
[----:B------:R-:W-:Y:S02]  /*4f20*/  UIADD3 UR18, UP0, UP1, UR18, UR15, UR11 ;  /* 0x0000000f12127290 */ /* 0x000fe4000f91e00b */
[----:B------:R-:W-:Y:S02]  /*4f30*/  UIMAD.WIDE.U32 UR4, UR11, UR12, UR6 ;  /* 0x0000000c0b0472a5 */ /* 0x000fe4000f8e0006 */
[----:B------:R-:W-:Y:S01]  /*4f40*/  UIMAD.WIDE.U32 UR6, UR11, UR16, UR6 ;  /* 0x000000100b0672a5 */ /* 0x000fe2000f8e0006 */
[----:B------:R-:W-:Y:S01]  /*4f50*/  LEA R0, R0, UR10, 0x2 ;  /* 0x0000000a00007c11 */ /* 0x000fe2000f8e10ff */
[----:B------:R-:W-:Y:S02]  /*4f60*/  UIMAD UR23, UR19, UR16, URZ ;  /* 0x00000010131772a4 */ /* 0x000fe4000f8e023f */
[----:B------:R-:W-:-:S02]  /*4f70*/  UIADD3.X UR16, UR21, UR20, UR19, UP0, UP1 ;  /* 0x0000001415107290 */ /* 0x000fc400087e2413 */
[----:B------:R-:W-:Y:S01]  /*4f80*/  USHF.L.U32 UR15, UR18, 0x2, URZ ;  /* 0x00000002120f7899 */ /* 0x000fe2000800063f */
[----:B------:R1:W-:Y:S01]  /*4f90*/  STS.128 [R0], R24 ;  /* 0x0000001800007388 */ /* 0x0003e20000000c00 */
[----:B------:R-:W-:Y:S01]  /*4fa0*/  ULDC.64 UR12, c[0x0][0x868] ;  /* 0x00021a00000c7ab9 */ /* 0x000fe20000000a00 */
[----:B------:R-:W-:Y:S02]  /*4fb0*/  USHF.L.U64.HI UR16, UR18, 0x2, UR16 ;  /* 0x0000000212107899 */ /* 0x000fe40008010210 */
[----:B------:R-:W-:Y:S01]  /*4fc0*/  UIADD3 UR18, UP0, UR15, UR12, URZ ;  /* 0x0000000c0f127290 */ /* 0x000fe2000ff1e03f */
[----:B------:R1:W-:Y:S01]  /*4fd0*/  STS.128 [R0+0x800], R28 ;  /* 0x0008001c00007388 */ /* 0x0003e20000000c00 */
[----:B------:R-:W-:Y:S02]  /*4fe0*/  USHF.R.S32.HI UR12, URZ, 0x1f, UR14 ;  /* 0x0000001f3f0c7899 */ /* 0x000fe4000801140e */
[----:B------:R-:W-:Y:S01]  /*4ff0*/  UIMAD UR17, UR11, UR17, UR23 ;  /* 0x000000110b1172a4 */ /* 0x000fe2000f8e0217 */
[----:B------:R1:W-:Y:S01]  /*5000*/  STS.128 [R0+0x1000], R32 ;  /* 0x0010002000007388 */ /* 0x0003e20000000c00 */
[----:B------:R-:W-:Y:S01]  /*5010*/  ULDC.64 UR20, c[0x0][0x820] ;  /* 0x0002080000147ab9 */ /* 0x000fe20000000a00 */
[----:B------:R-:W-:Y:S01]  /*5020*/  UIADD3.X UR19, UR16, UR13, URZ, UP0, !UPT ;  /* 0x0000000d10137290 */ /* 0x000fe200087fe43f */
[----:B------:R-:W-:Y:S01]  /*5030*/  IMAD.U32 R2, RZ, RZ, UR18 ;  /* 0x00000012ff027e24 */ /* 0x000fe2000f8e00ff */
[----:B------:R1:W-:Y:S01]  /*5040*/  STS.128 [R0+0x1800], R36 ;  /* 0x0018002400007388 */ /* 0x0003e20000000c00 */
[----:B------:R-:W-:-:S02]  /*5050*/  UIMAD UR13, UR12, UR20, URZ ;  /* 0x000000140c0d72a4 */ /* 0x000fc4000f8e023f */
[----:B------:R-:W-:Y:S01]  /*5060*/  UIADD3 UR5, UR5, UR22, URZ ;  /* 0x0000001605057290 */ /* 0x000fe2000fffe03f */
[----:B------:R1:W-:Y:S01]  /*5070*/  STS.128 [R0+0x2000], R40 ;  /* 0x0020002800007388 */ /* 0x0003e20000000c00 */
[----:B------:R-:W-:Y:S01]  /*5080*/  UIMAD UR12, UR12, UR24, URZ ;  /* 0x000000180c0c72a4 */ /* 0x000fe2000f8e023f */
[----:B------:R-:W-:Y:S01]  /*5090*/  IMAD.U32 R3, RZ, RZ, UR19 ;  /* 0x00000013ff037e24 */ /* 0x000fe2000f8e00ff */
        /* <DEDUP_REMOVED lines=10> */
[----:B------:R-:W-:Y:S01]  /*5140*/  UIADD3 UR14, -UR11, URZ, URZ ;  /* 0x0000003f0b0e7290 */ /* 0x000fe2000fffe13f */
[----:B------:R1:W-:Y:S01]  /*5150*/  STS.128 [R0+0x4000], R56 ;  /* 0x0040003800007388 */ /* 0x0003e20000000c00 */
[----:B------:R-:W-:Y:S02]  /*5160*/  UIADD3 UR11, UR5, UR13, URZ ;  /* 0x0000000d050b7290 */ /* 0x000fe4000fffe03f */
[----:B------:R-:W-:Y:S01]  /*5170*/  ULEA UR20, UP0, UR4, UR20, 0x2 ;  /* 0x0000001404147291 */ /* 0x000fe2000f80103f */
[----:B------:R1:W-:Y:S01]  /*5180*/  STS.128 [R0+0x4800], R60 ;  /* 0x0048003c00007388 */ /* 0x0003e20000000c00 */
[----:B------:R-:W-:-:S02]  /*5190*/  UIADD3 UR5, UR7, UR12, URZ ;  /* 0x0000000c07057290 */ /* 0x000fc4000fffe03f */
[----:B------:R-:W-:Y:S01]  /*51a0*/  ULEA UR22, UP1, UR6, UR22, 0x2 ;  /* 0x0000001606167291 */ /* 0x000fe2000f82103f */
[----:B------:R1:W-:Y:S01]  /*51b0*/  STS.128 [R0+0x5000], R64 ;  /* 0x0050004000007388 */ /* 0x0003e20000000c00 */
[----:B------:R-:W-:Y:S02]  /*51c0*/  ULEA.HI.X UR21, UR4, UR21, UR11, 0x2, UP0 ;  /* 0x0000001504157291 */ /* 0x000fe400080f140b */
[----:B------:R-:W-:Y:S01]  /*51d0*/  ULEA.HI.X UR5, UR6, UR23, UR5, 0x2, UP1 ;  /* 0x0000001706057291 */ /* 0x000fe200088f1405 */
[----:B------:R1:W-:Y:S01]  /*51e0*/  STS.128 [R0+0x5800], R68 ;  /* 0x0058004400007388 */ /* 0x0003e20000000c00 */
[----:B------:R-:W-:-:S03]  /*51f0*/  UIMAD UR14, UR9, UR14, UR8 ;  /* 0x0000000e090e72a4 */ /* 0x000fc6000f8e0208 */
[----:B------:R1:W-:Y:S04]  /*5200*/  STS.128 [R0+0x6000], R72 ;  /* 0x0060004800007388 */ /* 0x0003e80000000c00 */
[----:B------:R1:W-:Y:S04]  /*5210*/  STS.128 [R0+0x6800], R76 ;  /* 0x0068004c00007388 */ /* 0x0003e80000000c00 */
[----:B------:R1:W-:Y:S04]  /*5220*/  STS.128 [R0+0x7000], R80 ;  /* 0x0070005000007388 */ /* 0x0003e80000000c00 */
[----:B------:R1:W-:Y:S01]  /*5230*/  STS.128 [R0+0x7800], R84 ;  /* 0x0078005400007388 */ /* 0x0003e20000000c00 */
[----:B------:R-:W-:Y:S05]  /*5240*/  @P0 BRA `(.L_x_1541) ;  /* 0x0000000000140947 */ /* 0x000fea0003800000 */
.L_x_1542:
[----:B------:R-:W2:Y:S04]  /*5250*/  LDG.E.STRONG.GPU R4, desc[UR46][R2.64] ;  /* 0x0000002e02047981 */ /* 0x000ea8000c1ef900 */
[----:B--2---:R-:W-:Y:S01]  /*5260*/  CCTL.IVALL ;  /* 0x00000000ff00798f */ /* 0x004fe20002000000 */
[----:B------:R-:W-:Y:S05]  /*5270*/  YIELD ;  /* 0x0000000000007946 */ /* 0x000fea0003800000 */
[----:B------:R-:W-:-:S13]  /*5280*/  ISETP.NE.AND P0, PT, R4, UR14, PT ;  /* 0x0000000e04007c0c */ /* 0x000fda000bf05270 */
[----:B------:R-:W-:Y:S05]  /*5290*/  @P0 BRA `(.L_x_1542) ;  /* 0xfffffffc00ec0947 */ /* 0x000fea000383ffff */
.L_x_1541:
[----:B------:R-:W-:Y:S05]  /*52a0*/  BSYNC B0 ;  /* 0x0000000000007941 */ /* 0x000fea0003800000 */
.L_x_1540:
[----:B------:R-:W-:-:S03]  /*52b0*/  UMOV UR4, 0xffffffff ;  /* 0xffffffff00047882 */ /* 0x000fc60000000000 */
[----:B------:R-:W-:Y:S05]  /*52c0*/  BRA.DIV UR4, `(.L_x_1543) ;  /* 0x0000004604787947 */ /* 0x000fea000b800000 */
[----:B------:R-:W-:Y:S01]  /*52d0*/  NOP ;  /* 0x0000000000007918 */ /* 0x000fe20000000000 */
.L_x_1641:
        /* <DEDUP_REMOVED lines=10> */
[----:B------:R-:W-:Y:S01]  /*5380*/  PLOP3.LUT P0, PT, PT, PT, PT, 0x80, 0x0 ;  /* 0x000000000000781c */ /* 0x000fe20003f0f070 */
[----:B------:R-:W-:Y:S01]  /*5390*/  UMOV UR6, 0x1000 ;  /* 0x0000100000067882 */ /* 0x000fe20000000000 */
[----:B------:R-:W-:Y:S01]  /*53a0*/  UMOV UR8, 0x0 ;  /* 0x0000000000087882 */ /* 0x000fe20000000000 */
[----:B------:R-:W-:Y:S01]  /*53b0*/  UMOV UR9, 0x14f00000 ;  /* 0x14f0000000097882 */ /* 0x000fe20000000000 */
[----:B------:R-:W-:-:S09]  /*53c0*/  UMOV UR4, UR22 ;  /* 0x0000001600047c82 */ /* 0x000fd20008000000 */
.L_x_1546:
[----:B------:R-:W-:Y:S01]  /*53d0*/  @P0 ELECT P2, URZ, PT ;  /* 0x00000000003f082f */ /* 0x000fe20003840000 */
[----:B------:R2:W-:-:S12]  /*53e0*/  UBLKRED.G.S.ADD.F32.RN [UR4], [UR10], UR6, desc[UR8] ;  /* 0x000008040a0073bb */ /* 0x0005d800080a1406 */
[----:B------:R-:W-:Y:S02]  /*53f0*/  @P2 PLOP3.LUT P0, PT, P2, PT, PT, 0x8, 0x0 ;  /* 0x000000000000281c */ /* 0x000fe4000170e170 */
[----:B------:R-:W-:-:S11]  /*5400*/  PLOP3.LUT P2, PT, PT, PT, PT, 0x8, 0x0 ;  /* 0x000000000000781c */ /* 0x000fd60003f4e170 */
[----:B--2---:R-:W-:Y:S05]  /*5410*/  @P0 BRA.U.ANY `(.L_x_1546) ;  /* 0xfffffffd00ec0947 */ /* 0x004fea000393ffff */
[----:B------:R0:W-:Y:S01]  /*5420*/  UTMACMDFLUSH ;  /* 0x00000000000079b7 */ /* 0x0001e20000000000 */
[----:B------:R-:W-:-:S04]  /*5430*/  DEPBAR.LE SB0, 0x0 ;  /* 0x000080000000791a */ /* 0x000fc80000000000 */
.L_x_1545:
[----:B------:R-:W-:Y:S05]  /*5440*/  BSYNC B0 ;  /* 0x0000000000007941 */ /* 0x000fea0003800000 */
.L_x_1544:
        /* <DEDUP_REMOVED lines=12> */
[----:B------:R-:W-:-:S05]  /*5510*/  IMAD.MOV.U32 R5, RZ, RZ, 0x1 ;  /* 0x00000001ff057424 */ /* 0x000fca00078e00ff */
[----:B------:R2:W-:Y:S02]  /*5520*/  REDG.E.ADD.S32.STRONG.GPU desc[UR46][R2.64], R5 ;  /* 0x000000050200798e */ /* 0x0005e4000c10e3ae */
.L_x_1548:
[----:B------:R-:W-:Y:S05]  /*5530*/  BSYNC B0 ;  /* 0x0000000000007941 */ /* 0x000fea0003800000 */
.L_x_1547:
[----:B------:R-:W-:Y:S06]  /*5540*/  BAR.SYNC.DEFER_BLOCKING 0x1, 0x100 ;  /* 0x0044000000007b1d */ /* 0x000fec0000010000 */
[----:B------:R-:W-:Y:S01]  /*5550*/  ULDC.64 UR4, c[0x0][0x860] ;  /* 0x0002180000047ab9 */ /* 0x000fe20000000a00 */
[----:B------:R-:W-:Y:S01]  /*5560*/  BSSY B0, `(.L_x_1549) ;  /* 0x000001b000007945 */ /* 0x000fe20003800000 */
[----:B------:R-:W-:-:S04]  /*5570*/  UIADD3 UR15, UP0, UR15, UR4, URZ ;  /* 0x000000040f0f7290 */ /* 0x000fc8000ff1e03f */
[----:B------:R-:W-:Y:S02]  /*5580*/  UIADD3.X UR16, UR16, UR5, URZ, UP0, !UPT ;  /* 0x0000000510107290 */ /* 0x000fe400087fe43f */
[----:B--2---:R-:W-:-:S04]  /*5590*/  IMAD.U32 R2, RZ, RZ, UR15 ;  /* 0x0000000fff027e24 */ /* 0x004fc8000f8e00ff */
[----:B------:R-:W-:Y:S01]  /*55a0*/  IMAD.U32 R3, RZ, RZ, UR16 ;  /* 0x00000010ff037e24 */ /* 0x000fe2000f8e00ff */
        /* <DEDUP_REMOVED lines=17> */
.L_x_1551:
[----:B-12---:R-:W2:Y:S04]  /*56c0*/  LDG.E.STRONG.GPU R0, desc[UR46][R2.64] ;  /* 0x0000002e02007981 */ /* 0x006ea8000c1ef900 */
[----:B--2---:R-:W-:Y:S01]  /*56d0*/  CCTL.IVALL ;  /* 0x00000000ff00798f */ /* 0x004fe20002000000 */
[----:B------:R-:W-:Y:S05]  /*56e0*/  YIELD ;  /* 0x0000000000007946 */ /* 0x000fea0003800000 */
[----:B------:R-:W-:-:S13]  /*56f0*/  ISETP.NE.AND P0, PT, R0, UR14, PT ;  /* 0x0000000e00007c0c */ /* 0x000fda000bf05270 */
[----:B------:R-:W-:Y:S05]  /*5700*/  @P0 BRA `(.L_x_1551) ;  /* 0xfffffffc00ec0947 */ /* 0x000fea000383ffff */
.L_x_1550:
[----:B------:R-:W-:Y:S05]  /*5710*/  BSYNC B0 ;  /* 0x0000000000007941 */ /* 0x000fea0003800000 */
.L_x_1549:
[----:B------:R-:W-:-:S03]  /*5720*/  UMOV UR4, 0xffffffff ;  /* 0xffffffff00047882 */ /* 0x000fc60000000000 */
[----:B------:R-:W-:Y:S05]  /*5730*/  BRA.DIV UR4, `(.L_x_1552) ;  /* 0x0000004204787947 */ /* 0x000fea000b800000 */
[----:B------:R-:W-:Y:S01]  /*5740*/  NOP ;  /* 0x0000000000007918 */ /* 0x000fe20000000000 */
.L_x_1644:
[----:B------:R-:W-:Y:S01]  /*5750*/  @!PT LDS RZ, [RZ] ;  /* 0x00000000fffff984 */ /* 0x000fe20000000800 */
[----:B------:R-:W-:Y:S01]  /*5760*/  @!PT LDS RZ, [RZ] ;  /* 0x00000000fffff984 */ /* 0x000fe20000000800 */
[----:B------:R-:W-:Y:S01]  /*5770*/  @!PT LDS RZ, [RZ] ;  /* 0x00000000fffff984 */ /* 0x000fe20000000800 */
[----:B------:R-:W-:Y:S01]  /*5780*/  @!PT LDS RZ, [RZ] ;  /* 0x00000000fffff984 */ /* 0x000fe20000000800 */
[----:B------:R3:W-:Y:S06]  /*5790*/  MEMBAR.ALL.CTA ;  /* 0x0000000000007992 */ /* 0x0007ec0000008000 */
[----:B---3--:R-:W3:Y:S01]  /*57a0*/  FENCE.VIEW.ASYNC.S ;  /* 0x00000000000073c6 */ /* 0x008ee20000000000 */
[----:B------:R-:W-:Y:S05]  /*57b0*/  WARPSYNC.ALL ;  /* 0x0000000000007948 */ /* 0x000fea0003800000 */
[----:B------:R-:W-:Y:S01]  /*57c0*/  BSSY B0, `(.L_x_1553) ;  /* 0x0000010000007945 */ /* 0x000fe20003800000 */
        /* <DEDUP_REMOVED lines=8> */
.L_x_1555:
[----:B------:R-:W-:Y:S01]  /*5850*/  @P0 ELECT P2, URZ, PT ;  /* 0x00000000003f082f */ /* 0x000fe20003840000 */
[----:B------:R3:W-:-:S12]  /*5860*/  UBLKRED.G.S.ADD.F32.RN [UR4], [UR10], UR6, desc[UR8] ;  /* 0x000008040a0073bb */ /* 0x0007d800080a1406 */
[----:B------:R-:W-:Y:S02]  /*5870*/  @P2 PLOP3.LUT P0, PT, P2, PT, PT, 0x8, 0x0 ;  /* 0x000000000000281c */ /* 0x000fe4000170e170 */
[----:B------:R-:W-:-:S11]  /*5880*/  PLOP3.LUT P2, PT, PT, PT, PT, 0x8, 0x0 ;  /* 0x000000000000781c */ /* 0x000fd60003f4e170 */
[----:B---3--:R-:W-:Y:S05]  /*5890*/  @P0 BRA.U.ANY `(.L_x_1555) ;  /* 0xfffffffd00ec0947 */ /* 0x008fea000393ffff */
[----:B------:R0:W-:Y:S01]  /*58a0*/  UTMACMDFLUSH ;  /* 0x00000000000079b7 */ /* 0x0001e20000000000 */
[----:B------:R-:W-:-:S04]  /*58b0*/  DEPBAR.LE SB0, 0x0 ;  /* 0x000080000000791a */ /* 0x000fc80000000000 */
.L_x_1554:
[----:B------:R-:W-:Y:S05]  /*58c0*/  BSYNC B0 ;  /* 0x0000000000007941 */ /* 0x000fea0003800000 */
.L_x_1553:
        /* <DEDUP_REMOVED lines=11> */
[----:B012345:R-:W-:Y:S04]  /*5980*/  CCTL.IVALL ;  /* 0x00000000ff00798f */ /* 0x03ffe80002000000 */
[----:B------:R3:W-:Y:S01]  /*5990*/  REDG.E.ADD.S32.STRONG.GPU desc[UR46][R2.64], R5 ;  /* 0x000000050200798e */ /* 0x0007e2000c10e3ae */
[----:B------:R-:W-:Y:S05]  /*59a0*/  BRA `(.L_x_1519) ;  /* 0x0000003c00547947 */ /* 0x000fea0003800000 */
.L_x_1517:
        /* <DEDUP_REMOVED lines=33> */
.L_x_1557:
[----:B------:R-:W-:-:S05]  /*5bc0*/  UMOV UR11, UR5 ;  /* 0x00000005000b7c82 */ /* 0x000fca0008000000 */
.L_x_1558:
[----:B------:R-:W-:Y:S01]  /*5bd0*/  ULEA UR6, UR23, UR6, 0x7 ;  /* 0x0000000617067291 */ /* 0x000fe2000f8e383f */
[----:B------:R-:W-:Y:S01]  /*5be0*/  ULDC UR7, c[0x0][0x290] ;  /* 0x0000a40000077ab9 */ /* 0x000fe20000000800 */
[----:B------:R-:W-:Y:S01]  /*5bf0*/  ULDC UR8, c[0x0][0x74c] ;  /* 0x0001d30000087ab9 */ /* 0x000fe20000000800 */
[----:B------:R-:W-:Y:S01]  /*5c00*/  ULDC.64 UR12, c[0x0][0x2d8] ;  /* 0x0000b600000c7ab9 */ /* 0x000fe20000000a00 */
[----:B------:R-:W-:Y:S02]  /*5c10*/  UIADD3 UR7, -UR8, UR6, -UR7 ;  /* 0x0000000608077290 */ /* 0x000fe4000fffe907 */
[----:B------:R-:W-:Y:S02]  /*5c20*/  UIMAD UR6, UR4, UR12, URZ ;  /* 0x0000000c040672a4 */ /* 0x000fe4000f8e023f */
[----:B------:R-:W-:Y:S02]  /*5c30*/  USHF.R.S32.HI UR8, URZ, 0x1f, UR7 ;  /* 0x0000001f3f087899 */ /* 0x000fe40008011407 */
[----:B------:R-:W-:-:S02]  /*5c40*/  UIMAD UR6, UR17, UR13, UR6 ;  /* 0x0000000d110672a4 */ /* 0x000fc4000f8e0206 */
[----:B------:R-:W-:Y:S02]  /*5c50*/  ULEA.HI UR7, UR8, UR7, URZ, 0x6 ;  /* 0x0000000708077291 */ /* 0x000fe4000f8f303f */
[----:B------:R-:W-:Y:S02]  /*5c60*/  UIMAD.WIDE.U32 UR8, UR17, UR12, URZ ;  /* 0x0000000c110872a5 */ /* 0x000fe4000f8e003f */
[----:B------:R-:W-:Y:S02]  /*5c70*/  USHF.R.S32.HI UR10, URZ, 0x6, UR7 ;  /* 0x000000063f0a7899 */ /* 0x000fe40008011407 */
[----:B------:R-:W-:Y:S02]  /*5c80*/  UIADD3 UR9, UR9, UR6, URZ ;  /* 0x0000000609097290 */ /* 0x000fe4000fffe03f */
[----:B------:R-:W-:Y:S02]  /*5c90*/  UISETP.LT.AND UP0, UPT, URZ, UR10, UPT ;  /* 0x0000000a3f00728c */ /* 0x000fe4000bf01270 */
[----:B------:R-:W-:-:S02]  /*5ca0*/  USHF.R.S32.HI UR7, URZ, 0x1f, UR16 ;  /* 0x0000001f3f077899 */ /* 0x000fc40008011410 */
[----:B------:R-:W-:Y:S01]  /*5cb0*/  USEL UR6, URZ, UR10, !UP0 ;  /* 0x0000000a3f067287 */ /* 0x000fe2000c000000 */
[----:B------:R-:W-:Y:S01]  /*5cc0*/  ULDC.64 UR12, c[0x0][0x2e0] ;  /* 0x0000b800000c7ab9 */ /* 0x000fe20000000a00 */
[----:B------:R-:W-:Y:S02]  /*5cd0*/  ULDC UR15, c[0x0][0x288] ;  /* 0x0000a200000f7ab9 */ /* 0x000fe40000000800 */
[----:B------:R-:W-:Y:S02]  /*5ce0*/  UISETP.GT.AND UP0, UPT, UR11, UR6, UPT ;  /* 0x000000060b00728c */ /* 0x000fe4000bf04270 */
[----:B------:R-:W-:Y:S02]  /*5cf0*/  UIMAD UR7, UR7, UR12, URZ ;  /* 0x0000000c070772a4 */ /* 0x000fe4000f8e023f */
[----:B------:R-:W-:Y:S02]  /*5d00*/  UIMAD UR10, UR16, UR15, URZ ;  /* 0x0000000f100a72a4 */ /* 0x000fe4000f8e023f */
[----:B------:R-:W-:Y:S01]  /*5d10*/  PLOP3.LUT P1, PT, PT, PT, UP0, 0x80, 0x0 ;  /* 0x000000000000781c */ /* 0x000fe20003f2f008 */
[----:B------:R-:W-:-:S02]  /*5d20*/  UIMAD UR14, UR16, UR13, UR7 ;  /* 0x0000000d100e72a4 */ /* 0x000fc4000f8e0207 */
        /* <DEDUP_REMOVED lines=26> */
.L_x_1563:
[----:B------:R-:W2:Y:S04]  /*5ed0*/  LDG.E.STRONG.GPU R0, desc[UR46][R2.64] ;  /* 0x0000002e02007981 */ /* 0x000ea8000c1ef900 */
[----:B--2---:R-:W-:Y:S01]  /*5ee0*/  CCTL.IVALL ;  /* 0x00000000ff00798f */ /* 0x004fe20002000000 */
[----:B------:R-:W-:Y:S05]  /*5ef0*/  YIELD ;  /* 0x0000000000007946 */ /* 0x000fea0003800000 */
[----:B------:R-:W-:-:S13]  /*5f00*/  ISETP.NE.AND P1, PT, R0, UR23, PT ;  /* 0x0000001700007c0c */ /* 0x000fda000bf25270 */
[----:B------:R-:W-:Y:S05]  /*5f10*/  @P1 BRA `(.L_x_1563) ;  /* 0xfffffffc00ec1947 */ /* 0x000fea000383ffff */
.L_x_1562:
[----:B------:R-:W-:Y:S05]  /*5f20*/  BSYNC B0 ;  /* 0x0000000000007941 */ /* 0x000fea0003800000 */
.L_x_1561:
[----:B------:R-:W-:-:S03]  /*5f30*/  UMOV UR4, 0xffffffff ;  /* 0xffffffff00047882 */ /* 0x000fc60000000000 */
[----:B------:R-:W-:Y:S05]  /*5f40*/  BRA.DIV UR4, `(.L_x_1564) ;  /* 0x0000003a04907947 */ /* 0x000fea000b800000 */
[----:B------:R-:W-:Y:S01]  /*5f50*/  NOP ;  /* 0x0000000000007918 */ /* 0x000fe20000000000 */
.L_x_1647:
        /* <DEDUP_REMOVED lines=22> */
.L_x_1566:
[----:B------:R-:W-:Y:S05]  /*60c0*/  BSYNC B0 ;  /* 0x0000000000007941 */ /* 0x000fea0003800000 */
.L_x_1565:
        /* <DEDUP_REMOVED lines=20> */
.L_x_1568:
[----:B------:R-:W-:Y:S05]  /*6210*/  BSYNC B0 ;  /* 0x0000000000007941 */ /* 0x000fea0003800000 */
.L_x_1567:
[----:B------:R-:W-:Y:S06]  /*6220*/  BAR.ARV 0xa, 0xa0 ;  /* 0x0282800000007b1d */ /* 0x000fec0000002000 */
[----:B------:R-:W-:Y:S04]  /*6230*/  BSSY B0, `(.L_x_1569) ;  /* 0x0000003000007945 */ /* 0x000fe80003800000 */
[----:B------:R-:W-:Y:S05]  /*6240*/  @!P0 BRA `(.L_x_1570) ;  /* 0x0000000000048947 */ /* 0x000fea0003800000 */
[----:B------:R-:W-:-:S04]  /*6250*/  DEPBAR.LE SB0, 0x0 ;  /* 0x000080000000791a */ /* 0x000fc80000000000 */
.L_x_1570:
[----:B------:R-:W-:Y:S05]  /*6260*/  BSYNC B0 ;  /* 0x0000000000007941 */ /* 0x000fea0003800000 */
.L_x_1569:
        /* <DEDUP_REMOVED lines=19> */
.L_x_1572:
[----:B------:R-:W-:Y:S05]  /*63a0*/  BSYNC B0 ;  /* 0x0000000000007941 */ /* 0x000fea0003800000 */
.L_x_1571:
[----:B------:R-:W-:Y:S01]  /*63b0*/  UIADD3 UR18, UR6, 0x1, URZ ;  /* 0x0000000106127890 */ /* 0x000fe2000fffe03f */
[----:B------:R-:W-:Y:S11]  /*63c0*/  BRA `(.L_x_1573) ;  /* 0x0000000000047947 */ /* 0x000ff60003800000 */
.L_x_1560:
[----:B------:R-:W-:-:S05]  /*63d0*/  UMOV UR18, UR6 ;  /* 0x0000000600127c82 */ /* 0x000fca0008000000 */
.L_x_1573:
        /* <DEDUP_REMOVED lines=12> */
.L_x_1598:
        /* <DEDUP_REMOVED lines=11> */
.L_x_1576:
[----:B------:R-:W2:Y:S04]  /*6550*/  LDG.E.STRONG.GPU R0, desc[UR46][R2.64] ;  /* 0x0000002e02007981 */ /* 0x000ea8000c1ef900 */
[----:B--2---:R-:W-:Y:S01]  /*6560*/  CCTL.IVALL ;  /* 0x00000000ff00798f */ /* 0x004fe20002000000 */
[----:B------:R-:W-:Y:S05]  /*6570*/  YIELD ;  /* 0x0000000000007946 */ /* 0x000fea0003800000 */
[----:B------:R-:W-:-:S13]  /*6580*/  ISETP.NE.AND P1, PT, R0, UR23, PT ;  /* 0x0000001700007c0c */ /* 0x000fda000bf25270 */
[----:B------:R-:W-:Y:S05]  /*6590*/  @P1 BRA `(.L_x_1576) ;  /* 0xfffffffc00ec1947 */ /* 0x000fea000383ffff */
.L_x_1575:
[----:B------:R-:W-:Y:S05]  /*65a0*/  BSYNC B0 ;  /* 0x0000000000007941 */ /* 0x000fea0003800000 */
.L_x_1574:
[----:B------:R-:W-:-:S03]  /*65b0*/  UMOV UR16, 0xffffffff ;  /* 0xffffffff00107882 */ /* 0x000fc60000000000 */
[----:B------:R-:W-:Y:S05]  /*65c0*/  BRA.DIV UR16, `(.L_x_1577) ;  /* 0x00000036100c7947 */ /* 0x000fea000b800000 */
[----:B------:R-:W-:Y:S01]  /*65d0*/  NOP ;  /* 0x0000000000007918 */ /* 0x000fe20000000000 */
.L_x_1650:
        /* <DEDUP_REMOVED lines=19> */
.L_x_1579:
[----:B------:R-:W-:Y:S05]  /*6710*/  BSYNC B0 ;  /* 0x0000000000007941 */ /* 0x000fea0003800000 */
.L_x_1578:
        /* <DEDUP_REMOVED lines=15> */
.L_x_1581:
[----:B------:R-:W-:Y:S05]  /*6810*/  BSYNC B0 ;  /* 0x0000000000007941 */ /* 0x000fea0003800000 */
.L_x_1580:
[----:B------:R-:W-:Y:S06]  /*6820*/  BAR.ARV 0xa, 0xa0 ;  /* 0x0282800000007b1d */ /* 0x000fec0000002000 */
[----:B------:R-:W-:Y:S04]  /*6830*/  BSSY B0, `(.L_x_1582) ;  /* 0x0000003000007945 */ /* 0x000fe80003800000 */
[----:B------:R-:W-:Y:S05]  /*6840*/  @!P0 BRA `(.L_x_1583) ;  /* 0x0000000000048947 */ /* 0x000fea0003800000 */
[----:B------:R-:W-:-:S04]  /*6850*/  DEPBAR.LE SB0, 0x0 ;  /* 0x000080000000791a */ /* 0x000fc80000000000 */
.L_x_1583:
[----:B------:R-:W-:Y:S05]  /*6860*/  BSYNC B0 ;  /* 0x0000000000007941 */ /* 0x000fea0003800000 */
.L_x_1582:
        /* <DEDUP_REMOVED lines=19> */
.L_x_1585:
[----:B------:R-:W-:Y:S05]  /*69a0*/  BSYNC B0 ;  /* 0x0000000000007941 */ /* 0x000fea0003800000 */
.L_x_1584:
        /* <DEDUP_REMOVED lines=9> */
.L_x_1588:
[----:B------:R-:W2:Y:S04]  /*6a40*/  LDG.E.STRONG.GPU R0, desc[UR46][R2.64] ;  /* 0x0000002e02007981 */ /* 0x000ea8000c1ef900 */
[----:B--2---:R-:W-:Y:S01]  /*6a50*/  CCTL.IVALL ;  /* 0x00000000ff00798f */ /* 0x004fe20002000000 */
[----:B------:R-:W-:Y:S05]  /*6a60*/  YIELD ;  /* 0x0000000000007946 */ /* 0x000fea0003800000 */
[----:B------:R-:W-:-:S13]  /*6a70*/  ISETP.NE.AND P1, PT, R0, UR23, PT ;  /* 0x0000001700007c0c */ /* 0x000fda000bf25270 */
[----:B------:R-:W-:Y:S05]  /*6a80*/  @P1 BRA `(.L_x_1588) ;  /* 0xfffffffc00ec1947 */ /* 0x000fea000383ffff */
.L_x_1587:
[----:B------:R-:W-:Y:S05]  /*6a90*/  BSYNC B0 ;  /* 0x0000000000007941 */ /* 0x000fea0003800000 */
.L_x_1586:
[----:B------:R-:W-:-:S03]  /*6aa0*/  UMOV UR12, 0xffffffff ;  /* 0xffffffff000c7882 */ /* 0x000fc60000000000 */
[----:B------:R-:W-:Y:S05]  /*6ab0*/  BRA.DIV UR12, `(.L_x_1589) ;  /* 0x0000002e0cec7947 */ /* 0x000fea000b800000 */
[----:B------:R-:W-:Y:S01]  /*6ac0*/  NOP ;  /* 0x0000000000007918 */ /* 0x000fe20000000000 */
.L_x_1653:
        /* <DEDUP_REMOVED lines=15> */
.L_x_1591:
[----:B------:R-:W-:Y:S05]  /*6bc0*/  BSYNC B0 ;  /* 0x0000000000007941 */ /* 0x000fea0003800000 */
.L_x_1590:
        /* <DEDUP_REMOVED lines=15> */
.L_x_1593:
[----:B------:R-:W-:Y:S05]  /*6cc0*/  BSYNC B0 ;  /* 0x0000000000007941 */ /* 0x000fea0003800000 */
.L_x_1592:
[----:B------:R-:W-:Y:S06]  /*6cd0*/  BAR.ARV 0xa, 0xa0 ;  /* 0x0282800000007b1d */ /* 0x000fec0000002000 */
[----:B------:R-:W-:Y:S04]  /*6ce0*/  BSSY B0, `(.L_x_1594) ;  /* 0x0000003000007945 */ /* 0x000fe80003800000 */
[----:B------:R-:W-:Y:S05]  /*6cf0*/  @!P0 BRA `(.L_x_1595) ;  /* 0x0000000000048947 */ /* 0x000fea0003800000 */
[----:B------:R-:W-:-:S04]  /*6d00*/  DEPBAR.LE SB0, 0x0 ;  /* 0x000080000000791a */ /* 0x000fc80000000000 */
.L_x_1595:
[----:B------:R-:W-:Y:S05]  /*6d10*/  BSYNC B0 ;  /* 0x0000000000007941 */ /* 0x000fea0003800000 */
.L_x_1594:
        /* <DEDUP_REMOVED lines=19> */
.L_x_1597:
[----:B------:R-:W-:Y:S05]  /*6e50*/  BSYNC B0 ;  /* 0x0000000000007941 */ /* 0x000fea0003800000 */
.L_x_1596:
[----:B------:R-:W-:Y:S02]  /*6e60*/  UIADD3 UR6, UR6, 0x2, URZ ;  /* 0x0000000206067890 */ /* 0x000fe4000fffe03f */
[----:B------:R-:W-:Y:S02]  /*6e70*/  UIADD3 UR4, UR4, 0x4000, URZ ;  /* 0x0000400004047890 */ /* 0x000fe4000fffe03f */
[----:B------:R-:W-:-:S06]  /*6e80*/  UISETP.GE.AND UP0, UPT, UR6, UR11, UPT ;  /* 0x0000000b0600728c */ /* 0x000fcc000bf06270 */
[----:B------:R-:W-:-:S13]  /*6e90*/  PLOP3.LUT P1, PT, PT, PT, UP0, 0x80, 0x0 ;  /* 0x000000000000781c */ /* 0x000fda0003f2f008 */
[----:B------:R-:W-:Y:S05]  /*6ea0*/  @!P1 BRA `(.L_x_1598) ;  /* 0xfffffff4007c9947 */ /* 0x000fea000383ffff */
.L_x_1559:
        /* <DEDUP_REMOVED lines=41> */
.L_x_1601:
[----:B------:R-:W-:Y:S05]  /*7140*/  BSYNC B0 ;  /* 0x0000000000007941 */ /* 0x000fea0003800000 */
.L_x_1600:
[----:B------:R-:W-:Y:S05]  /*7150*/  BRA `(.L_x_1602) ;  /* 0x0000000000047947 */ /* 0x000fea0003800000 */
.L_x_1599:
[----:B------:R-:W-:-:S05]  /*7160*/  UMOV UR4, UR6 ;  /* 0x0000000600047c82 */ /* 0x000fca0008000000 */
.L_x_1602:
        /* <DEDUP_REMOVED lines=11> */
.L_x_1607:
        /* <DEDUP_REMOVED lines=24> */
.L_x_1604:
[----:B------:R-:W-:Y:S05]  /*73a0*/  BSYNC B0 ;  /* 0x0000000000007941 */ /* 0x000fea0003800000 */
.L_x_1603:
        /* <DEDUP_REMOVED lines=24> */
.L_x_1606:
[----:B------:R-:W-:Y:S05]  /*7530*/  BSYNC B0 ;  /* 0x0000000000007941 */ /* 0x000fea0003800000 */
.L_x_1605:
[----:B------:R-:W-:Y:S02]  /*7540*/  UIADD3 UR11, UR11, 0x2, URZ ;  /* 0x000000020b0b7890 */ /* 0x000fe4000fffe03f */
[----:B------:R-:W-:Y:S02]  /*7550*/  ULEA UR8, UR18, UR8, 0x1 ;  /* 0x0000000812087291 */ /* 0x000fe4000f8e083f */
[----:B------:R-:W-:Y:S02]  /*7560*/  ULEA UR9, UR18, UR9, 0x1 ;  /* 0x0000000912097291 */ /* 0x000fe4000f8e083f */
[----:B------:R-:W-:-:S13]  /*7570*/  ISETP.NE.AND P0, PT, RZ, UR11, PT ;  /* 0x0000000bff007c0c */ /* 0x000fda000bf05270 */
[----:B------:R-:W-:Y:S05]  /*7580*/  @!P0 BRA `(.L_x_1519) ;  /* 0x00000020005c8947 */ /* 0x000fea0003800000 */
[----:B------:R-:W-:Y:S05]  /*7590*/  BRA `(.L_x_1607) ;  /* 0xfffffffc00207947 */ /* 0x000fea000383ffff */
.L_x_1556:
        /* <DEDUP_REMOVED lines=33> */
.L_x_1609:
        /* <DEDUP_REMOVED lines=43> */
.L_x_1654:
        /* <DEDUP_REMOVED lines=15> */
.L_x_1612:
        /* <DEDUP_REMOVED lines=98> */
.L_x_1623:
[----:B--234-:R-:W-:-:S04]  /*8170*/  SHF.L.U32 R21, R11, 0x1f, RZ ;  /* 0x0000001f0b157819 */ /* 0x01cfc800000006ff */
[----:B------:R-:W1:Y:S02]  /*8180*/  SYNCS.PHASECHK.TRANS64.TRYWAIT P1, [R16+URZ+0x30840], R21 ;  /* 0x03084015100075a7 */ /* 0x000e64000802017f */
[----:B-1----:R-:W-:Y:S05]  /*8190*/  @!P1 BRA `(.L_x_1615) ;  /* 0x0000001800649947 */ /* 0x002fea0003800000 */
.L_x_1655:
[----:B------:R-:W-:Y:S05]  /*81a0*/  @P0 BRA `(.L_x_1616) ;  /* 0x0000000000140947 */ /* 0x000fea0003800000 */
[----:B------:R-:W-:Y:S01]  /*81b0*/  ISETP.NE.AND P1, PT, R6, RZ, PT ;  /* 0x000000ff0600720c */ /* 0x000fe20003f25270 */
[----:B------:R-:W-:-:S04]  /*81c0*/  IMAD.MOV.U32 R3, RZ, RZ, 0x4100 ;  /* 0x00004100ff037424 */ /* 0x000fc800078e00ff */
[----:B------:R3:W-:Y:S08]  /*81d0*/  SYNCS.ARRIVE.TRANS64 RZ, [R16+URZ+0x30830], R3 ;  /* 0x0308300310ff79a7 */ /* 0x0007f0000800003f */
[----:B------:R-:W-:Y:S05]  /*81e0*/  @!P1 BRA `(.L_x_1616) ;  /* 0x0000000000049947 */ /* 0x000fea0003800000 */
[----:B------:R-:W-:Y:S01]  /*81f0*/  BPT.TRAP 0x1 ;  /* 0x000000040000795c */ /* 0x000fe20000300000 */
.L_x_1616:
        /* <DEDUP_REMOVED lines=36> */
.L_x_1656:
[----:B------:R-:W-:Y:S05]  /*8440*/  @P0 BRA `(.L_x_1618) ;  /* 0x0000000000140947 */ /* 0x000fea0003800000 */
[----:B------:R-:W-:Y:S01]  /*8450*/  ISETP.NE.AND P1, PT, R6, RZ, PT ;  /* 0x000000ff0600720c */ /* 0x000fe20003f25270 */
[----:B------:R-:W-:-:S04]  /*8460*/  IMAD.MOV.U32 R2, RZ, RZ, 0x4100 ;  /* 0x00004100ff027424 */ /* 0x000fc800078e00ff */
[----:B------:R3:W-:Y:S08]  /*8470*/  SYNCS.ARRIVE.TRANS64 RZ, [R16+URZ+0x30818], R2 ;  /* 0x0308180210ff79a7 */ /* 0x0007f0000800003f */
[----:B------:R-:W-:Y:S05]  /*8480*/  @!P1 BRA `(.L_x_1618) ;  /* 0x0000000000049947 */ /* 0x000fea0003800000 */
[----:B------:R-:W-:Y:S01]  /*8490*/  BPT.TRAP 0x1 ;  /* 0x000000040000795c */ /* 0x000fe20000300000 */
.L_x_1618:
        /* <DEDUP_REMOVED lines=36> */
.L_x_1657:
[----:B------:R-:W-:Y:S05]  /*86e0*/  @P0 BRA `(.L_x_1620) ;  /* 0x0000000000140947 */ /* 0x000fea0003800000 */
[----:B------:R-:W-:Y:S01]  /*86f0*/  ISETP.NE.AND P1, PT, R6, RZ, PT ;  /* 0x000000ff0600720c */ /* 0x000fe20003f25270 */
[----:B-123--:R-:W-:-:S04]  /*8700*/  IMAD.MOV.U32 R21, RZ, RZ, 0x4100 ;  /* 0x00004100ff157424 */ /* 0x00efc800078e00ff */
[----:B------:R4:W-:Y:S08]  /*8710*/  SYNCS.ARRIVE.TRANS64 RZ, [R16+URZ+0x30838], R21 ;  /* 0x0308381510ff79a7 */ /* 0x0009f0000800003f */
[----:B------:R-:W-:Y:S05]  /*8720*/  @!P1 BRA `(.L_x_1620) ;  /* 0x0000000000049947 */ /* 0x000fea0003800000 */
[----:B------:R-:W-:Y:S01]  /*8730*/  BPT.TRAP 0x1 ;  /* 0x000000040000795c */ /* 0x000fe20000300000 */
.L_x_1620:
        /* <DEDUP_REMOVED lines=31> */
.L_x_1659:
[----:B------:R-:W-:Y:S05]  /*8930*/  @P0 BRA `(.L_x_1622) ;  /* 0x0000000000140947 */ /* 0x000fea0003800000 */
[----:B------:R-:W-:Y:S01]  /*8940*/  ISETP.NE.AND P1, PT, R6, RZ, PT ;  /* 0x000000ff0600720c */ /* 0x000fe20003f25270 */
[----:B------:R-:W-:-:S04]  /*8950*/  IMAD.MOV.U32 R5, RZ, RZ, 0x4100 ;  /* 0x00004100ff057424 */ /* 0x000fc800078e00ff */
[----:B------:R1:W-:Y:S08]  /*8960*/  SYNCS.ARRIVE.TRANS64 RZ, [R16+URZ+0x30810], R5 ;  /* 0x0308100510ff79a7 */ /* 0x0003f0000800003f */
[----:B------:R-:W-:Y:S05]  /*8970*/  @!P1 BRA `(.L_x_1622) ;  /* 0x0000000000049947 */ /* 0x000fea0003800000 */
[----:B------:R-:W-:Y:S01]  /*8980*/  BPT.TRAP 0x1 ;  /* 0x000000040000795c */ /* 0x000fe20000300000 */
.L_x_1622:
        /* <DEDUP_REMOVED lines=37> */
.L_x_1614:
[----:B------:R-:W3:Y:S02]  /*8be0*/  LDL.LU R4, [R1+0x4] ;  /* 0x0000040001047983 */ /* 0x000ee40000300800 */
[----:B---3--:R-:W-:Y:S02]  /*8bf0*/  ISETP.NE.AND P1, PT, R4, RZ, PT ;  /* 0x000000ff0400720c */ /* 0x008fe40003f25270 */
[----:B------:R1:W5:Y:S11]  /*8c00*/  LDL R4, [R1] ;  /* 0x0000000001047983 */ /* 0x0003760000100800 */
[----:B-1----:R-:W-:Y:S05]  /*8c10*/  @!P1 BRA `(.L_x_1613) ;  /* 0x0000000400489947 */ /* 0x002fea0003800000 */
[----:B------:R-:W-:-:S04]  /*8c20*/  SHF.L.U32 R13, R11, 0x1f, RZ ;  /* 0x0000001f0b0d7819 */ /* 0x000fc800000006ff */
[----:B------:R-:W1:Y:S02]  /*8c30*/  SYNCS.PHASECHK.TRANS64.TRYWAIT P1, [R16+URZ+0x30840], R13 ;  /* 0x0308400d100075a7 */ /* 0x000e64000802017f */
[----:B-1----:R-:W-:Y:S05]  /*8c40*/  @!P1 BRA `(.L_x_1624) ;  /* 0x00000010000c9947 */ /* 0x002fea0003800000 */
.L_x_1660:
[----:B------:R-:W-:Y:S05]  /*8c50*/  @P0 BRA `(.L_x_1625) ;  /* 0x0000000000140947 */ /* 0x000fea0003800000 */
[----:B------:R-:W-:Y:S01]  /*8c60*/  ISETP.NE.AND P1, PT, R6, RZ, PT ;  /* 0x000000ff0600720c */ /* 0x000fe20003f25270 */
[----:B--2---:R-:W-:-:S04]  /*8c70*/  IMAD.MOV.U32 R5, RZ, RZ, 0x4100 ;  /* 0x00004100ff057424 */ /* 0x004fc800078e00ff */
[----:B------:R3:W-:Y:S08]  /*8c80*/  SYNCS.ARRIVE.TRANS64 RZ, [R16+URZ+0x30830], R5 ;  /* 0x0308300510ff79a7 */ /* 0x0007f0000800003f */
[----:B------:R-:W-:Y:S05]  /*8c90*/  @!P1 BRA `(.L_x_1625) ;  /* 0x0000000000049947 */ /* 0x000fea0003800000 */
[----:B------:R-:W-:Y:S01]  /*8ca0*/  BPT.TRAP 0x1 ;  /* 0x000000040000795c */ /* 0x000fe20000300000 */
.L_x_1625:
        /* <DEDUP_REMOVED lines=33> */
.L_x_1661:
[----:B------:R-:W-:Y:S05]  /*8ec0*/  @P0 BRA `(.L_x_1627) ;  /* 0x0000000000140947 */ /* 0x000fea0003800000 */
[----:B------:R-:W-:Y:S01]  /*8ed0*/  ISETP.NE.AND P0, PT, R6, RZ, PT ;  /* 0x000000ff0600720c */ /* 0x000fe20003f05270 */
[----:B------:R-:W-:-:S04]  /*8ee0*/  IMAD.MOV.U32 R5, RZ, RZ, 0x4100 ;  /* 0x00004100ff057424 */ /* 0x000fc800078e00ff */
[----:B------:R3:W-:Y:S08]  /*8ef0*/  SYNCS.ARRIVE.TRANS64 RZ, [R16+URZ+0x30818], R5 ;  /* 0x0308180510ff79a7 */ /* 0x0007f0000800003f */
[----:B------:R-:W-:Y:S05]  /*8f00*/  @!P0 BRA `(.L_x_1627) ;  /* 0x0000000000048947 */ /* 0x000fea0003800000 */
[----:B------:R-:W-:Y:S01]  /*8f10*/  BPT.TRAP 0x1 ;  /* 0x000000040000795c */ /* 0x000fe20000300000 */
.L_x_1627:
        /* <DEDUP_REMOVED lines=34> */
.L_x_1613:
[----:B------:R-:W3:Y:S01]  /*9140*/  S2R R0, SR_TID.X ;  /* 0x0000000000007919 */ /* 0x000ee20000002100 */
[----:B------:R-:W-:Y:S01]  /*9150*/  IMAD R3, R19, 0x8, R16 ;  /* 0x0000000813037824 */ /* 0x000fe200078e0210 */
[----:B---3--:R-:W-:Y:S02]  /*9160*/  LOP3.LUT R2, R0, 0x7f, RZ, 0xc0, !PT ;  /* 0x0000007f00027812 */ /* 0x008fe400078ec0ff */
[----:B------:R-:W-:Y:S02]  /*9170*/  SHF.L.U32 R0, R11, 0x1f, RZ ;  /* 0x0000001f0b007819 */ /* 0x000fe400000006ff */
[----:B------:R-:W-:Y:S02]  /*9180*/  ISETP.NE.AND P1, PT, R2, RZ, PT ;  /* 0x000000ff0200720c */ /* 0x000fe40003f25270 */
[----:B------:R-:W3:Y:S02]  /*9190*/  SYNCS.PHASECHK.TRANS64.TRYWAIT P0, [R3+URZ+0x30840], R0 ;  /* 0x03084000030075a7 */ /* 0x000ee4000800017f */
[----:B---3--:R-:W-:Y:S09]  /*91a0*/  @!P0 BRA `(.L_x_1628) ;  /* 0x0000000800dc8947 */ /* 0x008ff20003800000 */
.L_x_1662:
[----:B------:R-:W-:Y:S05]  /*91b0*/  @P1 BRA `(.L_x_1629) ;  /* 0x0000000000181947 */ /* 0x000fea0003800000 */
[----:B------:R-:W1:Y:S01]  /*91c0*/  S2R R2, SR_TID.X ;  /* 0x0000000000027919 */ /* 0x000e620000002100 */
[----:B---3--:R-:W-:-:S04]  /*91d0*/  IMAD.MOV.U32 R0, RZ, RZ, 0x4100 ;  /* 0x00004100ff007424 */ /* 0x008fc800078e00ff */
[----:B------:R3:W-:Y:S01]  /*91e0*/  SYNCS.ARRIVE.TRANS64 RZ, [R3+URZ+0x30830], R0 ;  /* 0x0308300003ff79a7 */ /* 0x0007e2000800003f */
[----:B-1----:R-:W-:-:S13]  /*91f0*/  LOP3.LUT P0, RZ, R2, 0x1f, RZ, 0xc0, !PT ;  /* 0x0000001f02ff7812 */ /* 0x002fda000780c0ff */
[----:B---3--:R-:W-:Y:S05]  /*9200*/  @!P0 BRA `(.L_x_1629) ;  /* 0x0000000000048947 */ /* 0x008fea0003800000 */
[----:B------:R-:W-:Y:S01]  /*9210*/  BPT.TRAP 0x1 ;  /* 0x000000040000795c */ /* 0x000fe20000300000 */
.L_x_1629:
        /* <DEDUP_REMOVED lines=40> */
.L_x_1610:
[----:B------:R-:W-:Y:S05]  /*94a0*/  BSYNC B0 ;  /* 0x0000000000007941 */ /* 0x000fea0003800000 */
.L_x_1608:
[----:B------:R-:W-:-:S03]  /*94b0*/  UMOV UR7, 0xffffffff ;  /* 0xffffffff00077882 */ /* 0x000fc60000000000 */
[----:B------:R-:W-:Y:S05]  /*94c0*/  BRA.DIV UR7, `(.L_x_1630) ;  /* 0x0000000a07287947 */ /* 0x000fea000b800000 */
[----:B------:R-:W-:-:S13]  /*94d0*/  ELECT P6, URZ, PT ;  /* 0x00000000003f782f */ /* 0x000fda00038c0000 */
.L_x_1665:
[----:B------:R-:W-:Y:S05]  /*94e0*/  @!P6 BRA `(.L_x_1519) ;  /* 0x000000000084e947 */ /* 0x000fea0003800000 */
[----:B------:R-:W-:-:S06]  /*94f0*/  ULOP3.LUT UR7, UR38, 0x2, URZ, 0xfc, !UPT ;  /* 0x0000000226077892 */ /* 0x000fcc000f8efc3f */
[----:B------:R-:W-:-:S05]  /*9500*/  IMAD.U32 R2, RZ, RZ, UR7 ;  /* 0x00000007ff027e24 */ /* 0x000fca000f8e00ff */
[----:B------:R-:W-:-:S13]  /*9510*/  ISETP.NE.AND P2, PT, R2, 0x3, PT ;  /* 0x000000030200780c */ /* 0x000fda0003f45270 */
[----:B------:R-:W-:Y:S05]  /*9520*/  @!P2 BRA `(.L_x_1631) ;  /* 0x000000000004a947 */ /* 0x000fea0003800000 */
[----:B------:R-:W-:Y:S01]  /*9530*/  BPT.TRAP 0x1 ;  /* 0x000000040000795c */ /* 0x000fe20000300000 */
.L_x_1631:
        /* <DEDUP_REMOVED lines=15> */
.L_x_1666:
[----:B------:R-:W2:Y:S02]  /*9630*/  SYNCS.PHASECHK.TRANS64.TRYWAIT P0, [R3+URZ], R2 ;  /* 0x00000002030075a7 */ /* 0x000ea4000800017f */
[----:B--2---:R-:W-:Y:S05]  /*9640*/  @!P0 BRA `(.L_x_1633) ;  /* 0x0000000400fc8947 */ /* 0x004fea0003800000 */
.L_x_1667:
[----:B------:R-:W-:Y:S05]  /*9650*/  @!P2 BRA `(.L_x_1634) ;  /* 0x000000000004a947 */ /* 0x000fea0003800000 */
[----:B------:R-:W-:Y:S01]  /*9660*/  BPT.TRAP 0x1 ;  /* 0x000000040000795c */ /* 0x000fe20000300000 */
.L_x_1634:
[----:B--2---:R-:W-:-:S04]  /*9670*/  VIADD R3, R7, 0x30840 ;  /* 0x0003084007037836 */ /* 0x004fc80000000000 */
[----:B------:R-:W-:-:S04]  /*9680*/  IMAD R0, R0, 0x8, R3 ;  /* 0x0000000800007824 */ /* 0x000fc800078e0203 */
[----:B------:R-:W2:Y:S02]  /*9690*/  SYNCS.PHASECHK.TRANS64.TRYWAIT P0, [R0+URZ], R5 ;  /* 0x00000005000075a7 */ /* 0x000ea4000800017f */
[----:B--2---:R-:W-:Y:S05]  /*96a0*/  @!P0 BRA `(.L_x_1635) ;  /* 0x0000000400f88947 */ /* 0x004fea0003800000 */
.L_x_1668:
[----:B------:R-:W-:-:S07]  /*96b0*/  IMAD R3, R4, 0x8, R3 ;  /* 0x0000000804037824 */ /* 0x000fce00078e0203 */
.L_x_1636:
[----:B---3--:R3:W4:Y:S02]  /*96c0*/  SYNCS.PHASECHK.TRANS64.TRYWAIT P0, [R3+URZ], R2 ;  /* 0x00000002030075a7 */ /* 0x008724000800017f */
[----:B----4-:R-:W-:Y:S05]  /*96d0*/  @!P0 NANOSLEEP.SYNCS 0x989680 ;  /* 0x009896800000895d */ /* 0x010fea0003900000 */
[----:B------:R-:W4:Y:S02]  /*96e0*/  @!P0 SYNCS.PHASECHK.TRANS64 P0, [R3+URZ], R2 ;  /* 0x00000002030085a7 */ /* 0x000f24000800007f */
[----:B----4-:R-:W-:Y:S05]  /*96f0*/  @!P0 BRA `(.L_x_1636) ;  /* 0xfffffffc00f08947 */ /* 0x010fea000383ffff */
.L_x_1519:
[----:B------:R-:W-:Y:S05]  /*9700*/  BSYNC B6 ;  /* 0x0000000000067941 */ /* 0x000fea0003800000 */
.L_x_1516:
[----:B------:R-:W-:Y:S05]  /*9710*/  EXIT ;  /* 0x000000000000794d */ /* 0x000fea0003800000 */
.L_x_1526:
[----:B------:R-:W-:Y:S02]  /*9720*/  IMAD.MOV.U32 R12, RZ, RZ, RZ ;  /* 0x000000ffff0c7224 */ /* 0x000fe400078e00ff */
[----:B------:R-:W-:Y:S02]  /*9730*/  IMAD.MOV.U32 R11, RZ, RZ, 0x1f ;  /* 0x0000001fff0b7424 */ /* 0x000fe400078e00ff */
[----:B------:R-:W-:-:S07]  /*9740*/  IMAD.MOV.U32 R15, RZ, RZ, -0x1 ;  /* 0xffffffffff0f7424 */ /* 0x000fce00078e00ff */
[----:B------:R-:W-:Y:S05]  /*9750*/  WARPSYNC.COLLECTIVE R15, `(.L_x_1637) ;  /* 0x000000000f087348 */ /* 0x000fea0003c00000 */
[----:B------:R1:W2:Y:S02]  /*9760*/  SHFL.IDX P6, R14, R13, R12, R11 ;  /* 0x0000000c0d0e7389 */ /* 0x0002a400000c000b */
[----:B-12---:R-:W-:Y:S01]  /*9770*/  ENDCOLLECTIVE ;  /* 0x000000000000791b */ /* 0x006fe20003800000 */
.L_x_1637:
[----:B------:R-:W-:Y:S05]  /*9780*/  BRA `(.L_x_1638) ;  /* 0xffffff7800847947 */ /* 0x000fea000383ffff */
.L_x_1528:
        /* <DEDUP_REMOVED lines=8> */
.L_x_1532:
[----:B---3--:R3:W4:Y:S02]  /*9810*/  SYNCS.PHASECHK.TRANS64.TRYWAIT P0, [R0+URZ+0x30810], R191 ;  /* 0x030810bf000075a7 */ /* 0x008724000800017f */
[----:B----4-:R-:W-:Y:S05]  /*9820*/  @!P0 NANOSLEEP.SYNCS 0x989680 ;  /* 0x009896800000895d */ /* 0x010fea0003900000 */
[----:B------:R-:W4:Y:S02]  /*9830*/  @!P0 SYNCS.PHASECHK.TRANS64 P0, [R0+URZ+0x30810], R191 ;  /* 0x030810bf000085a7 */ /* 0x000f24000800007f */
[----:B----4-:R-:W-:Y:S05]  /*9840*/  @!P0 BRA `(.L_x_1532) ;  /* 0xfffffffc00f08947 */ /* 0x010fea000383ffff */
[----:B------:R-:W-:Y:S05]  /*9850*/  BRA `(.L_x_1531) ;  /* 0xffffff8000747947 */ /* 0x000fea000383ffff */
.L_x_1536:
[----:B--2---:R2:W1:Y:S02]  /*9860*/  SYNCS.PHASECHK.TRANS64.TRYWAIT P0, [R0+URZ+0x30830], R191 ;  /* 0x030830bf000075a7 */ /* 0x004464000800017f */
[----:B-1----:R-:W-:Y:S05]  /*9870*/  @!P0 NANOSLEEP.SYNCS 0x989680 ;  /* 0x009896800000895d */ /* 0x002fea0003900000 */
[----:B------:R-:W1:Y:S02]  /*9880*/  @!P0 SYNCS.PHASECHK.TRANS64 P0, [R0+URZ+0x30830], R191 ;  /* 0x030830bf000085a7 */ /* 0x000e64000800007f */
[----:B-1----:R-:W-:Y:S05]  /*9890*/  @!P0 BRA `(.L_x_1536) ;  /* 0xfffffffc00f08947 */ /* 0x002fea000383ffff */
[----:B------:R-:W-:Y:S05]  /*98a0*/  BRA `(.L_x_1535) ;  /* 0xffffff88008c7947 */ /* 0x000fea000383ffff */
.L_x_1543:
[----:B------:R-:W-:Y:S01]  /*98b0*/  BSSY B0, `(.L_x_1639) ;  /* 0x0000005000007945 */ /* 0x000fe20003800000 */
[----:B------:R-:W-:-:S07]  /*98c0*/  IMAD.MOV.U32 R15, RZ, RZ, -0x1 ;  /* 0xffffffffff0f7424 */ /* 0x000fce00078e00ff */
[----:B-1----:R-:W-:Y:S05]  /*98d0*/  WARPSYNC.COLLECTIVE R15, `(.L_x_1640) ;  /* 0x000000000f087348 */ /* 0x002fea0003c00000 */
[----:B------:R-:W-:Y:S01]  /*98e0*/  NOP ;  /* 0x0000000000007918 */ /* 0x000fe20000000000 */
[----:B-1----:R-:W-:Y:S01]  /*98f0*/  ENDCOLLECTIVE ;  /* 0x000000000000791b */ /* 0x002fe20003800000 */
.L_x_1640:
[----:B------:R-:W-:Y:S05]  /*9900*/  BSYNC B0 ;  /* 0x0000000000007941 */ /* 0x000fea0003800000 */
.L_x_1639:
[----:B------:R-:W-:Y:S05]  /*9910*/  BRA `(.L_x_1641) ;  /* 0xffffffb800707947 */ /* 0x000fea000383ffff */
.L_x_1552:
[----:B------:R-:W-:Y:S01]  /*9920*/  BSSY B0, `(.L_x_1642) ;  /* 0x0000005000007945 */ /* 0x000fe20003800000 */
[----:B------:R-:W-:-:S07]  /*9930*/  IMAD.MOV.U32 R15, RZ, RZ, -0x1 ;  /* 0xffffffffff0f7424 */ /* 0x000fce00078e00ff */
[----:B-12---:R-:W-:Y:S05]  /*9940*/  WARPSYNC.COLLECTIVE R15, `(.L_x_1643) ;  /* 0x000000000f087348 */ /* 0x006fea0003c00000 */
[----:B------:R-:W-:Y:S01]  /*9950*/  NOP ;  /* 0x0000000000007918 */ /* 0x000fe20000000000 */
[----:B-12---:R-:W-:Y:S01]  /*9960*/  ENDCOLLECTIVE ;  /* 0x000000000000791b */ /* 0x006fe20003800000 */
.L_x_1643:
[----:B------:R-:W-:Y:S05]  /*9970*/  BSYNC B0 ;  /* 0x0000000000007941 */ /* 0x000fea0003800000 */
.L_x_1642:
[----:B------:R-:W-:Y:S05]  /*9980*/  BRA `(.L_x_1644) ;  /* 0xffffffbc00707947 */ /* 0x000fea000383ffff */
.L_x_1564:
[----:B------:R-:W-:Y:S01]  /*9990*/  BSSY B0, `(.L_x_1645) ;  /* 0x0000005000007945 */ /* 0x000fe20003800000 */
[----:B------:R-:W-:-:S07]  /*99a0*/  IMAD.MOV.U32 R15, RZ, RZ, -0x1 ;  /* 0xffffffffff0f7424 */ /* 0x000fce00078e00ff */
[----:B------:R-:W-:Y:S05]  /*99b0*/  WARPSYNC.COLLECTIVE R15, `(.L_x_1646) ;  /* 0x000000000f087348 */ /* 0x000fea0003c00000 */
[----:B------:R-:W-:Y:S01]  /*99c0*/  NOP ;  /* 0x0000000000007918 */ /* 0x000fe20000000000 */
[----:B------:R-:W-:Y:S01]  /*99d0*/  ENDCOLLECTIVE ;  /* 0x000000000000791b */ /* 0x000fe20003800000 */
.L_x_1646:
[----:B------:R-:W-:Y:S05]  /*99e0*/  BSYNC B0 ;  /* 0x0000000000007941 */ /* 0x000fea0003800000 */
.L_x_1645:
[----:B------:R-:W-:Y:S05]  /*99f0*/  BRA `(.L_x_1647) ;  /* 0xffffffc400587947 */ /* 0x000fea000383ffff */
.L_x_1577:
[----:B------:R-:W-:Y:S01]  /*9a00*/  BSSY B0, `(.L_x_1648) ;  /* 0x0000005000007945 */ /* 0x000fe20003800000 */
[----:B------:R-:W-:-:S07]  /*9a10*/  IMAD.MOV.U32 R15, RZ, RZ, -0x1 ;  /* 0xffffffffff0f7424 */ /* 0x000fce00078e00ff */
[----:B------:R-:W-:Y:S05]  /*9a20*/  WARPSYNC.COLLECTIVE R15, `(.L_x_1649) ;  /* 0x000000000f087348 */ /* 0x000fea0003c00000 */
[----:B------:R-:W-:Y:S01]  /*9a30*/  NOP ;  /* 0x0000000000007918 */ /* 0x000fe20000000000 */
[----:B------:R-:W-:Y:S01]  /*9a40*/  ENDCOLLECTIVE ;  /* 0x000000000000791b */ /* 0x000fe20003800000 */
.L_x_1649:
[----:B------:R-:W-:Y:S05]  /*9a50*/  BSYNC B0 ;  /* 0x0000000000007941 */ /* 0x000fea0003800000 */
.L_x_1648:
[----:B------:R-:W-:Y:S05]  /*9a60*/  BRA `(.L_x_1650) ;  /* 0xffffffc800dc7947 */ /* 0x000fea000383ffff */
.L_x_1589:
[----:B------:R-:W-:Y:S01]  /*9a70*/  BSSY B0, `(.L_x_1651) ;  /* 0x0000005000007945 */ /* 0x000fe20003800000 */
[----:B------:R-:W-:-:S07]  /*9a80*/  IMAD.MOV.U32 R15, RZ, RZ, -0x1 ;  /* 0xffffffffff0f7424 */ /* 0x000fce00078e00ff */
[----:B------:R-:W-:Y:S05]  /*9a90*/  WARPSYNC.COLLECTIVE R15, `(.L_x_1652) ;  /* 0x000000000f087348 */ /* 0x000fea0003c00000 */
[----:B------:R-:W-:Y:S01]  /*9aa0*/  NOP ;  /* 0x0000000000007918 */ /* 0x000fe20000000000 */
[----:B------:R-:W-:Y:S01]  /*9ab0*/  ENDCOLLECTIVE ;  /* 0x000000000000791b */ /* 0x000fe20003800000 */
.L_x_1652:
[----:B------:R-:W-:Y:S05]  /*9ac0*/  BSYNC B0 ;  /* 0x0000000000007941 */ /* 0x000fea0003800000 */
.L_x_1651:
[----:B------:R-:W-:Y:S05]  /*9ad0*/  BRA `(.L_x_1653) ;  /* 0xffffffcc00fc7947 */ /* 0x000fea000383ffff */
.L_x_1611:
[----:B-1----:R1:W2:Y:S02]  /*9ae0*/  SYNCS.PHASECHK.TRANS64.TRYWAIT P0, [R16+URZ+0x30820], R3 ;  /* 0x03082003100075a7 */ /* 0x0022a4000800017f */
[----:B--2---:R-:W-:Y:S05]  /*9af0*/  @!P0 NANOSLEEP.SYNCS 0x989680 ;  /* 0x009896800000895d */ /* 0x004fea0003900000 */
[----:B------:R-:W2:Y:S02]  /*9b00*/  @!P0 SYNCS.PHASECHK.TRANS64 P0, [R16+URZ+0x30820], R3 ;  /* 0x03082003100085a7 */ /* 0x000ea4000800007f */
[----:B--2---:R-:W-:Y:S05]  /*9b10*/  @!P0 BRA `(.L_x_1611) ;  /* 0xfffffffc00f08947 */ /* 0x004fea000383ffff */
[----:B------:R-:W-:Y:S05]  /*9b20*/  BRA `(.L_x_1654) ;  /* 0xffffffdc00cc7947 */ /* 0x000fea000383ffff */
.L_x_1615:
[----:B-1----:R1:W3:Y:S02]  /*9b30*/  SYNCS.PHASECHK.TRANS64.TRYWAIT P1, [R16+URZ+0x30840], R21 ;  /* 0x03084015100075a7 */ /* 0x0022e4000802017f */
[----:B---3--:R-:W-:Y:S05]  /*9b40*/  @!P1 NANOSLEEP.SYNCS 0x989680 ;  /* 0x009896800000995d */ /* 0x008fea0003900000 */
[----:B------:R-:W3:Y:S02]  /*9b50*/  @!P1 SYNCS.PHASECHK.TRANS64 P1, [R16+URZ+0x30840], R21 ;  /* 0x03084015100095a7 */ /* 0x000ee4000802007f */
[----:B---3--:R-:W-:Y:S05]  /*9b60*/  @!P1 BRA `(.L_x_1615) ;  /* 0xfffffffc00f09947 */ /* 0x008fea000383ffff */
[----:B------:R-:W-:Y:S05]  /*9b70*/  BRA `(.L_x_1655) ;  /* 0xffffffe400887947 */ /* 0x000fea000383ffff */
.L_x_1617:
[----:B--2---:R2:W3:Y:S02]  /*9b80*/  SYNCS.PHASECHK.TRANS64.TRYWAIT P1, [R16+URZ+0x30828], R21 ;  /* 0x03082815100075a7 */ /* 0x0044e4000802017f */
[----:B---3--:R-:W-:Y:S05]  /*9b90*/  @!P1 NANOSLEEP.SYNCS 0x989680 ;  /* 0x009896800000995d */ /* 0x008fea0003900000 */
[----:B------:R-:W3:Y:S02]  /*9ba0*/  @!P1 SYNCS.PHASECHK.TRANS64 P1, [R16+URZ+0x30828], R21 ;  /* 0x03082815100095a7 */ /* 0x000ee4000802007f */
[----:B---3--:R-:W-:Y:S05]  /*9bb0*/  @!P1 BRA `(.L_x_1617) ;  /* 0xfffffffc00f09947 */ /* 0x008fea000383ffff */
[----:B------:R-:W-:Y:S05]  /*9bc0*/  BRA `(.L_x_1656) ;  /* 0xffffffe8001c7947 */ /* 0x000fea000383ffff */
.L_x_1619:
[----:B---3--:R3:W4:Y:S02]  /*9bd0*/  SYNCS.PHASECHK.TRANS64.TRYWAIT P1, [R16+URZ+0x30848], R21 ;  /* 0x03084815100075a7 */ /* 0x008724000802017f */
[----:B----4-:R-:W-:Y:S05]  /*9be0*/  @!P1 NANOSLEEP.SYNCS 0x989680 ;  /* 0x009896800000995d */ /* 0x010fea0003900000 */
[----:B------:R-:W4:Y:S02]  /*9bf0*/  @!P1 SYNCS.PHASECHK.TRANS64 P1, [R16+URZ+0x30848], R21 ;  /* 0x03084815100095a7 */ /* 0x000f24000802007f */
[----:B----4-:R-:W-:Y:S05]  /*9c00*/  @!P1 BRA `(.L_x_1619) ;  /* 0xfffffffc00f09947 */ /* 0x010fea000383ffff */
[----:B------:R-:W-:Y:S05]  /*9c10*/  BRA `(.L_x_1657) ;  /* 0xffffffe800b07947 */ /* 0x000fea000383ffff */
.L_x_1621:
[----:B------:R-:W-:-:S07]  /*9c20*/  SHF.L.U32 R5, R11, 0x1f, RZ ;  /* 0x0000001f0b057819 */ /* 0x000fce00000006ff */
.L_x_1658:
[----:B------:R1:W1:Y:S02]  /*9c30*/  SYNCS.PHASECHK.TRANS64.TRYWAIT P1, [R16+URZ+0x30820], R5 ;  /* 0x03082005100075a7 */ /* 0x000264000802017f */
[----:B-1----:R-:W-:Y:S05]  /*9c40*/  @!P1 NANOSLEEP.SYNCS 0x989680 ;  /* 0x009896800000995d */ /* 0x002fea0003900000 */
[----:B------:R-:W1:Y:S02]  /*9c50*/  @!P1 SYNCS.PHASECHK.TRANS64 P1, [R16+URZ+0x30820], R5 ;  /* 0x03082005100095a7 */ /* 0x000e64000802007f */
[----:B-1----:R-:W-:Y:S05]  /*9c60*/  @!P1 BRA `(.L_x_1658) ;  /* 0xfffffffc00f09947 */ /* 0x002fea000383ffff */
[----:B------:R-:W-:Y:S05]  /*9c70*/  BRA `(.L_x_1659) ;  /* 0xffffffec002c7947 */ /* 0x000fea000383ffff */
.L_x_1624:
[----:B-1----:R1:W3:Y:S02]  /*9c80*/  SYNCS.PHASECHK.TRANS64.TRYWAIT P1, [R16+URZ+0x30840], R13 ;  /* 0x0308400d100075a7 */ /* 0x0022e4000802017f */
[----:B---3--:R-:W-:Y:S05]  /*9c90*/  @!P1 NANOSLEEP.SYNCS 0x989680 ;  /* 0x009896800000995d */ /* 0x008fea0003900000 */
[----:B------:R-:W3:Y:S02]  /*9ca0*/  @!P1 SYNCS.PHASECHK.TRANS64 P1, [R16+URZ+0x30840], R13 ;  /* 0x0308400d100095a7 */ /* 0x000ee4000802007f */
[----:B---3--:R-:W-:Y:S05]  /*9cb0*/  @!P1 BRA `(.L_x_1624) ;  /* 0xfffffffc00f09947 */ /* 0x008fea000383ffff */
[----:B------:R-:W-:Y:S05]  /*9cc0*/  BRA `(.L_x_1660) ;  /* 0xffffffec00e07947 */ /* 0x000fea000383ffff */
.L_x_1626:
[----:B--2---:R2:W3:Y:S02]  /*9cd0*/  SYNCS.PHASECHK.TRANS64.TRYWAIT P1, [R16+URZ+0x30828], R13 ;  /* 0x0308280d100075a7 */ /* 0x0044e4000802017f */
[----:B---3--:R-:W-:Y:S05]  /*9ce0*/  @!P1 NANOSLEEP.SYNCS 0x989680 ;  /* 0x009896800000995d */ /* 0x008fea0003900000 */
[----:B------:R-:W3:Y:S02]  /*9cf0*/  @!P1 SYNCS.PHASECHK.TRANS64 P1, [R16+URZ+0x30828], R13 ;  /* 0x0308280d100095a7 */ /* 0x000ee4000802007f */
[----:B---3--:R-:W-:Y:S05]  /*9d00*/  @!P1 BRA `(.L_x_1626) ;  /* 0xfffffffc00f09947 */ /* 0x008fea000383ffff */
[----:B------:R-:W-:Y:S05]  /*9d10*/  BRA `(.L_x_1661) ;  /* 0xfffffff000687947 */ /* 0x000fea000383ffff */
.L_x_1628:
[----:B---3--:R3:W1:Y:S02]  /*9d20*/  SYNCS.PHASECHK.TRANS64.TRYWAIT P0, [R3+URZ+0x30840], R0 ;  /* 0x03084000030075a7 */ /* 0x008664000800017f */
[----:B-1----:R-:W-:Y:S05]  /*9d30*/  @!P0 NANOSLEEP.SYNCS 0x989680 ;  /* 0x009896800000895d */ /* 0x002fea0003900000 */
[----:B------:R-:W1:Y:S02]  /*9d40*/  @!P0 SYNCS.PHASECHK.TRANS64 P0, [R3+URZ+0x30840], R0 ;  /* 0x03084000030085a7 */ /* 0x000e64000800007f */
[----:B-1----:R-:W-:Y:S05]  /*9d50*/  @!P0 BRA `(.L_x_1628) ;  /* 0xfffffffc00f08947 */ /* 0x002fea000383ffff */
[----:B------:R-:W-:Y:S05]  /*9d60*/  BRA `(.L_x_1662) ;  /* 0xfffffff400107947 */ /* 0x000fea000383ffff */
.L_x_1630:
[----:B------:R-:W-:Y:S01]  /*9d70*/  BSSY B0, `(.L_x_1663) ;  /* 0x0000006000007945 */ /* 0x000fe20003800000 */
[----:B------:R-:W-:-:S07]  /*9d80*/  IMAD.MOV.U32 R15, RZ, RZ, -0x1 ;  /* 0xffffffffff0f7424 */ /* 0x000fce00078e00ff */
[----:B------:R-:W-:Y:S05]  /*9d90*/  WARPSYNC.COLLECTIVE R15, `(.L_x_1664) ;  /* 0x000000000f0c7348 */ /* 0x000fea0003c00000 */
[----:B------:R-:W-:Y:S02]  /*9da0*/  ELECT P6, UR62, PT ;  /* 0x00000000003e782f */ /* 0x000fe400038c0000 */
[----:B------:R-:W-:Y:S01]  /*9db0*/  MOV R14, UR62 ;  /* 0x0000003e000e7c02 */ /* 0x000fe20008000f00 */
[----:B------:R-:W-:Y:S10]  /*9dc0*/  ENDCOLLECTIVE ;  /* 0x000000000000791b */ /* 0x000ff40003800000 */
.L_x_1664:
[----:B------:R-:W-:Y:S05]  /*9dd0*/  BSYNC B0 ;  /* 0x0000000000007941 */ /* 0x000fea0003800000 */
.L_x_1663:
[----:B------:R-:W-:Y:S05]  /*9de0*/  BRA `(.L_x_1665) ;  /* 0xfffffff400bc7947 */ /* 0x000fea000383ffff */
.L_x_1632:
[----:B-1----:R1:W2:Y:S02]  /*9df0*/  SYNCS.PHASECHK.TRANS64.TRYWAIT P0, [R6+URZ], R5 ;  /* 0x00000005060075a7 */ /* 0x0022a4000800017f */
[----:B--2---:R-:W-:Y:S05]  /*9e00*/  @!P0 NANOSLEEP.SYNCS 0x989680 ;  /* 0x009896800000895d */ /* 0x004fea0003900000 */
[----:B------:R-:W2:Y:S02]  /*9e10*/  @!P0 SYNCS.PHASECHK.TRANS64 P0, [R6+URZ], R5 ;  /* 0x00000005060085a7 */ /* 0x000ea4000800007f */
[----:B--2---:R-:W-:Y:S05]  /*9e20*/  @!P0 BRA `(.L_x_1632) ;  /* 0xfffffffc00f08947 */ /* 0x004fea000383ffff */
[----:B------:R-:W-:Y:S05]  /*9e30*/  BRA `(.L_x_1666) ;  /* 0xfffffff400fc7947 */ /* 0x000fea000383ffff */
.L_x_1633:
[----:B--2---:R2:W3:Y:S02]  /*9e40*/  SYNCS.PHASECHK.TRANS64.TRYWAIT P0, [R3+URZ], R2 ;  /* 0x00000002030075a7 */ /* 0x0044e4000800017f */
[----:B---3--:R-:W-:Y:S05]  /*9e50*/  @!P0 NANOSLEEP.SYNCS 0x989680 ;  /* 0x009896800000895d */ /* 0x008fea0003900000 */
[----:B------:R-:W3:Y:S02]  /*9e60*/  @!P0 SYNCS.PHASECHK.TRANS64 P0, [R3+URZ], R2 ;  /* 0x00000002030085a7 */ /* 0x000ee4000800007f */
[----:B---3--:R-:W-:Y:S05]  /*9e70*/  @!P0 BRA `(.L_x_1633) ;  /* 0xfffffffc00f08947 */ /* 0x008fea000383ffff */
[----:B------:R-:W-:Y:S05]  /*9e80*/  BRA `(.L_x_1667) ;  /* 0xfffffff400f07947 */ /* 0x000fea000383ffff */
.L_x_1635:
[----:B--2---:R2:W3:Y:S02]  /*9e90*/  SYNCS.PHASECHK.TRANS64.TRYWAIT P0, [R0+URZ], R5 ;  /* 0x00000005000075a7 */ /* 0x0044e4000800017f */
[----:B---3--:R-:W-:Y:S05]  /*9ea0*/  @!P0 NANOSLEEP.SYNCS 0x989680 ;  /* 0x009896800000895d */ /* 0x008fea0003900000 */
[----:B------:R-:W3:Y:S02]  /*9eb0*/  @!P0 SYNCS.PHASECHK.TRANS64 P0, [R0+URZ], R5 ;  /* 0x00000005000085a7 */ /* 0x000ee4000800007f */
[----:B---3--:R-:W-:Y:S05]  /*9ec0*/  @!P0 BRA `(.L_x_1635) ;  /* 0xfffffffc00f08947 */ /* 0x008fea000383ffff */
[----:B------:R-:W-:Y:S05]  /*9ed0*/  BRA `(.L_x_1668) ;  /* 0xfffffff400f47947 */ /* 0x000fea000383ffff */
.L_x_1669:
        /* <DEDUP_REMOVED lines=10> */
.L_x_3664:


//--------------------- .text._ZN7cutlass13device_kernelIN5flash11enable_sm90INS1_16FlashAttnBwdSm90INS1_25CollectiveMainloopBwdSm90ILi2ELi2ELi2EN4cute5tupleIJNS5_1CILi1EEES8_S8_EEENS6_IJNS7_ILi64EEENS7_ILi128EEESB_EEENS_10bfloat16_tEfNS_4arch4Sm90ELb0ELb1ELb1ELb1ELb0ELb1ELb0ELb0ELi2ELi1ELi2ELi1ELb0EEENS1_21CollectiveEpilogueBwdISC_SD_SF_Li256ELb1ELb0ELi1EEENS1_19SingleTileSchedulerILb1ELb0ELb0ELi128EEEEEEEEEvNT_6ParamsE --------------------------
	.section	.text._ZN7cutlass13device_kernelIN5flash11enable_sm90INS1_16FlashAttnBwdSm90INS1_25CollectiveMainloopBwdSm90ILi2ELi2ELi2EN4cute5tupleIJNS5_1CILi1EEES8_S8_EEENS6_IJNS7_ILi64EEENS7_ILi128EEESB_EEENS_10bfloat16_tEfNS_4arch4Sm90ELb0ELb1ELb1ELb1ELb0ELb1ELb0ELb0ELi2ELi1ELi2ELi1ELb0EEENS1_21CollectiveEpilogueBwdISC_SD_SF_Li256ELb1ELb0ELi1EEENS1_19SingleTileSchedulerILb1ELb0ELb0ELi128EEEEEEEEEvNT_6ParamsE,"ax",@progbits
	.align	128
.text._ZN7cutlass13device_kernelIN5flash11enable_sm90INS1_16FlashAttnBwdSm90INS1_25CollectiveMainloopBwdSm90ILi2ELi2ELi2EN4cute5tupleIJNS5_1CILi1EEES8_S8_EEENS6_IJNS7_ILi64EEENS7_ILi128EEESB_EEENS_10bfloat16_tEfNS_4arch4Sm90ELb0ELb1ELb1ELb1ELb0ELb1ELb0ELb0ELi2ELi1ELi2ELi1ELb0EEENS1_21CollectiveEpilogueBwdISC_SD_SF_Li256ELb1ELb0ELi1EEENS1_19SingleTileSchedulerILb1ELb0ELb0ELi128EEEEEEEEEvNT_6ParamsE:
        .type           _ZN7cutlass13device_kernelIN5flash11enable_sm90INS1_16FlashAttnBwdSm90INS1_25CollectiveMainloopBwdSm90ILi2ELi2ELi2EN4cute5tupleIJNS5_1CILi1EEES8_S8_EEENS6_IJNS7_ILi64EEENS7_ILi128EEESB_EEENS_10bfloat16_tEfNS_4arch4Sm90ELb0ELb1ELb1ELb1ELb0ELb1ELb0ELb0ELi2ELi1ELi2ELi1ELb0EEENS1_21CollectiveEpilogueBwdISC_SD_SF_Li256ELb1ELb0ELi1EEENS1_19SingleTileSchedulerILb1ELb0ELb0ELi128EEEEEEEEEvNT_6ParamsE,@function
        .size           _ZN7cutlass13device_kernelIN5flash11enable_sm90INS1_16FlashAttnBwdSm90INS1_25CollectiveMainloopBwdSm90ILi2ELi2ELi2EN4cute5tupleIJNS5_1CILi1EEES8_S8_EEENS6_IJNS7_ILi64EEENS7_ILi128EEESB_EEENS_10bfloat16_tEfNS_4arch4Sm90ELb0ELb1ELb1ELb1ELb0ELb1ELb0ELb0ELi2ELi1ELi2ELi1ELb0EEENS1_21CollectiveEpilogueBwdISC_SD_SF_Li256ELb1ELb0ELi1EEENS1_19SingleTileSchedulerILb1ELb0ELb0ELi128EEEEEEEEEvNT_6ParamsE,(.L_x_3665 - _ZN7cutlass13device_kernelIN5flash11enable_sm90INS1_16FlashAttnBwdSm90INS1_25CollectiveMainloopBwdSm90ILi2ELi2ELi2EN4cute5tupleIJNS5_1CILi1EEES8_S8_EEENS6_IJNS7_ILi64EEENS7_ILi128EEESB_EEENS_10bfloat16_tEfNS_4arch4Sm90ELb0ELb1ELb1ELb1ELb0ELb1ELb0ELb0ELi2ELi1ELi2ELi1ELb0EEENS1_21CollectiveEpilogueBwdISC_SD_SF_Li256ELb1ELb0ELi1EEENS1_19SingleTileSchedulerILb1ELb0ELb0ELi128EEEEEEEEEvNT_6ParamsE)
        .other          _ZN7cutlass13device_kernelIN5flash11enable_sm90INS1_16FlashAttnBwdSm90INS1_25CollectiveMainloopBwdSm90ILi2ELi2ELi2EN4cute5tupleIJNS5_1CILi1EEES8_S8_EEENS6_IJNS7_ILi64EEENS7_ILi128EEESB_EEENS_10bfloat16_tEfNS_4arch4Sm90ELb0ELb1ELb1ELb1ELb0ELb1ELb0ELb0ELi2ELi1ELi2ELi1ELb0EEENS1_21CollectiveEpilogueBwdISC_SD_SF_Li256ELb1ELb0ELi1EEENS1_19SingleTileSchedulerILb1ELb0ELb0ELi128EEEEEEEEEvNT_6ParamsE,@"STO_CUDA_ENTRY STV_DEFAULT"
_ZN7cutlass13device_kernelIN5flash11enable_sm90INS1_16FlashAttnBwdSm90INS1_25CollectiveMainloopBwdSm90ILi2ELi2ELi2EN4cute5tupleIJNS5_1CILi1EEES8_S8_EEENS6_IJNS7_ILi64EEENS7_ILi128EEESB_EEENS_10bfloat16_tEfNS_4arch4Sm90ELb0ELb1ELb1ELb1ELb0ELb1ELb0ELb0ELi2ELi1ELi2ELi1ELb0EEENS1_21CollectiveEpilogueBwdISC_SD_SF_Li256ELb1ELb0ELi1EEENS1_19SingleTileSchedulerILb1ELb0ELb0ELi128EEEEEEEEEvNT_6ParamsE:
        /* <DEDUP_REMOVED lines=24> */
.L_x_1671:
[----:B------:R-:W-:Y:S05]  /*0180*/  BSYNC B0 ;  /* 0x0000000000007941 */ /* 0x000fea0003800000 */
.L_x_1670:
        /* <DEDUP_REMOVED lines=37> */
.L_x_1672:
        /* <DEDUP_REMOVED lines=22> */
.L_x_1673:
[----:B------:R-:W-:Y:S01]  /*0540*/  PLOP3.LUT P0, PT, PT, PT, UP0, 0x80, 0x0 ;  /* 0x000000000000781c */ /* 0x000fe20003f0f008 */
[----:B------:R-:W-:Y:S01]  /*0550*/  NOP ;  /* 0x0000000000007918 */ /* 0x000fe20000000000 */
[----:B------:R-:W-:Y:S01]  /*0560*/  ULDC.64 UR46, c[0x0][0x208] ;  /* 0x00008200002e7ab9 */ /* 0x000fe20000000a00 */
[----:B------:R-:W-:Y:S01]  /*0570*/  BSSY B6, `(.L_x_1674) ;  /* 0x0000bd4000067945 */ /* 0x000fe20003800000 */
[----:B-12-4-:R-:W-:Y:S09]  /*0580*/  BAR.SYNC.DEFER_BLOCKING 0x0 ;  /* 0x0000000000007b1d */ /* 0x016ff20000010000 */
[----:B------:R-:W-:Y:S05]  /*0590*/  @!P0 BRA `(.L_x_1675) ;  /* 0x00000080006c8947 */ /* 0x000fea0003800000 */
.L_x_1676:
[----:B------:R-:W-:-:S08]  /*05a0*/  NOP ;  /* 0x0000000000007918 */ /* 0x000fd00000000000 */
[----:B------:R-:W1:Y:S02]  /*05b0*/  USETMAXREG.TRY_ALLOC.CTAPOOL UP0, 0xf0 ;  /* 0x000000f0000079c8 */ /* 0x000e640008000600 */
[----:B-1----:R-:W-:-:S13]  /*05c0*/  PLOP3.LUT P0, PT, PT, PT, UP0, 0x80, 0x0 ;  /* 0x000000000000781c */ /* 0x002fda0003f0f008 */
[----:B------:R-:W-:Y:S05]  /*05d0*/  @!P0 BRA `(.L_x_1676) ;  /* 0xfffffffc00f08947 */ /* 0x000fea000383ffff */
[----:B------:R-:W-:Y:S01]  /*05e0*/  LOP3.LUT R0, R0, 0x3, RZ, 0xc0, !PT ;  /* 0x0000000300007812 */ /* 0x000fe200078ec0ff */
[----:B------:R-:W1:Y:S01]  /*05f0*/  S2R R2, SR_TID.X ;  /* 0x0000000000027919 */ /* 0x000e620000002100 */
[----:B------:R-:W-:Y:S01]  /*0600*/  ULDC.64 UR4, c[0x0][0x8d8] ;  /* 0x0002360000047ab9 */ /* 0x000fe20000000a00 */
[----:B------:R-:W2:Y:S03]  /*0610*/  S2UR UR6, SR_CTAID.X ;  /* 0x00000000000679c3 */ /* 0x000ea60000002500 */
[----:B------:R-:W3:Y:S05]  /*0620*/  SHFL.IDX PT, R0, R0, RZ, 0x1f ;  /* 0x00001fff00007589 */ /* 0x000eea00000e0000 */
[----:B------:R-:W4:Y:S01]  /*0630*/  S2UR UR36, SR_CTAID.Z ;  /* 0x00000000002479c3 */ /* 0x000f220000002700 */
[----:B---3--:R-:W-:-:S02]  /*0640*/  ISETP.NE.AND P0, PT, R0, RZ, PT ;  /* 0x000000ff0000720c */ /* 0x008fc40003f05270 */
[----:B-1----:R-:W-:-:S11]  /*0650*/  SHF.R.U32.HI R2, RZ, 0x7, R2 ;  /* 0x00000007ff027819 */ /* 0x002fd60000011602 */
[----:B------:R-:W-:-:S05]  /*0660*/  @!P0 VIADD R2, R2, 0x9 ;  /* 0x0000000902028836 */ /* 0x000fca0000000000 */
[----:B------:R1:W-:Y:S06]  /*0670*/  @!P0 BAR.ARV R2, 0xa0 ;  /* 0x000280020000851d */ /* 0x0003ec0000002000 */
[----:B------:R-:W-:-:S04]  /*0680*/  ISETP.NE.U32.AND P0, PT, RZ, UR4, PT ;  /* 0x00000004ff007c0c */ /* 0x000fc8000bf05070 */
[----:B------:R-:W-:-:S13]  /*0690*/  ISETP.NE.AND.EX P0, PT, RZ, UR5, PT, P0 ;  /* 0x00000005ff007c0c */ /* 0x000fda000bf05300 */
[----:B-12-4-:R-:W-:Y:S05]  /*06a0*/  @!P0 BRA `(.L_x_1677) ;  /* 0x00000000001c8947 */ /* 0x016fea0003800000 */
[----:B------:R-:W-:Y:S02]  /*06b0*/  ULDC.64 UR4, c[0x0][0x8d8] ;  /* 0x0002360000047ab9 */ /* 0x000fe40000000a00 */
[----:B------:R-:W-:-:S06]  /*06c0*/  UIMAD.WIDE UR4, UR36, 0x4, UR4 ;  /* 0x00000004240478a5 */ /* 0x000fcc000f8e0204 */
[----:B------:R-:W-:Y:S02]  /*06d0*/  IMAD.U32 R2, RZ, RZ, UR4 ;  /* 0x00000004ff027e24 */ /* 0x000fe4000f8e00ff */
[----:B------:R-:W-:-:S05]  /*06e0*/  IMAD.U32 R3, RZ, RZ, UR5 ;  /* 0x00000005ff037e24 */ /* 0x000fca000f8e00ff */
[----:B------:R-:W2:Y:S02]  /*06f0*/  LDG.E R2, desc[UR46][R2.64] ;  /* 0x0000002e02027981 */ /* 0x000ea4000c1e1900 */
[----:B--2---:R-:W-:Y:S01]  /*0700*/  R2UR UR4, R2 ;  /* 0x00000000020472ca */ /* 0x004fe200000e0000 */
[----:B------:R-:W-:-:S14]  /*0710*/  BRA `(.L_x_1678) ;  /* 0x00000000003c7947 */ /* 0x000fdc0003800000 */
.L_x_1677:
[----:B------:R-:W-:Y:S02]  /*0720*/  ULDC.64 UR4, c[0x0][0x8d0] ;  /* 0x0002340000047ab9 */ /* 0x000fe40000000a00 */
[----:B------:R-:W-:-:S04]  /*0730*/  ISETP.NE.U32.AND P0, PT, RZ, UR4, PT ;  /* 0x00000004ff007c0c */ /* 0x000fc8000bf05070 */
[----:B------:R-:W-:-:S13]  /*0740*/  ISETP.NE.AND.EX P0, PT, RZ, UR5, PT, P0 ;  /* 0x00000005ff007c0c */ /* 0x000fda000bf05300 */
[----:B------:R-:W-:Y:S05]  /*0750*/  @!P0 BRA `(.L_x_1679) ;  /* 0x0000000000288947 */ /* 0x000fea0003800000 */
[----:B------:R-:W-:Y:S02]  /*0760*/  ULDC.64 UR4, c[0x0][0x8d0] ;  /* 0x0002340000047ab9 */ /* 0x000fe40000000a00 */
[----:B------:R-:W-:-:S06]  /*0770*/  UIMAD.WIDE UR4, UR36, 0x4, UR4 ;  /* 0x00000004240478a5 */ /* 0x000fcc000f8e0204 */
[----:B------:R-:W-:Y:S02]  /*0780*/  IMAD.U32 R2, RZ, RZ, UR4 ;  /* 0x00000004ff027e24 */ /* 0x000fe4000f8e00ff */
[----:B------:R-:W-:-:S05]  /*0790*/  IMAD.U32 R3, RZ, RZ, UR5 ;  /* 0x00000005ff037e24 */ /* 0x000fca000f8e00ff */
[----:B------:R-:W2:Y:S04]  /*07a0*/  LDG.E R4, desc[UR46][R2.64] ;  /* 0x0000002e02047981 */ /* 0x000ea8000c1e1900 */
[----:B------:R-:W3:Y:S01]  /*07b0*/  LDG.E R0, desc[UR46][R2.64+0x4] ;  /* 0x0000042e02007981 */ /* 0x000ee2000c1e1900 */
[----:B--2---:R-:W-:Y:S02]  /*07c0*/  R2UR UR4, R4 ;  /* 0x00000000040472ca */ /* 0x004fe400000e0000 */
[----:B---3--:R-:W-:-:S13]  /*07d0*/  R2UR UR5, R0 ;  /* 0x00000000000572ca */ /* 0x008fda00000e0000 */
[----:B------:R-:W-:Y:S01]  /*07e0*/  UIADD3 UR4, -UR4, UR5, URZ ;  /* 0x0000000504047290 */ /* 0x000fe2000fffe13f */
[----:B------:R-:W-:Y:S11]  /*07f0*/  BRA `(.L_x_1678) ;  /* 0x0000000000047947 */ /* 0x000ff60003800000 */
.L_x_1679:
[----:B------:R-:W-:-:S05]  /*0800*/  ULDC UR4, c[0x0][0x8bc] ;  /* 0x00022f0000047ab9 */ /* 0x000fca0000000800 */
.L_x_1678:
[----:B------:R-:W-:-:S04]  /*0810*/  USHF.L.U32 UR42, UR6, 0x7, URZ ;  /* 0x00000007062a7899 */ /* 0x000fc8000800063f */
[----:B------:R-:W-:-:S04]  /*0820*/  UISETP.GE.AND UP0, UPT, UR42, UR4, UPT ;  /* 0x000000042a00728c */ /* 0x000fc8000bf06270 */
[----:B------:R-:W-:-:S06]  /*0830*/  USEL UR36, UR36, 0xffffffff, !UP0 ;  /* 0xffffffff24247887 */ /* 0x000fcc000c000000 */
[----:B------:R-:W-:-:S13]  /*0840*/  ISETP.LE.AND P0, PT, RZ, UR36, PT ;  /* 0x00000024ff007c0c */ /* 0x000fda000bf03270 */
[----:B------:R-:W-:Y:S05]  /*0850*/  @!P0 BRA `(.L_x_1680) ;  /* 0x000000b800948947 */ /* 0x000fea0003800000 */
[----:B------:R-:W-:Y:S01]  /*0860*/  ULDC.64 UR4, c[0x0][0x780] ;  /* 0x0001e00000047ab9 */ /* 0x000fe20000000a00 */
[----:B------:R-:W-:Y:S01]  /*0870*/  ULDC UR37, c[0x0][0x290] ;  /* 0x0000a40000257ab9 */ /* 0x000fe20000000800 */
[----:B------:R-:W-:-:S04]  /*0880*/  ISETP.NE.U32.AND P0, PT, RZ, UR4, PT ;  /* 0x00000004ff007c0c */ /* 0x000fc8000bf05070 */
[----:B------:R-:W-:-:S13]  /*0890*/  ISETP.NE.AND.EX P0, PT, RZ, UR5, PT, P0 ;  /* 0x00000005ff007c0c */ /* 0x000fda000bf05300 */
[----:B------:R-:W-:Y:S05]  /*08a0*/  @!P0 BRA `(.L_x_1681) ;  /* 0x00000000001c8947 */ /* 0x000fea0003800000 */
[----:B------:R-:W-:Y:S02]  /*08b0*/  ULDC.64 UR4, c[0x0][0x780] ;  /* 0x0001e00000047ab9 */ /* 0x000fe40000000a00 */
[----:B------:R-:W-:-:S06]  /*08c0*/  UIMAD.WIDE UR4, UR36, 0x4, UR4 ;  /* 0x00000004240478a5 */ /* 0x000fcc000f8e0204 */
[----:B------:R-:W-:Y:S02]  /*08d0*/  IMAD.U32 R2, RZ, RZ, UR4 ;  /* 0x00000004ff027e24 */ /* 0x000fe4000f8e00ff */
[----:B------:R-:W-:-:S05]  /*08e0*/  IMAD.U32 R3, RZ, RZ, UR5 ;  /* 0x00000005ff037e24 */ /* 0x000fca000f8e00ff */
[----:B------:R-:W2:Y:S02]  /*08f0*/  LDG.E R2, desc[UR46][R2.64] ;  /* 0x0000002e02027981 */ /* 0x000ea4000c1e1900 */
[----:B--2---:R-:W-:Y:S01]  /*0900*/  R2UR UR39, R2 ;  /* 0x00000000022772ca */ /* 0x004fe200000e0000 */
[----:B------:R-:W-:-:S14]  /*0910*/  BRA `(.L_x_1682) ;  /* 0x0000000000387947 */ /* 0x000fdc0003800000 */
.L_x_1681:
        /* <DEDUP_REMOVED lines=13> */
[----:B------:R-:W-:-:S12]  /*09f0*/  UIADD3 UR39, -UR39, UR4, URZ ;  /* 0x0000000427277290 */ /* 0x000fd8000fffe13f */
.L_x_1682:
        /* <DEDUP_REMOVED lines=11> */
.L_x_1683:
        /* <DEDUP_REMOVED lines=13> */
.L_x_1684:
[----:B------:R-:W-:Y:S01]  /*0b80*/  UIADD3 UR5, UR42, UR39, -UR37 ;  /* 0x000000272a057290 */ /* 0x000fe2000fffe825 */
[----:B------:R-:W-:Y:S01]  /*0b90*/  ISETP.LE.AND P1, PT, RZ, UR6, PT ;  /* 0x00000006ff007c0c */ /* 0x000fe2000bf23270 */
[----:B------:R-:W-:Y:S01]  /*0ba0*/  ULDC UR6, c[0x0][0x74c] ;  /* 0x0001d30000067ab9 */ /* 0x000fe20000000800 */
[----:B------:R-:W-:Y:S01]  /*0bb0*/  UIADD3 UR4, UR39, 0x3f, URZ ;  /* 0x0000003f27047890 */ /* 0x000fe2000fffe03f */
[----:B------:R-:W-:Y:S01]  /*0bc0*/  PLOP3.LUT P0, PT, PT, PT, PT, 0x80, 0x0 ;  /* 0x000000000000781c */ /* 0x000fe20003f0f070 */
[----:B------:R-:W-:Y:S01]  /*0bd0*/  UIADD3 UR5, UR5, -UR6, URZ ;  /* 0x8000000605057290 */ /* 0x000fe2000fffe03f */
[----:B------:R-:W-:Y:S02]  /*0be0*/  CS2R R86, SRZ ;  /* 0x0000000000567805 */ /* 0x000fe4000001ff00 */
[----:B------:R-:W-:Y:S02]  /*0bf0*/  CS2R R84, SRZ ;  /* 0x0000000000547805 */ /* 0x000fe4000001ff00 */
[----:B------:R-:W-:Y:S01]  /*0c00*/  CS2R R82, SRZ ;  /* 0x0000000000527805 */ /* 0x000fe2000001ff00 */
[----:B------:R-:W-:Y:S01]  /*0c10*/  USHF.R.S32.HI UR6, URZ, 0x1f, UR5 ;  /* 0x0000001f3f067899 */ /* 0x000fe20008011405 */
[----:B------:R-:W-:-:S02]  /*0c20*/  CS2R R80, SRZ ;  /* 0x0000000000507805 */ /* 0x000fc4000001ff00 */
[----:B------:R-:W-:Y:S02]  /*0c30*/  CS2R R78, SRZ ;  /* 0x00000000004e7805 */ /* 0x000fe4000001ff00 */
[----:B------:R-:W-:Y:S01]  /*0c40*/  CS2R R76, SRZ ;  /* 0x00000000004c7805 */ /* 0x000fe2000001ff00 */
[----:B------:R-:W-:Y:S01]  /*0c50*/  ULEA.HI UR6, UR6, UR5, URZ, 0x6 ;  /* 0x0000000506067291 */ /* 0x000fe2000f8f303f */
[----:B------:R-:W-:Y:S01]  /*0c60*/  CS2R R74, SRZ ;  /* 0x00000000004a7805 */ /* 0x000fe2000001ff00 */
[----:B------:R-:W-:Y:S01]  /*0c70*/  USHF.R.S32.HI UR5, URZ, 0x1f, UR4 ;  /* 0x0000001f3f057899 */ /* 0x000fe20008011404 */
[----:B------:R-:W-:Y:S01]  /*0c80*/  CS2R R72, SRZ ;  /* 0x0000000000487805 */ /* 0x000fe2000001ff00 */
[----:B------:R-:W-:Y:S01]  /*0c90*/  USHF.R.S32.HI UR6, URZ, 0x6, UR6 ;  /* 0x000000063f067899 */ /* 0x000fe20008011406 */
[----:B------:R-:W-:Y:S01]  /*0ca0*/  CS2R R70, SRZ ;  /* 0x0000000000467805 */ /* 0x000fe2000001ff00 */
[----:B------:R-:W-:Y:S01]  /*0cb0*/  ULEA.HI UR5, UR5, UR4, URZ, 0x6 ;  /* 0x0000000405057291 */ /* 0x000fe2000f8f303f */
[----:B------:R-:W-:Y:S01]  /*0cc0*/  CS2R R68, SRZ ;  /* 0x0000000000447805 */ /* 0x000fe2000001ff00 */
[----:B------:R-:W-:Y:S01]  /*0cd0*/  UISETP.LT.AND UP0, UPT, URZ, UR6, UPT ;  /* 0x000000063f00728c */ /* 0x000fe2000bf01270 */
[----:B------:R-:W-:Y:S01]  /*0ce0*/  CS2R R66, SRZ ;  /* 0x0000000000427805 */ /* 0x000fe2000001ff00 */
[----:B------:R-:W-:Y:S01]  /*0cf0*/  USHF.R.S32.HI UR40, URZ, 0x6, UR5 ;  /* 0x000000063f287899 */ /* 0x000fe20008011405 */
[----:B------:R-:W-:Y:S01]  /*0d00*/  CS2R R64, SRZ ;  /* 0x0000000000407805 */ /* 0x000fe2000001ff00 */
[----:B------:R-:W-:Y:S01]  /*0d10*/  USEL UR41, URZ, UR6, !UP0 ;  /* 0x000000063f297287 */ /* 0x000fe2000c000000 */
        /* <DEDUP_REMOVED lines=13> */
[----:B------:R-:W-:-:S02]  /*0df0*/  CS2R R10, SRZ ;  /* 0x00000000000a7805 */ /* 0x000fc4000001ff00 */
[----:B------:R-:W-:Y:S02]  /*0e00*/  CS2R R36, SRZ ;  /* 0x0000000000247805 */ /* 0x000fe4000001ff00 */
[----:B------:R-:W-:Y:S02]  /*0e10*/  CS2R R8, SRZ ;  /* 0x0000000000087805 */ /* 0x000fe4000001ff00 */
[----:B------:R-:W-:Y:S02]  /*0e20*/  CS2R R32, SRZ ;  /* 0x0000000000207805 */ /* 0x000fe4000001ff00 */
[----:B------:R-:W-:Y:S01]  /*0e30*/  CS2R R6, SRZ ;  /* 0x0000000000067805 */ /* 0x000fe2000001ff00 */
[----:B------:R-:W-:Y:S01]  /*0e40*/  IMAD.MOV.U32 R29, RZ, RZ, RZ ;  /* 0x000000ffff1d7224 */ /* 0x000fe200078e00ff */
[----:B------:R-:W-:Y:S01]  /*0e50*/  CS2R R4, SRZ ;  /* 0x0000000000047805 */ /* 0x000fe2000001ff00 */
[----:B------:R-:W-:Y:S01]  /*0e60*/  IMAD.MOV.U32 R2, RZ, RZ, RZ ;  /* 0x000000ffff027224 */ /* 0x000fe200078e00ff */
        /* <DEDUP_REMOVED lines=27> */
[----:B------:R-:W-:Y:S01]  /*1020*/  IMAD.MOV.U32 R99, RZ, RZ, RZ ;  /* 0x000000ffff637224 */ /* 0x000fe200078e00ff */
[----:B------:R-:W-:Y:S06]  /*1030*/  @!P1 BRA `(.L_x_1685) ;  /* 0x0000000000209947 */ /* 0x000fec0003800000 */
[----:B------:R-:W-:Y:S01]  /*1040*/  UIADD3 UR4, -UR37, 0xbf, UR39 ;  /* 0x000000bf25047890 */ /* 0x000fe2000fffe127 */
[----:B------:R-:W-:-:S03]  /*1050*/  ULDC UR5, c[0x0][0x748] ;  /* 0x0001d20000057ab9 */ /* 0x000fc60000000800 */
[----:B------:R-:W-:-:S04]  /*1060*/  UIADD3 UR4, UR4, UR5, UR42 ;  /* 0x0000000504047290 */ /* 0x000fc8000fffe02a */
[----:B------:R-:W-:-:S04]  /*1070*/  USHF.R.S32.HI UR5, URZ, 0x1f, UR4 ;  /* 0x0000001f3f057899 */ /* 0x000fc80008011404 */
[----:B------:R-:W-:-:S04]  /*1080*/  ULEA.HI UR5, UR5, UR4, URZ, 0x6 ;  /* 0x0000000405057291 */ /* 0x000fc8000f8f303f */
[----:B------:R-:W-:-:S04]  /*1090*/  USHF.R.S32.HI UR5, URZ, 0x6, UR5 ;  /* 0x000000063f057899 */ /* 0x000fc80008011405 */
[----:B------:R-:W-:-:S04]  /*10a0*/  UISETP.LT.AND UP0, UPT, UR40, UR5, UPT ;  /* 0x000000052800728c */ /* 0x000fc8000bf01270 */
[----:B------:R-:W-:-:S12]  /*10b0*/  USEL UR40, UR40, UR5, UP0 ;  /* 0x0000000528287287 */ /* 0x000fd80008000000 */
.L_x_1685:
        /* <DEDUP_REMOVED lines=11> */
[----:B------:R-:W-:Y:S02]  /*1170*/  ULDC UR44, c[0x0][0x744] ;  /* 0x0001d100002c7ab9 */ /* 0x000fe40000000800 */
        /* <DEDUP_REMOVED lines=18> */
.L_x_1688:
        /* <DEDUP_REMOVED lines=15> */
.L_x_1687:
        /* <DEDUP_REMOVED lines=22> */
.L_x_1690:
        /* <DEDUP_REMOVED lines=15> */
.L_x_1689:
        /* <DEDUP_REMOVED lines=8> */
.L_x_1833:
        /* <DEDUP_REMOVED lines=23> */
.L_x_1692:
[----:B------:R-:W3:Y:S01]  /*17d0*/  S2R R14, SR_CgaCtaId ;  /* 0x00000000000e7919 */ /* 0x000ee20000008800 */
[----:B------:R-:W-:Y:S02]  /*17e0*/  LEA.HI R5, R5, R4, RZ, 0x3 ;  /* 0x0000000405057211 */ /* 0x000fe400078f18ff */
[----:B------:R-:W-:Y:S02]  /*17f0*/  CS2R R86, SRZ ;  /* 0x0000000000567805 */ /* 0x000fe4000001ff00 */
[----:B--2---:R-:W-:Y:S02]  /*1800*/  LOP3.LUT R8, R3, 0x30, R6, 0xf8, !PT ;  /* 0x0000003003087812 */ /* 0x004fe400078ef806 */
[----:B------:R-:W-:Y:S02]  /*1810*/  CS2R R84, SRZ ;  /* 0x0000000000547805 */ /* 0x000fe4000001ff00 */
[----:B------:R-:W-:Y:S02]  /*1820*/  LOP3.LUT R5, R5, 0xfffffff8, RZ, 0xc0, !PT ;  /* 0xfffffff805057812 */ /* 0x000fe400078ec0ff */
[----:B------:R-:W-:-:S02]  /*1830*/  CS2R R82, SRZ ;  /* 0x0000000000527805 */ /* 0x000fc4000001ff00 */
[----:B------:R-:W-:Y:S02]  /*1840*/  LOP3.LUT R11, R11, 0x7ffffe, RZ, 0xc0, !PT ;  /* 0x007ffffe0b0b7812 */ /* 0x000fe400078ec0ff */
[----:B------:R-:W-:Y:S02]  /*1850*/  CS2R R80, SRZ ;  /* 0x0000000000507805 */ /* 0x000fe4000001ff00 */
        /* <DEDUP_REMOVED lines=9> */
[--C-:B------:R-:W-:Y:S01]  /*18f0*/  IMAD R11, R11, 0x200, R2.reuse ;  /* 0x000002000b0b7824 */ /* 0x100fe200078e0202 */
[----:B------:R-:W-:Y:S01]  /*1900*/  LOP3.LUT R8, R9, R8, RZ, 0x3c, !PT ;  /* 0x0000000809087212 */ /* 0x000fe200078e3cff */
[----:B------:R-:W-:Y:S01]  /*1910*/  IMAD R2, R7, 0x4, R2 ;  /* 0x0000000407027824 */ /* 0x000fe200078e0202 */
[----:B------:R-:W-:Y:S01]  /*1920*/  SHF.R.S32.HI R4, RZ, 0x5, R4 ;  /* 0x00000005ff047819 */ /* 0x000fe20000011404 */
[----:B------:R-:W-:Y:S01]  /*1930*/  IMAD.IADD R3, R13, 0x1, -R6 ;  /* 0x000000010d037824 */ /* 0x000fe200078e0a06 */
[----:B------:R-:W-:Y:S01]  /*1940*/  MOV R12, 0x400 ;  /* 0x00000400000c7802 */ /* 0x000fe20000000f00 */
[----:B------:R-:W-:Y:S01]  /*1950*/  IMAD.IADD R6, R8, 0x1, R11 ;  /* 0x0000000108067824 */ /* 0x000fe200078e020b */
[----:B------:R-:W-:Y:S01]  /*1960*/  LOP3.LUT R0, R0, 0x7ffffffc, RZ, 0xc0, !PT ;  /* 0x7ffffffc00007812 */ /* 0x000fe200078ec0ff */
[----:B------:R-:W-:Y:S01]  /*1970*/  IMAD R4, R4, 0x10, R5 ;  /* 0x0000001004047824 */ /* 0x000fe200078e0205 */
[----:B------:R-:W-:-:S02]  /*1980*/  CS2R R76, SRZ ;  /* 0x00000000004c7805 */ /* 0x000fc4000001ff00 */
[----:B------:R-:W-:Y:S01]  /*1990*/  CS2R R74, SRZ ;  /* 0x00000000004a7805 */ /* 0x000fe2000001ff00 */
[----:B------:R2:W-:Y:S01]  /*19a0*/  STL [R1+0x4], R6 ;  /* 0x0000040601007387 */ /* 0x0005e20000100800 */
[----:B------:R-:W-:Y:S01]  /*19b0*/  IMAD R229, R3, 0x40, R4 ;  /* 0x0000004003e57824 */ /* 0x000fe200078e0204 */
[----:B------:R-:W-:Y:S02]  /*19c0*/  CS2R R4, SRZ ;  /* 0x0000000000047805 */ /* 0x000fe4000001ff00 */
[----:B---3--:R-:W-:Y:S01]  /*19d0*/  LEA R12, R14, R12, 0x18 ;  /* 0x0000000c0e0c7211 */ /* 0x008fe200078ec0ff */
[----:B------:R-:W-:Y:S01]  /*19e0*/  IMAD.IADD R0, R7, 0x1, -R0 ;  /* 0x0000000107007824 */ /* 0x000fe200078e0a00 */
[----:B------:R-:W-:Y:S02]  /*19f0*/  CS2R R72, SRZ ;  /* 0x0000000000487805 */ /* 0x000fe4000001ff00 */
[----:B------:R-:W-:Y:S02]  /*1a00*/  CS2R R70, SRZ ;  /* 0x0000000000467805 */ /* 0x000fe4000001ff00 */
[----:B------:R-:W-:Y:S01]  /*1a10*/  CS2R R68, SRZ ;  /* 0x0000000000447805 */ /* 0x000fe2000001ff00 */
[----:B------:R-:W-:Y:S01]  /*1a20*/  IMAD R3, R2, 0x4, R12 ;  /* 0x0000000402037824 */ /* 0x000fe200078e020c */
[----:B------:R-:W-:Y:S01]  /*1a30*/  CS2R R66, SRZ ;  /* 0x0000000000427805 */ /* 0x000fe2000001ff00 */
[----:B--2---:R-:W-:Y:S01]  /*1a40*/  IMAD.U32 R6, RZ, RZ, UR42 ;  /* 0x0000002aff067e24 */ /* 0x004fe2000f8e00ff */
[----:B------:R-:W-:-:S02]  /*1a50*/  CS2R R64, SRZ ;  /* 0x0000000000407805 */ /* 0x000fc4000001ff00 */
[----:B------:R-:W-:Y:S02]  /*1a60*/  CS2R R62, SRZ ;  /* 0x00000000003e7805 */ /* 0x000fe4000001ff00 */
[----:B------:R-:W-:Y:S02]  /*1a70*/  CS2R R60, SRZ ;  /* 0x00000000003c7805 */ /* 0x000fe4000001ff00 */
[----:B------:R-:W-:Y:S02]  /*1a80*/  CS2R R58, SRZ ;  /* 0x00000000003a7805 */ /* 0x000fe4000001ff00 */
[----:B------:R-:W-:Y:S02]  /*1a90*/  IADD3 R2, -R229, UR37, -R6 ;  /* 0x00000025e5027c10 */ /* 0x000fe4000fffe906 */
        /* <DEDUP_REMOVED lines=49> */
[----:B------:R-:W-:Y:S01]  /*1db0*/  IMAD.SHL.U32 R230, R0, 0x2, RZ ;  /* 0x0000000200e67824 */ /* 0x000fe200078e00ff */
[----:B------:R-:W-:-:S07]  /*1dc0*/  IADD3 R229, RZ, -UR42, -R229 ;  /* 0x8000002affe57c10 */ /* 0x000fce000fffe8e5 */
.L_x_1704:
[----:B------:R-:W-:-:S05]  /*1dd0*/  IMAD.U32 R0, RZ, RZ, UR38 ;  /* 0x00000026ff007e24 */ /* 0x000fca000f8e00ff */
[----:B------:R-:W-:-:S04]  /*1de0*/  LOP3.LUT R0, R0, 0x1, RZ, 0xfc, !PT ;  /* 0x0000000100007812 */ /* 0x000fc800078efcff */
[----:B------:R-:W-:-:S13]  /*1df0*/  ISETP.NE.AND P6, PT, R0, 0x3, PT ;  /* 0x000000030000780c */ /* 0x000fda0003fc5270 */
[----:B-1----:R-:W-:Y:S05]  /*1e00*/  @!P6 BRA `(.L_x_1694) ;  /* 0x000000000004e947 */ /* 0x002fea0003800000 */
[----:B------:R-:W-:Y:S01]  /*1e10*/  BPT.TRAP 0x1 ;  /* 0x000000040000795c */ /* 0x000fe20000300000 */
.L_x_1694:
        /* <DEDUP_REMOVED lines=8> */
.L_x_1695:
[----:B---3--:R-:W-:Y:S05]  /*1ea0*/  @P0 BRA `(.L_x_1696) ;  /* 0x0000000000080947 */ /* 0x008fea0003800000 */
[----:B------:R-:W3:Y:S02]  /*1eb0*/  SYNCS.PHASECHK.TRANS64.TRYWAIT P0, [R0+URZ+0x30810], R191 ;  /* 0x030810bf000075a7 */ /* 0x000ee4000800017f */
[----:B---3--:R-:W-:Y:S05]  /*1ec0*/  @!P0 BRA `(.L_x_1697) ;  /* 0x000000a4003c8947 */ /* 0x008fea0003800000 */
.L_x_1696:
        /* <DEDUP_REMOVED lines=84> */
.L_x_1698:
[----:B------:R1:W1:Y:S01]  /*2410*/  SYNCS.PHASECHK.TRANS64.TRYWAIT P0, [R0+URZ+0x30830], R191 ;  /* 0x030830bf000075a7 */ /* 0x000262000800017f */
[----:B------:R-:W-:Y:S05]  /*2420*/  @!P6 BRA `(.L_x_1699) ;  /* 0x000000000004e947 */ /* 0x000fea0003800000 */
[----:B------:R-:W-:Y:S01]  /*2430*/  BPT.TRAP 0x1 ;  /* 0x000000040000795c */ /* 0x000fe20000300000 */
.L_x_1699:
        /* <DEDUP_REMOVED lines=52> */
.L_x_1700:
        /* <DEDUP_REMOVED lines=539> */
.L_x_1702:
        /* <DEDUP_REMOVED lines=49> */
.L_x_1703:
        /* <DEDUP_REMOVED lines=78> */
.L_x_1686:
[----:B------:R-:W-:Y:S05]  /*5120*/  @P0 BRA `(.L_x_1705) ;  /* 0x0000001c00d80947 */ /* 0x000fea0003800000 */
[----:B------:R-:W1:Y:S01]  /*5130*/  S2R R0, SR_TID.X ;  /* 0x0000000000007919 */ /* 0x000e620000002100 */
[----:B------:R-:W2:Y:S01]  /*5140*/  S2UR UR5, SR_CgaCtaId ;  /* 0x00000000000579c3 */ /* 0x000ea20000008800 */
[----:B------:R-:W-:Y:S01]  /*5150*/  UMOV UR4, 0x400 ;  /* 0x0000040000047882 */ /* 0x000fe20000000000 */
[----:B------:R-:W-:-:S06]  /*5160*/  F2FP.BF16.F32.PACK_AB R88, R89, R88 ;  /* 0x000000585958723e */ /* 0x000fcc00000010ff */
[----:B------:R-:W-:Y:S01]  /*5170*/  BAR.SYNC.DEFER_BLOCKING 0x1, 0x100 ;  /* 0x0044000000007b1d */ /* 0x000fe20000010000 */
        /* <DEDUP_REMOVED lines=10> */
[----:B--2---:R-:W-:Y:S01]  /*5220*/  ULEA UR6, UR5, UR4, 0x18 ;  /* 0x0000000405067291 */ /* 0x004fe2000f8ec03f */
[----:B------:R-:W-:Y:S02]  /*5230*/  F2FP.BF16.F32.PACK_AB R106, R109, R108 ;  /* 0x0000006c6d6a723e */ /* 0x000fe400000010ff */
[----:B------:R-:W-:Y:S01]  /*5240*/  F2FP.BF16.F32.PACK_AB R107, R111, R110 ;  /* 0x0000006e6f6b723e */ /* 0x000fe200000010ff */
[----:B------:R-:W-:Y:S01]  /*5250*/  ULDC.64 UR4, c[0x0][0x870] ;  /* 0x00021c0000047ab9 */ /* 0x000fe20000000a00 */
[----:B------:R-:W-:Y:S01]  /*5260*/  F2FP.BF16.F32.PACK_AB R113, R115, R114 ;  /* 0x000000727371723e */ /* 0x000fe200000010ff */
[----:B------:R-:W-:Y:S01]  /*5270*/  UISETP.NE.U32.AND UP0, UPT, UR4, URZ, UPT ;  /* 0x0000003f0400728c */ /* 0x000fe2000bf05070 */
[----:B-1----:R-:W-:Y:S01]  /*5280*/  VIADD R20, R0, 0xffffff80 ;  /* 0xffffff8000147836 */ /* 0x002fe20000000000 */
[----:B------:R-:W-:-:S02]  /*5290*/  F2FP.BF16.F32.PACK_AB R120, R121, R120 ;  /* 0x000000787978723e */ /* 0x000fc400000010ff */
[----:B------:R-:W-:Y:S01]  /*52a0*/  F2FP.BF16.F32.PACK_AB R114, R117, R116 ;  /* 0x000000747572723e */ /* 0x000fe200000010ff */
[----:B------:R-:W-:Y:S01]  /*52b0*/  UISETP.NE.AND.EX UP0, UPT, UR5, URZ, UPT, UP0 ;  /* 0x0000003f0500728c */ /* 0x000fe2000bf05300 */
[----:B------:R-:W-:Y:S02]  /*52c0*/  SHF.R.S32.HI R19, RZ, 0x1f, R20 ;  /* 0x0000001fff137819 */ /* 0x000fe40000011414 */
[----:B------:R-:W-:Y:S01]  /*52d0*/  F2FP.BF16.F32.PACK_AB R115, R119, R118 ;  /* 0x000000767773723e */ /* 0x000fe200000010ff */
[----:B------:R-:W-:Y:S01]  /*52e0*/  ULDC.64 UR4, c[0x0][0x870] ;  /* 0x00021c0000047ab9 */ /* 0x000fe20000000a00 */
[CC--:B------:R-:W-:Y:S01]  /*52f0*/  LEA.HI R15, R19.reuse, R20.reuse, RZ, 0x4 ;  /* 0x00000014130f7211 */ /* 0x0c0fe200078f20ff */
[----:B------:R-:W-:Y:S01]  /*5300*/  UIMAD.WIDE UR4, UR36, 0x4, UR4 ;  /* 0x00000004240478a5 */ /* 0x000fe2000f8e0204 */
[----:B------:R-:W-:Y:S02]  /*5310*/  LEA.HI R17, R19, R20, RZ, 0x5 ;  /* 0x0000001413117211 */ /* 0x000fe400078f28ff */
[----:B------:R-:W-:-:S02]  /*5320*/  LOP3.LUT R3, R15, 0xfffffff0, RZ, 0xc0, !PT ;  /* 0xfffffff00f037812 */ /* 0x000fc400078ec0ff */
[----:B------:R-:W-:Y:S01]  /*5330*/  F2FP.BF16.F32.PACK_AB R121, R123, R122 ;  /* 0x0000007a7b79723e */ /* 0x000fe200000010ff */
[----:B------:R-:W-:Y:S01]  /*5340*/  IMAD.SHL.U32 R17, R17, 0x20, RZ ;  /* 0x0000002011117824 */ /* 0x000fe200078e00ff */
[----:B------:R-:W-:Y:S01]  /*5350*/  F2FP.BF16.F32.PACK_AB R128, R129, R128 ;  /* 0x000000808180723e */ /* 0x000fe200000010ff */
[----:B------:R-:W-:Y:S01]  /*5360*/  IMAD.IADD R3, R20, 0x1, -R3 ;  /* 0x0000000114037824 */ /* 0x000fe200078e0a03 */
[----:B------:R-:W-:Y:S02]  /*5370*/  F2FP.BF16.F32.PACK_AB R122, R125, R124 ;  /* 0x0000007c7d7a723e */ /* 0x000fe400000010ff */
[----:B------:R-:W-:Y:S01]  /*5380*/  LOP3.LUT R18, R17, 0x7ffffc00, RZ, 0xc0, !PT ;  /* 0x7ffffc0011127812 */ /* 0x000fe200078ec0ff */
[----:B------:R-:W-:Y:S01]  /*5390*/  IMAD.MOV.U32 R17, RZ, RZ, 0x40 ;  /* 0x00000040ff117424 */ /* 0x000fe200078e00ff */
[----:B------:R-:W-:Y:S02]  /*53a0*/  SHF.R.S32.HI R0, RZ, 0x1f, R3 ;  /* 0x0000001fff007819 */ /* 0x000fe40000011403 */
[----:B------:R-:W-:-:S02]  /*53b0*/  F2FP.BF16.F32.PACK_AB R123, R127, R126 ;  /* 0x0000007e7f7b723e */ /* 0x000fc400000010ff */
[----:B------:R-:W-:Y:S02]  /*53c0*/  LEA.HI R13, R0, R3, RZ, 0x3 ;  /* 0x00000003000d7211 */ /* 0x000fe400078f18ff */
[----:B------:R-:W-:Y:S02]  /*53d0*/  F2FP.BF16.F32.PACK_AB R129, R131, R130 ;  /* 0x000000828381723e */ /* 0x000fe400000010ff */
[----:B------:R-:W-:Y:S02]  /*53e0*/  LOP3.LUT R0, R13, 0xfffffff8, RZ, 0xc0, !PT ;  /* 0xfffffff80d007812 */ /* 0x000fe400078ec0ff */
[----:B------:R-:W-:Y:S02]  /*53f0*/  SHF.R.S32.HI R13, RZ, 0x3, R13 ;  /* 0x00000003ff0d7819 */ /* 0x000fe4000001140d */
[----:B------:R-:W-:Y:S01]  /*5400*/  F2FP.BF16.F32.PACK_AB R136, R137, R136 ;  /* 0x000000888988723e */ /* 0x000fe200000010ff */
[----:B------:R-:W-:Y:S01]  /*5410*/  IMAD.IADD R14, R3, 0x1, -R0 ;  /* 0x00000001030e7824 */ /* 0x000fe200078e0a00 */
[----:B------:R-:W-:Y:S01]  /*5420*/  SHF.R.S32.HI R0, RZ, 0x4, R15 ;  /* 0x00000004ff007819 */ /* 0x000fe2000001140f */
[----:B------:R-:W-:Y:S01]  /*5430*/  IMAD R18, R13, 0x200, R18 ;  /* 0x000002000d127824 */ /* 0x000fe200078e0212 */
[----:B------:R-:W-:Y:S01]  /*5440*/  F2FP.BF16.F32.PACK_AB R130, R133, R132 ;  /* 0x000000848582723e */ /* 0x000fe200000010ff */
[C---:B------:R-:W-:Y:S01]  /*5450*/  IMAD.SHL.U32 R15, R14.reuse, 0x40, RZ ;  /* 0x000000400e0f7824 */ /* 0x040fe200078e00ff */
[----:B------:R-:W-:Y:S01]  /*5460*/  R2P PR, R14, 0x6 ;  /* 0x000000060e007804 */ /* 0x000fe20000000000 */
[----:B------:R-:W-:Y:S01]  /*5470*/  IMAD.SHL.U32 R16, R0, 0x8, RZ ;  /* 0x0000000800107824 */ /* 0x000fe200078e00ff */
[----:B------:R-:W-:-:S02]  /*5480*/  F2FP.BF16.F32.PACK_AB R131, R135, R134 ;  /* 0x000000868783723e */ /* 0x000fc400000010ff */
[----:B------:R-:W-:Y:S02]  /*5490*/  LOP3.LUT R15, R15, 0x1c0, RZ, 0xc0, !PT ;  /* 0x000001c00f0f7812 */ /* 0x000fe400078ec0ff */
[----:B------:R-:W-:Y:S02]  /*54a0*/  SEL R17, R17, 0xffffffc0, !P2 ;  /* 0xffffffc011117807 */ /* 0x000fe40005000000 */
[----:B------:R-:W-:Y:S02]  /*54b0*/  LOP3.LUT R16, R15, 0x8, R16, 0xf8, !PT ;  /* 0x000000080f107812 */ /* 0x000fe400078ef810 */
[----:B------:R-:W-:Y:S02]  /*54c0*/  SHF.R.U32.HI R15, RZ, 0x3, R15 ;  /* 0x00000003ff0f7819 */ /* 0x000fe4000001160f */
[----:B------:R-:W-:Y:S02]  /*54d0*/  F2FP.BF16.F32.PACK_AB R137, R139, R138 ;  /* 0x0000008a8b89723e */ /* 0x000fe400000010ff */
[----:B------:R-:W-:Y:S01]  /*54e0*/  LOP3.LUT R15, R16, R15, RZ, 0x3c, !PT ;  /* 0x0000000f100f7212 */ /* 0x000fe200078e3cff */
[----:B------:R-:W-:Y:S01]  /*54f0*/  IMAD.MOV.U32 R16, RZ, RZ, 0x20 ;  /* 0x00000020ff107424 */ /* 0x000fe200078e00ff */
[----:B------:R-:W-:-:S02]  /*5500*/  F2FP.BF16.F32.PACK_AB R144, R145, R144 ;  /* 0x000000909190723e */ /* 0x000fc400000010ff */
[----:B------:R-:W-:Y:S01]  /*5510*/  F2FP.BF16.F32.PACK_AB R138, R141, R140 ;  /* 0x0000008c8d8a723e */ /* 0x000fe200000010ff */
[----:B------:R-:W-:Y:S01]  /*5520*/  IMAD.IADD R15, R15, 0x1, R18 ;  /* 0x000000010f0f7824 */ /* 0x000fe200078e0212 */
[----:B------:R-:W-:Y:S02]  /*5530*/  SEL R16, R16, 0xffffffe0, !P1 ;  /* 0xffffffe010107807 */ /* 0x000fe40004800000 */
[----:B------:R-:W-:Y:S02]  /*5540*/  F2FP.BF16.F32.PACK_AB R139, R143, R142 ;  /* 0x0000008e8f8b723e */ /* 0x000fe400000010ff */
[----:B------:R-:W-:Y:S02]  /*5550*/  LEA R15, R15, UR6, 0x1 ;  /* 0x000000060f0f7c11 */ /* 0x000fe4000f8e08ff */
[----:B------:R-:W-:Y:S02]  /*5560*/  F2FP.BF16.F32.PACK_AB R145, R147, R146 ;  /* 0x000000929391723e */ /* 0x000fe400000010ff */
[--C-:B------:R-:W-:Y:S01]  /*5570*/  IADD3 R16, R16, 0x8000, R15.reuse ;  /* 0x0000800010107810 */ /* 0x100fe20007ffe00f */
[----:B------:R-:W-:Y:S01]  /*5580*/  STSM.16.M88.4 [R15+0x8000], R88 ;  /* 0x008000580f007844 */ /* 0x000fe20000000200 */
[----:B------:R-:W-:-:S02]  /*5590*/  IADD3 R18, R17, 0x8000, R15 ;  /* 0x0000800011127810 */ /* 0x000fc40007ffe00f */
[----:B------:R-:W-:Y:S01]  /*55a0*/  F2FP.BF16.F32.PACK_AB R146, R149, R148 ;  /* 0x000000949592723e */ /* 0x000fe200000010ff */
[----:B------:R-:W-:Y:S01]  /*55b0*/  IMAD.IADD R17, R16, 0x1, R17 ;  /* 0x0000000110117824 */ /* 0x000fe200078e0211 */
[----:B------:R-:W-:Y:S01]  /*55c0*/  STSM.16.M88.4 [R16], R96 ;  /* 0x0000006010007844 */ /* 0x000fe20000000200 */
[----:B------:R-:W-:Y:S02]  /*55d0*/  F2FP.BF16.F32.PACK_AB R147, R151, R150 ;  /* 0x000000969793723e */ /* 0x000fe400000010ff */
[----:B------:R-:W-:Y:S01]  /*55e0*/  F2FP.BF16.F32.PACK_AB R4, R25, R4 ;  /* 0x000000041904723e */ /* 0x000fe200000010ff */
[----:B------:R-:W-:Y:S01]  /*55f0*/  STSM.16.M88.4 [R18], R104 ;  /* 0x0000006812007844 */ /* 0x000fe20000000200 */
[----:B------:R-:W-:Y:S02]  /*5600*/  F2FP.BF16.F32.PACK_AB R5, R2, R5 ;  /* 0x000000050205723e */ /* 0x000fe400000010ff */
[----:B------:R-:W-:Y:S01]  /*5610*/  F2FP.BF16.F32.PACK_AB R6, R29, R6 ;  /* 0x000000061d06723e */ /* 0x000fe200000010ff */
[----:B------:R-:W-:Y:S01]  /*5620*/  STSM.16.M88.4 [R17], R112 ;  /* 0x0000007011007844 */ /* 0x000fe20000000200 */
[----:B------:R-:W-:-:S02]  /*5630*/  F2FP.BF16.F32.PACK_AB R7, R8, R7 ;  /* 0x000000070807723e */ /* 0x000fc400000010ff */
[----:B------:R-:W-:Y:S01]  /*5640*/  F2FP.BF16.F32.PACK_AB R9, R10, R9 ;  /* 0x000000090a09723e */ /* 0x000fe200000010ff */
[----:B------:R-:W-:Y:S01]  /*5650*/  STSM.16.M88.4 [R15+0xc000], R120 ;  /* 0x00c000780f007844 */ /* 0x000fe20000000200 */
        /* <DEDUP_REMOVED lines=20> */
[----:B------:R-:W-:Y:S01]  /*57a0*/  ULDC UR7, c[0x0][0x808] ;  /* 0x0002020000077ab9 */ /* 0x000fe20000000800 */
[----:B------:R-:W-:Y:S01]  /*57b0*/  F2FP.BF16.F32.PACK_AB R51, R55, R54 ;  /* 0x000000363733723e */ /* 0x000fe200000010ff */
[----:B------:R-:W4:Y:S01]  /*57c0*/  S2UR UR9, SR_CTAID.Y ;  /* 0x00000000000979c3 */ /* 0x000f220000002600 */
[----:B------:R-:W-:Y:S01]  /*57d0*/  F2FP.BF16.F32.PACK_AB R57, R59, R58 ;  /* 0x0000003a3b39723e */ /* 0x000fe200000010ff */
[----:B-1----:R-:W-:Y:S01]  /*57e0*/  IMAD.U32 R4, RZ, RZ, UR4 ;  /* 0x00000004ff047e24 */ /* 0x002fe2000f8e00ff */
[----:B------:R-:W-:Y:S01]  /*57f0*/  F2FP.BF16.F32.PACK_AB R58, R61, R60 ;  /* 0x0000003c3d3a723e */ /* 0x000fe200000010ff */
[----:B------:R3:W-:Y:S01]  /*5800*/  STSM.16.M88.4 [R17+-0x8000], R48 ;  /* 0xff80003011007844 */ /* 0x0007e20000000200 */
[----:B------:R-:W-:Y:S01]  /*5810*/  F2FP.BF16.F32.PACK_AB R59, R63, R62 ;  /* 0x0000003e3f3b723e */ /* 0x000fe200000010ff */
[----:B------:R-:W-:Y:S01]  /*5820*/  IMAD.U32 R5, RZ, RZ, UR5 ;  /* 0x00000005ff057e24 */ /* 0x000fe2000f8e00ff */
[----:B------:R-:W-:Y:S01]  /*5830*/  F2FP.BF16.F32.PACK_AB R65, R67, R66 ;  /* 0x000000424341723e */ /* 0x000fe200000010ff */
[----:B------:R-:W-:Y:S01]  /*5840*/  ULDC.64 UR4, c[0x0][0x878] ;  /* 0x00021e0000047ab9 */ /* 0x000fe20000000a00 */
[----:B------:R-:W-:Y:S01]  /*5850*/  F2FP.BF16.F32.PACK_AB R66, R69, R68 ;  /* 0x000000444542723e */ /* 0x000fe200000010ff */
[----:B------:R3:W-:Y:S01]  /*5860*/  STSM.16.M88.4 [R15+0x4000], R56 ;  /* 0x004000380f007844 */ /* 0x0007e20000000200 */
[----:B------:R-:W-:Y:S01]  /*5870*/  F2FP.BF16.F32.PACK_AB R67, R71, R70 ;  /* 0x000000464743723e */ /* 0x000fe200000010ff */
[----:B------:R-:W1:Y:S01]  /*5880*/  LDC.64 R36, c[0x0][0x850] ;  /* 0x00021400ff247b82 */ /* 0x000e620000000a00 */
[----:B------:R-:W-:-:S02]  /*5890*/  F2FP.BF16.F32.PACK_AB R73, R75, R74 ;  /* 0x0000004a4b49723e */ /* 0x000fc400000010ff */
[----:B------:R-:W-:Y:S01]  /*58a0*/  F2FP.BF16.F32.PACK_AB R74, R77, R76 ;  /* 0x0000004c4d4a723e */ /* 0x000fe200000010ff */
[----:B------:R3:W-:Y:S01]  /*58b0*/  STSM.16.M88.4 [R16+-0x4000], R64 ;  /* 0xffc0004010007844 */ /* 0x0007e20000000200 */
[----:B------:R-:W-:Y:S02]  /*58c0*/  F2FP.BF16.F32.PACK_AB R75, R79, R78 ;  /* 0x0000004e4f4b723e */ /* 0x000fe400000010ff */
[----:B------:R-:W-:Y:S02]  /*58d0*/  F2FP.BF16.F32.PACK_AB R81, R83, R82 ;  /* 0x000000525351723e */ /* 0x000fe400000010ff */
[----:B------:R-:W-:Y:S01]  /*58e0*/  F2FP.BF16.F32.PACK_AB R82, R85, R84 ;  /* 0x000000545552723e */ /* 0x000fe200000010ff */
[----:B------:R3:W-:Y:S01]  /*58f0*/  STSM.16.M88.4 [R18+-0x4000], R72 ;  /* 0xffc0004812007844 */ /* 0x0007e20000000200 */
[----:B------:R-:W-:Y:S02]  /*5900*/  F2FP.BF16.F32.PACK_AB R83, R87, R86 ;  /* 0x000000565753723e */ /* 0x000fe400000010ff */
[----:B------:R-:W-:-:S03]  /*5910*/  PLOP3.LUT P0, PT, PT, PT, UP0, 0x80, 0x0 ;  /* 0x000000000000781c */ /* 0x000fc60003f0f008 */
[----:B------:R3:W-:Y:S01]  /*5920*/  STSM.16.M88.4 [R17+-0x4000], R80 ;  /* 0xffc0005011007844 */ /* 0x0007e20000000200 */
[----:B------:R-:W-:Y:S01]  /*5930*/  BAR.SYNC.DEFER_BLOCKING 0x1, 0x100 ;  /* 0x0044000000007b1d */ /* 0x000fe20000010000 */
[----:B------:R-:W-:-:S04]  /*5940*/  UISETP.NE.U32.AND UP1, UPT, UR4, URZ, UPT ;  /* 0x0000003f0400728c */ /* 0x000fc8000bf25070 */
[----:B------:R-:W-:-:S04]  /*5950*/  UISETP.NE.AND.EX UP1, UPT, UR5, URZ, UPT, UP1 ;  /* 0x0000003f0500728c */ /* 0x000fc8000bf25310 */
[----:B--2---:R-:W2:Y:S07]  /*5960*/  @P0 LDG.E R8, desc[UR46][R4.64] ;  /* 0x0000002e04080981 */ /* 0x004eae000c1e1900 */
[----:B------:R-:W-:Y:S01]  /*5970*/  @UP1 ULDC.64 UR4, c[0x0][0x878] ;  /* 0x00021e0000041ab9 */ /* 0x000fe20000000a00 */
[----:B------:R-:W-:Y:S01]  /*5980*/  PLOP3.LUT P1, PT, PT, PT, UP1, 0x80, 0x0 ;  /* 0x000000000000781c */ /* 0x000fe20003f2f018 */
[----:B------:R-:W-:Y:S01]  /*5990*/  @UP1 UIMAD.WIDE UR4, UR36, 0x4, UR4 ;  /* 0x00000004240418a5 */ /* 0x000fe2000f8e0204 */
[----:B------:R-:W-:-:S05]  /*59a0*/  IMAD.U32 R2, RZ, RZ, UR7 ;  /* 0x00000007ff027e24 */ /* 0x000fca000f8e00ff */
[----:B------:R-:W-:Y:S02]  /*59b0*/  IMAD.U32 R6, RZ, RZ, UR4 ;  /* 0x00000004ff067e24 */ /* 0x000fe4000f8e00ff */
[----:B------:R-:W-:-:S05]  /*59c0*/  IMAD.U32 R7, RZ, RZ, UR5 ;  /* 0x00000005ff077e24 */ /* 0x000fca000f8e00ff */
[----:B------:R3:W5:Y:S01]  /*59d0*/  @P1 LDG.E R2, desc[UR46][R6.64] ;  /* 0x0000002e06021981 */ /* 0x000762000c1e1900 */
[----:B------:R-:W-:Y:S01]  /*59e0*/  LEA.HI R10, R19, R20, RZ, 0x7 ;  /* 0x00000014130a7211 */ /* 0x000fe200078f38ff */
[----:B------:R-:W-:Y:S01]  /*59f0*/  IMAD.SHL.U32 R14, R14, 0x8, RZ ;  /* 0x000000080e0e7824 */ /* 0x000fe200078e00ff */
[----:B------:R-:W-:Y:S01]  /*5a00*/  UMOV UR4, URZ ;  /* 0x0000003f00047c82 */ /* 0x000fe20008000000 */
[----:B------:R-:W1:Y:S01]  /*5a10*/  S2R R39, SR_CTAID.X ;  /* 0x0000000000277919 */ /* 0x000e620000002500 */
[----:B------:R-:W-:Y:S01]  /*5a20*/  UMOV UR5, URZ ;  /* 0x0000003f00057c82 */ /* 0x000fe20008000000 */
[----:B------:R-:W-:Y:S01]  /*5a30*/  IMAD.SHL.U32 R10, R10, 0x4, RZ ;  /* 0x000000040a0a7824 */ /* 0x000fe200078e00ff */
[----:B----4-:R-:W-:-:S04]  /*5a40*/  USHF.R.S32.HI UR10, URZ, 0x1f, UR9 ;  /* 0x0000001f3f0a7899 */ /* 0x010fc80008011409 */
[----:B------:R-:W-:-:S05]  /*5a50*/  LOP3.LUT R10, R10, 0x7ffffe00, RZ, 0xc0, !PT ;  /* 0x7ffffe000a0a7812 */ /* 0x000fca00078ec0ff */
[----:B------:R-:W-:Y:S01]  /*5a60*/  IMAD R10, R13, 0x2000, R10 ;  /* 0x000020000d0a7824 */ /* 0x000fe200078e020a */
[----:B--2---:R-:W-:Y:S01]  /*5a70*/  @P0 R2UR UR7, R8 ;  /* 0x00000000080702ca */ /* 0x004fe200000e0000 */
[----:B------:R-:W-:-:S05]  /*5a80*/  IMAD.SHL.U32 R8, R0, 0x40, RZ ;  /* 0x0000004000087824 */ /* 0x000fca00078e00ff */
[----:B------:R-:W-:-:S04]  /*5a90*/  LOP3.LUT R9, R8, 0x1c0, RZ, 0xc0, !PT ;  /* 0x000001c008097812 */ /* 0x000fc800078ec0ff */
[----:B------:R-:W-:Y:S02]  /*5aa0*/  LOP3.LUT R14, R9, 0x38, R14, 0xf8, !PT ;  /* 0x00000038090e7812 */ /* 0x000fe400078ef80e */
[----:B------:R-:W-:Y:S01]  /*5ab0*/  SHF.R.U32.HI R9, RZ, 0x3, R9 ;  /* 0x00000003ff097819 */ /* 0x000fe20000011609 */
[----:B------:R-:W-:Y:S02]  /*5ac0*/  @UP0 USHF.R.S32.HI UR8, URZ, 0x1f, UR7 ;  /* 0x0000001f3f080899 */ /* 0x000fe40008011407 */
[----:B------:R-:W-:Y:S01]  /*5ad0*/  @UP0 UMOV UR4, UR7 ;  /* 0x0000000700040c82 */ /* 0x000fe20008000000 */
[----:B------:R-:W-:-:S04]  /*5ae0*/  LOP3.LUT R9, R14, R9, RZ, 0x3c, !PT ;  /* 0x000000090e097212 */ /* 0x000fc800078e3cff */
[----:B------:R-:W-:Y:S01]  /*5af0*/  @UP0 UMOV UR5, UR8 ;  /* 0x0000000800050c82 */ /* 0x000fe20008000000 */
[----:B------:R-:W-:Y:S01]  /*5b00*/  IMAD.IADD R9, R10, 0x1, R9 ;  /* 0x000000010a097824 */ /* 0x000fe200078e0209 */
[----:B-1-3--:R-:W-:Y:S06]  /*5b10*/  @P1 BRA `(.L_x_1706) ;  /* 0x0000000000101947 */ /* 0x00afec0003800000 */
[----:B------:R-:W-:Y:S05]  /*5b20*/  @!P0 BRA `(.L_x_1706) ;  /* 0x00000000000c8947 */ /* 0x000fea0003800000 */
[----:B------:R-:W2:Y:S04]  /*5b30*/  LDG.E R7, desc[UR46][R4.64] ;  /* 0x0000002e04077981 */ /* 0x000ea8000c1e1900 */
[----:B-----5:R-:W2:Y:S02]  /*5b40*/  LDG.E R2, desc[UR46][R4.64+0x4] ;  /* 0x0000042e04027981 */ /* 0x020ea4000c1e1900 */
[----:B--2---:R-:W-:-:S07]  /*5b50*/  IMAD.IADD R2, R2, 0x1, -R7 ;  /* 0x0000000102027824 */ /* 0x004fce00078e0a07 */
.L_x_1706:
[----:B------:R-:W-:Y:S01]  /*5b60*/  LEA R46, R9, UR6, 0x1 ;  /* 0x00000006092e7c11 */ /* 0x000fe2000f8e08ff */
[----:B------:R-:W-:Y:S01]  /*5b70*/  IMAD R30, R36, UR10, RZ ;  /* 0x0000000a241e7c24 */ /* 0x000fe2000f8e02ff */
[----:B------:R-:W-:Y:S01]  /*5b80*/  USHF.R.S32.HI UR6, URZ, 0x1f, UR36 ;  /* 0x0000001f3f067899 */ /* 0x000fe20008011424 */
[----:B-----5:R-:W-:Y:S01]  /*5b90*/  IMAD R2, R39, -0x80, R2 ;  /* 0xffffff8027027824 */ /* 0x020fe200078e0202 */
[----:B------:R-:W1:Y:S01]  /*5ba0*/  LDC.64 R48, c[0x0][0x820] ;  /* 0x00020800ff307b82 */ /* 0x000e620000000a00 */
[----:B------:R2:W3:Y:S01]  /*5bb0*/  LDS.128 R32, [R46+0x8800] ;  /* 0x008800002e207984 */ /* 0x0004e20000000c00 */
[----:B------:R-:W-:Y:S01]  /*5bc0*/  IMAD.SHL.U32 R28, R3, 0x8, RZ ;  /* 0x00000008031c7824 */ /* 0x000fe200078e00ff */
[----:B------:R-:W-:Y:S01]  /*5bd0*/  ULDC UR11, c[0x0][0x83c] ;  /* 0x00020f00000b7ab9 */ /* 0x000fe20000000800 */
[----:B------:R-:W-:Y:S01]  /*5be0*/  IMAD R37, R37, UR9, R30 ;  /* 0x0000000925257c24 */ /* 0x000fe2000f8e021e */
[----:B------:R2:W4:Y:S01]  /*5bf0*/  LDS.128 R24, [R46+0x1000] ;  /* 0x001000002e187984 */ /* 0x0005220000000c00 */
[----:B------:R-:W-:Y:S01]  /*5c00*/  VIADD R30, R0, 0x10 ;  /* 0x00000010001e7836 */ /* 0x000fe20000000000 */
[----:B------:R-:W-:Y:S01]  /*5c10*/  VIMNMX R47, R2, 0x80, PT ;  /* 0x00000080022f7848 */ /* 0x000fe20003fe0100 */
[----:B------:R-:W-:Y:S01]  /*5c20*/  VIADD R31, R0, 0x20 ;  /* 0x00000020001f7836 */ /* 0x000fe20000000000 */
[----:B------:R2:W1:Y:S01]  /*5c30*/  LDS.128 R20, [R46+0x1800] ;  /* 0x001800002e147984 */ /* 0x0004620000000c00 */
[--C-:B------:R-:W-:Y:S01]  /*5c40*/  SHF.R.S32.HI R29, RZ, 0x1f, R28.reuse ;  /* 0x0000001fff1d7819 */ /* 0x100fe2000001141c */
[----:B------:R-:W-:Y:S01]  /*5c50*/  USEL UR8, UR6, URZ, !UP0 ;  /* 0x0000003f06087287 */ /* 0x000fe2000c000000 */
[-C--:B------:R-:W-:Y:S01]  /*5c60*/  ISETP.GE.AND P6, PT, R30, R47.reuse, PT ;  /* 0x0000002f1e00720c */ /* 0x080fe20003fc6270 */
[----:B------:R2:W1:Y:S01]  /*5c70*/  LDS.128 R16, [R46+0x2000] ;  /* 0x002000002e107984 */ /* 0x0004620000000c00 */
[C---:B------:R-:W-:Y:S01]  /*5c80*/  VIADD R30, R0.reuse, 0x40 ;  /* 0x00000040001e7836 */ /* 0x040fe20000000000 */
[-C--:B------:R-:W-:Y:S01]  /*5c90*/  ISETP.GE.AND P2, PT, R0, R47.reuse, PT ;  /* 0x0000002f0000720c */ /* 0x080fe20003f46270 */
[----:B------:R-:W-:Y:S01]  /*5ca0*/  IMAD.WIDE.U32 R2, R36, UR9, R28 ;  /* 0x0000000924027c25 */ /* 0x000fe2000f8e001c */
[----:B------:R2:W1:Y:S01]  /*5cb0*/  LDS.128 R12, [R46+0x2800] ;  /* 0x002800002e0c7984 */ /* 0x0004620000000c00 */
[----:B------:R-:W-:Y:S01]  /*5cc0*/  ULDC.64 UR6, c[0x0][0x858] ;  /* 0x0002160000067ab9 */ /* 0x000fe20000000a00 */
[-C--:B------:R-:W-:Y:S01]  /*5cd0*/  ISETP.GE.AND P1, PT, R30, R47.reuse, PT ;  /* 0x0000002f1e00720c */ /* 0x080fe20003f26270 */
[----:B------:R-:W-:Y:S01]  /*5ce0*/  IMAD.MOV.U32 R30, RZ, RZ, R2 ;  /* 0x000000ffff1e7224 */ /* 0x000fe200078e0002 */
[----:B------:R2:W1:Y:S01]  /*5cf0*/  LDS.128 R8, [R46+0x3000] ;  /* 0x003000002e087984 */ /* 0x0004620000000c00 */
[----:B------:R-:W-:Y:S01]  /*5d00*/  ISETP.GE.OR P4, PT, R28, UR11, P2 ;  /* 0x0000000b1c007c0c */ /* 0x000fe20009786670 */
[----:B------:R-:W-:Y:S01]  /*5d10*/  USEL UR36, UR36, URZ, !UP0 ;  /* 0x0000003f24247287 */ /* 0x000fe2000c000000 */
[C---:B------:R-:W-:Y:S01]  /*5d20*/  IADD3 R2, P3, R0.reuse, UR4, RZ ;  /* 0x0000000400027c10 */ /* 0x040fe2000ff7e0ff */
[----:B------:R2:W1:Y:S01]  /*5d30*/  LDS.128 R4, [R46+0x3800] ;  /* 0x003800002e047984 */ /* 0x0004620000000c00 */
[----:B------:R-:W-:Y:S01]  /*5d40*/  UIMAD UR4, UR8, UR6, URZ ;  /* 0x00000006080472a4 */ /* 0x000fe2000f8e023f */
[----:B------:R-:W-:Y:S01]  /*5d50*/  ISETP.GE.AND P0, PT, R31, R47, PT ;  /* 0x0000002f1f00720c */ /* 0x000fe20003f06270 */
[----:B------:R-:W-:Y:S01]  /*5d60*/  IMAD.IADD R31, R3, 0x1, R37 ;  /* 0x00000001031f7824 */ /* 0x000fe200078e0225 */
[C---:B------:R-:W-:Y:S01]  /*5d70*/  LEA.HI.X.SX32 R3, R0.reuse, UR5, 0x1, P3 ;  /* 0x0000000500037c11 */ /* 0x040fe200098f0eff */
[----:B------:R-:W-:Y:S01]  /*5d80*/  IMAD.U32 R45, RZ, RZ, UR6 ;  /* 0x00000006ff2d7e24 */ /* 0x000fe2000f8e00ff */
[----:B------:R-:W-:Y:S01]  /*5d90*/  UIMAD UR4, UR36, UR7, UR4 ;  /* 0x00000007240472a4 */ /* 0x000fe2000f8e0204 */
[----:B------:R-:W-:Y:S01]  /*5da0*/  VIADD R36, R0, 0x30 ;  /* 0x0000003000247836 */ /* 0x000fe20000000000 */
[----:B------:R-:W-:Y:S01]  /*5db0*/  BSSY B0, `(.L_x_1707) ;  /* 0x0000014000007945 */ /* 0x000fe20003800000 */
[----:B------:R-:W-:Y:S01]  /*5dc0*/  IMAD.WIDE.U32 R44, R45, UR36, R30 ;  /* 0x000000242d2c7c25 */ /* 0x000fe2000f8e001e */
[----:B------:R-:W-:-:S02]  /*5dd0*/  P2R R50, PR, RZ, 0x40 ;  /* 0x00000040ff327803 */ /* 0x000fc40000000000 */
[----:B------:R-:W-:Y:S01]  /*5de0*/  ISETP.GE.AND P5, PT, R36, R47, PT ;  /* 0x0000002f2400720c */ /* 0x000fe20003fa6270 */
[----:B------:R-:W-:Y:S01]  /*5df0*/  VIADD R41, R45, UR4 ;  /* 0x000000042d297c36 */ /* 0x000fe20008000000 */
[----:B------:R-:W-:Y:S01]  /*5e00*/  ISETP.GE.OR P3, PT, R28, UR11, P6 ;  /* 0x0000000b1c007c0c */ /* 0x000fe2000b766670 */
[----:B------:R-:W-:Y:S01]  /*5e10*/  IMAD.WIDE R2, R39, 0x80, R2 ;  /* 0x0000008027027825 */ /* 0x000fe200078e0202 */
[----:B------:R-:W-:Y:S01]  /*5e20*/  P2R R51, PR, RZ, 0x20 ;  /* 0x00000020ff337803 */ /* 0x000fe20000000000 */
[----:B--23--:R-:W-:Y:S10]  /*5e30*/  @P4 BRA `(.L_x_1708) ;  /* 0x00000000002c4947 */ /* 0x00cff40003800000 */
        /* <DEDUP_REMOVED lines=11> */
.L_x_1708:
[----:B------:R-:W-:Y:S05]  /*5ef0*/  BSYNC B0 ;  /* 0x0000000000007941 */ /* 0x000fea0003800000 */
.L_x_1707:
        /* <DEDUP_REMOVED lines=15> */
.L_x_1710:
[----:B------:R-:W-:Y:S05]  /*5ff0*/  BSYNC B0 ;  /* 0x0000000000007941 */ /* 0x000fea0003800000 */
.L_x_1709:
        /* <DEDUP_REMOVED lines=18> */
.L_x_1712:
[----:B------:R-:W-:Y:S05]  /*6120*/  BSYNC B0 ;  /* 0x0000000000007941 */ /* 0x000fea0003800000 */
.L_x_1711:
        /* <DEDUP_REMOVED lines=17> */
.L_x_1714:
[----:B------:R-:W-:Y:S05]  /*6240*/  BSYNC B0 ;  /* 0x0000000000007941 */ /* 0x000fea0003800000 */
.L_x_1713:
        /* <DEDUP_REMOVED lines=18> */
.L_x_1716:
[----:B------:R-:W-:Y:S05]  /*6370*/  BSYNC B0 ;  /* 0x0000000000007941 */ /* 0x000fea0003800000 */
.L_x_1715:
        /* <DEDUP_REMOVED lines=18> */
.L_x_1718:
[----:B------:R-:W-:Y:S05]  /*64a0*/  BSYNC B0 ;  /* 0x0000000000007941 */ /* 0x000fea0003800000 */
.L_x_1717:
[----:B--23--:R2:W3:Y:S01]  /*64b0*/  LDS.128 R32, [R46+0xb000] ;  /* 0x00b000002e207984 */ /* 0x00c4e20000000c00 */
[----:B------:R-:W-:Y:S01]  /*64c0*/  ISETP.GE.AND P4, PT, R38, R47, PT ;  /* 0x0000002f2600720c */ /* 0x000fe20003f86270 */
[----:B------:R-:W-:Y:S01]  /*64d0*/  BSSY B0, `(.L_x_1719) ;  /* 0x0000011000007945 */ /* 0x000fe20003800000 */
[----:B------:R-:W-:Y:S02]  /*64e0*/  IMAD R38, R48, UR10, RZ ;  /* 0x0000000a30267c24 */ /* 0x000fe4000f8e02ff */
        /* <DEDUP_REMOVED lines=15> */
.L_x_1720:
[----:B------:R-:W-:Y:S05]  /*65e0*/  BSYNC B0 ;  /* 0x0000000000007941 */ /* 0x000fea0003800000 */
.L_x_1719:
        /* <DEDUP_REMOVED lines=21> */
.L_x_1722:
[----:B------:R-:W-:Y:S05]  /*6740*/  BSYNC B0 ;  /* 0x0000000000007941 */ /* 0x000fea0003800000 */
.L_x_1721:
[----:B------:R-:W-:Y:S01]  /*6750*/  P2R R0, PR, RZ, 0x20 ;  /* 0x00000020ff007803 */ /* 0x000fe20000000000 */
[----:B------:R-:W-:Y:S01]  /*6760*/  ULDC UR5, c[0x0][0x80c] ;  /* 0x0002030000057ab9 */ /* 0x000fe20000000800 */
[----:B------:R-:W-:Y:S01]  /*6770*/  ISETP.NE.AND P5, PT, R50, RZ, PT ;  /* 0x000000ff3200720c */ /* 0x000fe20003fa5270 */
[----:B------:R-:W-:Y:S01]  /*6780*/  ULDC.64 UR6, c[0x0][0x828] ;  /* 0x00020a0000067ab9 */ /* 0x000fe20000000a00 */
[----:B------:R-:W-:Y:S01]  /*6790*/  ISETP.NE.AND P6, PT, R51, RZ, PT ;  /* 0x000000ff3300720c */ /* 0x000fe20003fc5270 */
[----:B------:R-:W-:Y:S01]  /*67a0*/  IMAD.U32 R29, RZ, RZ, UR6 ;  /* 0x00000006ff1d7e24 */ /* 0x000fe2000f8e00ff */
[C---:B------:R-:W-:Y:S01]  /*67b0*/  ISETP.GE.OR P5, PT, R28.reuse, UR5, P5 ;  /* 0x000000051c007c0c */ /* 0x040fe2000afa6670 */
[----:B------:R-:W-:Y:S01]  /*67c0*/  IMAD.IADD R39, R39, 0x1, R43 ;  /* 0x0000000127277824 */ /* 0x000fe200078e022b */
[----:B------:R-:W-:Y:S01]  /*67d0*/  ISETP.GE.OR P2, PT, R28, UR5, P2 ;  /* 0x000000051c007c0c */ /* 0x000fe20009746670 */
[----:B------:R-:W-:Y:S01]  /*67e0*/  UIMAD UR4, UR8, UR6, URZ ;  /* 0x00000006080472a4 */ /* 0x000fe2000f8e023f */
[----:B------:R-:W-:Y:S01]  /*67f0*/  P2R R40, PR, RZ, 0x20 ;  /* 0x00000020ff287803 */ /* 0x000fe20000000000 */
[----:B------:R-:W-:Y:S01]  /*6800*/  IMAD.WIDE.U32 R38, R29, UR36, R38 ;  /* 0x000000241d267c25 */ /* 0x000fe2000f8e0026 */
[----:B------:R-:W-:Y:S01]  /*6810*/  ISETP.NE.AND P5, PT, R0, RZ, PT ;  /* 0x000000ff0000720c */ /* 0x000fe20003fa5270 */
[----:B------:R-:W-:Y:S01]  /*6820*/  UIMAD UR4, UR36, UR7, UR4 ;  /* 0x00000007240472a4 */ /* 0x000fe2000f8e0204 */
[C---:B------:R-:W-:Y:S01]  /*6830*/  ISETP.GE.OR P0, PT, R28.reuse, UR5, P0 ;  /* 0x000000051c007c0c */ /* 0x040fe20008706670 */
[----:B------:R-:W-:Y:S01]  /*6840*/  BSSY B0, `(.L_x_1723) ;  /* 0x0000013000007945 */ /* 0x000fe20003800000 */
[----:B------:R-:W-:-:S02]  /*6850*/  ISETP.GE.OR P6, PT, R28, UR5, P6 ;  /* 0x000000051c007c0c */ /* 0x000fc4000b7c6670 */
[C---:B------:R-:W-:Y:S01]  /*6860*/  ISETP.GE.OR P1, PT, R28.reuse, UR5, P1 ;  /* 0x000000051c007c0c */ /* 0x040fe20008f26670 */
[----:B--23--:R-:W-:Y:S01]  /*6870*/  VIADD R35, R39, UR4 ;  /* 0x0000000427237c36 */ /* 0x00cfe20008000000 */
[C---:B------:R-:W-:Y:S02]  /*6880*/  ISETP.GE.OR P3, PT, R28.reuse, UR5, P3 ;  /* 0x000000051c007c0c */ /* 0x040fe40009f66670 */
[C---:B------:R-:W-:Y:S02]  /*6890*/  ISETP.GE.OR P4, PT, R28.reuse, UR5, P4 ;  /* 0x000000051c007c0c */ /* 0x040fe4000a786670 */
        /* <DEDUP_REMOVED lines=13> */
.L_x_1724:
[----:B------:R-:W-:Y:S05]  /*6970*/  BSYNC B0 ;  /* 0x0000000000007941 */ /* 0x000fea0003800000 */
.L_x_1723:
[----:B---3--:R3:W1:Y:S01]  /*6980*/  LDS.128 R28, [R46+0x800] ;  /* 0x000800002e1c7984 */ /* 0x0086620000000c00 */
        /* <DEDUP_REMOVED lines=15> */
[----:B-1----:R1:W-:Y:S02]  /*6a80*/  STG.E.128 desc[UR46][R36.64], R28 ;  /* 0x0000001c24007986 */ /* 0x0023e4000c101d2e */
.L_x_1726:
[----:B------:R-:W-:Y:S05]  /*6a90*/  BSYNC B0 ;  /* 0x0000000000007941 */ /* 0x000fea0003800000 */
.L_x_1725:
        /* <DEDUP_REMOVED lines=15> */
.L_x_1728:
[----:B------:R-:W-:Y:S05]  /*6b90*/  BSYNC B0 ;  /* 0x0000000000007941 */ /* 0x000fea0003800000 */
.L_x_1727:
[----:B------:R-:W-:Y:S04]  /*6ba0*/  BSSY B0, `(.L_x_1729) ;  /* 0x000000f000007945 */ /* 0x000fe80003800000 */
[----:B------:R-:W-:Y:S05]  /*6bb0*/  @P6 BRA `(.L_x_1730) ;  /* 0x0000000000346947 */ /* 0x000fea0003800000 */
        /* <DEDUP_REMOVED lines=13> */
.L_x_1730:
[----:B------:R-:W-:Y:S05]  /*6c90*/  BSYNC B0 ;  /* 0x0000000000007941 */ /* 0x000fea0003800000 */
.L_x_1729:
        /* <DEDUP_REMOVED lines=15> */
.L_x_1732:
[----:B------:R-:W-:Y:S05]  /*6d90*/  BSYNC B0 ;  /* 0x0000000000007941 */ /* 0x000fea0003800000 */
.L_x_1731:
        /* <DEDUP_REMOVED lines=15> */
.L_x_1734:
[----:B------:R-:W-:Y:S05]  /*6e90*/  BSYNC B0 ;  /* 0x0000000000007941 */ /* 0x000fea0003800000 */
.L_x_1733:
        /* <DEDUP_REMOVED lines=15> */
.L_x_1736:
[----:B------:R-:W-:Y:S05]  /*6f90*/  BSYNC B0 ;  /* 0x0000000000007941 */ /* 0x000fea0003800000 */
.L_x_1735:
[----:B------:R-:W-:Y:S05]  /*6fa0*/  @P5 BRA `(.L_x_1680) ;  /* 0x0000005000c05947 */ /* 0x000fea0003800000 */
[----:B-1----:R-:W-:Y:S01]  /*6fb0*/  IADD3 R9, P0, R2, 0x70, RZ ;  /* 0x0000007002097810 */ /* 0x002fe20007f1e0ff */
        /* <DEDUP_REMOVED lines=13> */
.L_x_1705:
[----:B------:R-:W-:Y:S01]  /*7090*/  ULDC.64 UR4, c[0x0][0x870] ;  /* 0x00021c0000047ab9 */ /* 0x000fe20000000a00 */
[----:B------:R-:W1:Y:S01]  /*70a0*/  S2R R6, SR_TID.X ;  /* 0x0000000000067919 */ /* 0x000e620000002100 */
[----:B------:R-:W-:Y:S01]  /*70b0*/  UISETP.NE.U32.AND UP0, UPT, UR4, URZ, UPT ;  /* 0x0000003f0400728c */ /* 0x000fe2000bf05070 */
[----:B------:R-:W2:Y:S03]  /*70c0*/  S2UR UR10, SR_CTAID.Y ;  /* 0x00000000000a79c3 */ /* 0x000ea60000002600 */
[----:B------:R-:W-:-:S03]  /*70d0*/  UISETP.NE.AND.EX UP0, UPT, UR5, URZ, UPT, UP0 ;  /* 0x0000003f0500728c */ /* 0x000fc6000bf05300 */
[----:B------:R-:W-:Y:S02]  /*70e0*/  ULDC.64 UR4, c[0x0][0x870] ;  /* 0x00021c0000047ab9 */ /* 0x000fe40000000a00 */
[----:B------:R-:W-:Y:S01]  /*70f0*/  UIMAD.WIDE UR4, UR36, 0x4, UR4 ;  /* 0x00000004240478a5 */ /* 0x000fe2000f8e0204 */
[----:B------:R-:W-:Y:S01]  /*7100*/  PLOP3.LUT P0, PT, PT, PT, UP0, 0x80, 0x0 ;  /* 0x000000000000781c */ /* 0x000fe20003f0f008 */
[----:B------:R-:W-:Y:S01]  /*7110*/  ULDC UR6, c[0x0][0x808] ;  /* 0x0002020000067ab9 */ /* 0x000fe20000000800 */
[----:B------:R-:W3:Y:S03]  /*7120*/  LDC.64 R10, c[0x0][0x820] ;  /* 0x00020800ff0a7b82 */ /* 0x000ee60000000a00 */
[----:B------:R-:W-:Y:S02]  /*7130*/  IMAD.U32 R2, RZ, RZ, UR4 ;  /* 0x00000004ff027e24 */ /* 0x000fe4000f8e00ff */
[----:B------:R-:W-:Y:S01]  /*7140*/  IMAD.U32 R3, RZ, RZ, UR5 ;  /* 0x00000005ff037e24 */ /* 0x000fe2000f8e00ff */
[----:B------:R-:W-:-:S05]  /*7150*/  ULDC.64 UR4, c[0x0][0x878] ;  /* 0x00021e0000047ab9 */ /* 0x000fca0000000a00 */
[----:B------:R-:W4:Y:S01]  /*7160*/  @P0 LDG.E R8, desc[UR46][R2.64] ;  /* 0x0000002e02080981 */ /* 0x000f22000c1e1900 */
[----:B------:R-:W-:Y:S01]  /*7170*/  UISETP.NE.U32.AND UP1, UPT, UR4, URZ, UPT ;  /* 0x0000003f0400728c */ /* 0x000fe2000bf25070 */
[----:B------:R-:W-:-:S03]  /*7180*/  IMAD.U32 R0, RZ, RZ, UR6 ;  /* 0x00000006ff007e24 */ /* 0x000fc6000f8e00ff */
[----:B------:R-:W-:Y:S01]  /*7190*/  UISETP.NE.AND.EX UP1, UPT, UR5, URZ, UPT, UP1 ;  /* 0x0000003f0500728c */ /* 0x000fe2000bf25310 */
[----:B-1----:R-:W-:Y:S01]  /*71a0*/  VIADD R7, R6, 0xffffff80 ;  /* 0xffffff8006077836 */ /* 0x002fe20000000000 */
[----:B------:R-:W1:Y:S04]  /*71b0*/  S2R R9, SR_CTAID.X ;  /* 0x0000000000097919 */ /* 0x000e680000002500 */
[----:B------:R-:W-:Y:S02]  /*71c0*/  PLOP3.LUT P1, PT, PT, PT, UP1, 0x80, 0x0 ;  /* 0x000000000000781c */ /* 0x000fe40003f2f018 */
[----:B------:R-:W-:-:S03]  /*71d0*/  SHF.R.S32.HI R6, RZ, 0x1f, R7 ;  /* 0x0000001fff067819 */ /* 0x000fc60000011407 */
[----:B------:R-:W-:Y:S02]  /*71e0*/  @UP1 ULDC.64 UR4, c[0x0][0x878] ;  /* 0x00021e0000041ab9 */ /* 0x000fe40000000a00 */
[----:B------:R-:W-:-:S06]  /*71f0*/  @UP1 UIMAD.WIDE UR4, UR36, 0x4, UR4 ;  /* 0x00000004240418a5 */ /* 0x000fcc000f8e0204 */
[----:B------:R-:W-:Y:S02]  /*7200*/  IMAD.U32 R4, RZ, RZ, UR4 ;  /* 0x00000004ff047e24 */ /* 0x000fe4000f8e00ff */
[----:B------:R-:W-:Y:S01]  /*7210*/  IMAD.U32 R5, RZ, RZ, UR5 ;  /* 0x00000005ff057e24 */ /* 0x000fe2000f8e00ff */
[----:B--2---:R-:W-:Y:S01]  /*7220*/  USHF.R.S32.HI UR11, URZ, 0x1f, UR10 ;  /* 0x0000001f3f0b7899 */ /* 0x004fe2000801140a */
[----:B------:R-:W-:-:S03]  /*7230*/  UMOV UR4, URZ ;  /* 0x0000003f00047c82 */ /* 0x000fc60008000000 */
[----:B------:R2:W5:Y:S01]  /*7240*/  @P1 LDG.E R0, desc[UR46][R4.64] ;  /* 0x0000002e04001981 */ /* 0x000562000c1e1900 */
[----:B------:R-:W-:Y:S01]  /*7250*/  UMOV UR5, URZ ;  /* 0x0000003f00057c82 */ /* 0x000fe20008000000 */
[----:B----4-:R-:W-:Y:S02]  /*7260*/  @P0 R2UR UR6, R8 ;  /* 0x00000000080602ca */ /* 0x010fe400000e0000 */
[----:B------:R-:W-:-:S04]  /*7270*/  LEA.HI R8, R6, R7, RZ, 0x4 ;  /* 0x0000000706087211 */ /* 0x000fc800078f20ff */
[----:B------:R-:W-:Y:S02]  /*7280*/  LOP3.LUT R6, R8, 0x1ffffff0, RZ, 0xc0, !PT ;  /* 0x1ffffff008067812 */ /* 0x000fe400078ec0ff */
[----:B------:R-:W-:-:S03]  /*7290*/  SHF.R.S32.HI R17, RZ, 0x4, R8 ;  /* 0x00000004ff117819 */ /* 0x000fc60000011408 */
[----:B------:R-:W-:Y:S02]  /*72a0*/  IMAD.IADD R6, R7, 0x1, -R6 ;  /* 0x0000000107067824 */ /* 0x000fe400078e0a06 */
[----:B------:R-:W-:Y:S02]  /*72b0*/  @UP0 USHF.R.S32.HI UR7, URZ, 0x1f, UR6 ;  /* 0x0000001f3f070899 */ /* 0x000fe40008011406 */
[----:B--2---:R-:W-:Y:S01]  /*72c0*/  IMAD.SHL.U32 R4, R6, 0x8, RZ ;  /* 0x0000000806047824 */ /* 0x004fe200078e00ff */
[----:B------:R-:W-:Y:S01]  /*72d0*/  @UP0 UMOV UR4, UR6 ;  /* 0x0000000600040c82 */ /* 0x000fe20008000000 */
[----:B---3--:R-:W-:-:S03]  /*72e0*/  IMAD R6, R10, UR11, RZ ;  /* 0x0000000b0a067c24 */ /* 0x008fc6000f8e02ff */
[----:B------:R-:W-:Y:S01]  /*72f0*/  @UP0 UMOV UR5, UR7 ;  /* 0x0000000700050c82 */ /* 0x000fe20008000000 */
[----:B------:R-:W-:Y:S01]  /*7300*/  SHF.R.S32.HI R5, RZ, 0x1f, R4 ;  /* 0x0000001fff057819 */ /* 0x000fe20000011404 */
[----:B-1----:R-:W-:Y:S06]  /*7310*/  @P1 BRA `(.L_x_1737) ;  /* 0x0000000000101947 */ /* 0x002fec0003800000 */
[----:B------:R-:W-:Y:S05]  /*7320*/  @!P0 BRA `(.L_x_1737) ;  /* 0x00000000000c8947 */ /* 0x000fea0003800000 */
[----:B------:R-:W2:Y:S04]  /*7330*/  LDG.E R7, desc[UR46][R2.64] ;  /* 0x0000002e02077981 */ /* 0x000ea8000c1e1900 */
[----:B-----5:R-:W2:Y:S02]  /*7340*/  LDG.E R0, desc[UR46][R2.64+0x4] ;  /* 0x0000042e02007981 */ /* 0x020ea4000c1e1900 */
[----:B--2---:R-:W-:-:S07]  /*7350*/  IMAD.IADD R0, R0, 0x1, -R7 ;  /* 0x0000000100007824 */ /* 0x004fce00078e0a07 */
.L_x_1737:
[----:B-----5:R-:W-:Y:S01]  /*7360*/  IMAD R12, R9, -0x80, R0 ;  /* 0xffffff80090c7824 */ /* 0x020fe200078e0200 */
[----:B------:R-:W-:Y:S01]  /*7370*/  USHF.R.S32.HI UR6, URZ, 0x1f, UR36 ;  /* 0x0000001f3f067899 */ /* 0x000fe20008011424 */
[C---:B------:R-:W-:Y:S01]  /*7380*/  VIADD R19, R17.reuse, 0x40 ;  /* 0x0000004011137836 */ /* 0x040fe20000000000 */
[----:B------:R-:W-:Y:S01]  /*7390*/  ULDC UR7, c[0x0][0x80c] ;  /* 0x0002030000077ab9 */ /* 0x000fe20000000800 */
[----:B------:R-:W-:Y:S01]  /*73a0*/  IMAD.WIDE.U32 R2, R10, UR10, R4 ;  /* 0x0000000a0a027c25 */ /* 0x000fe2000f8e0004 */
[-C--:B------:R-:W-:Y:S01]  /*73b0*/  ISETP.GE.AND P5, PT, R17, R12.reuse, PT ;  /* 0x0000000c1100720c */ /* 0x080fe20003fa6270 */
[----:B------:R-:W-:Y:S01]  /*73c0*/  USEL UR6, UR6, URZ, !UP0 ;  /* 0x0000003f06067287 */ /* 0x000fe2000c000000 */
[-C--:B------:R-:W-:Y:S01]  /*73d0*/  ISETP.GE.AND P2, PT, R19, R12.reuse, PT ;  /* 0x0000000c1300720c */ /* 0x080fe20003f46270 */
[C---:B------:R-:W-:Y:S01]  /*73e0*/  VIADD R7, R17.reuse, 0x10 ;  /* 0x0000001011077836 */ /* 0x040fe20000000000 */
[----:B------:R-:W1:Y:S01]  /*73f0*/  LDC.64 R18, c[0x0][0x850] ;  /* 0x00021400ff127b82 */ /* 0x000e620000000a00 */
[----:B------:R-:W-:Y:S01]  /*7400*/  VIADD R15, R17, 0x30 ;  /* 0x00000030110f7836 */ /* 0x000fe20000000000 */
[----:B------:R-:W-:Y:S01]  /*7410*/  ULDC.64 UR8, c[0x0][0x828] ;  /* 0x00020a0000087ab9 */ /* 0x000fe20000000a00 */
[----:B------:R-:W-:Y:S01]  /*7420*/  IMAD R11, R11, UR10, R6 ;  /* 0x0000000a0b0b7c24 */ /* 0x000fe2000f8e0206 */
[----:B------:R-:W-:Y:S01]  /*7430*/  ISETP.GE.OR P4, PT, R4, UR7, P5 ;  /* 0x0000000704007c0c */ /* 0x000fe2000af86670 */
[----:B------:R-:W-:Y:S01]  /*7440*/  IMAD.MOV.U32 R6, RZ, RZ, R2 ;  /* 0x000000ffff067224 */ /* 0x000fe200078e0002 */
[----:B------:R-:W-:Y:S01]  /*7450*/  IADD3 R2, P3, R17, UR4, RZ ;  /* 0x0000000411027c10 */ /* 0x000fe2000ff7e0ff */
[----:B------:R-:W-:Y:S01]  /*7460*/  USEL UR36, UR36, URZ, !UP0 ;  /* 0x0000003f24247287 */ /* 0x000fe2000c000000 */
[-C--:B------:R-:W-:Y:S01]  /*7470*/  ISETP.GE.AND P6, PT, R7, R12.reuse, PT ;  /* 0x0000000c0700720c */ /* 0x080fe20003fc6270 */
        /* <DEDUP_REMOVED lines=11> */
[----:B------:R-:W-:Y:S01]  /*7530*/  IMAD.WIDE R2, R9, 0x80, R2 ;  /* 0x0000008009027825 */ /* 0x000fe200078e0202 */
[----:B------:R-:W-:-:S03]  /*7540*/  ISETP.GE.OR P3, PT, R4, UR7, P6 ;  /* 0x0000000704007c0c */ /* 0x000fc6000b766670 */
[----:B------:R-:W-:Y:S01]  /*7550*/  VIADD R9, R15, UR4 ;  /* 0x000000040f097c36 */ /* 0x000fe20008000000 */
[----:B------:R-:W-:Y:S09]  /*7560*/  @P4 BRA `(.L_x_1739) ;  /* 0x0000000000284947 */ /* 0x000ff20003800000 */
        /* <DEDUP_REMOVED lines=10> */
.L_x_1739:
[----:B------:R-:W-:Y:S05]  /*7610*/  BSYNC B0 ;  /* 0x0000000000007941 */ /* 0x000fea0003800000 */
.L_x_1738:
[----:B------:R-:W-:Y:S01]  /*7620*/  BSSY B0, `(.L_x_1740) ;  /* 0x0000010000007945 */ /* 0x000fe20003800000 */
[----:B------:R-:W-:-:S03]  /*7630*/  ISETP.GE.OR P4, PT, R4, UR7, P0 ;  /* 0x0000000704007c0c */ /* 0x000fc60008786670 */
[----:B------:R-:W-:Y:S10]  /*7640*/  @P3 BRA `(.L_x_1741) ;  /* 0x0000000000343947 */ /* 0x000ff40003800000 */
        /* <DEDUP_REMOVED lines=13> */
.L_x_1741:
[----:B------:R-:W-:Y:S05]  /*7720*/  BSYNC B0 ;  /* 0x0000000000007941 */ /* 0x000fea0003800000 */
.L_x_1740:
[----:B------:R-:W-:Y:S01]  /*7730*/  BSSY B0, `(.L_x_1742) ;  /* 0x0000010000007945 */ /* 0x000fe20003800000 */
[----:B------:R-:W-:-:S03]  /*7740*/  ISETP.GE.OR P3, PT, R4, UR7, P1 ;  /* 0x0000000704007c0c */ /* 0x000fc60008f66670 */
[----:B------:R-:W-:Y:S10]  /*7750*/  @P4 BRA `(.L_x_1743) ;  /* 0x0000000000344947 */ /* 0x000ff40003800000 */
        /* <DEDUP_REMOVED lines=13> */
.L_x_1743:
[----:B------:R-:W-:Y:S05]  /*7830*/  BSYNC B0 ;  /* 0x0000000000007941 */ /* 0x000fea0003800000 */
.L_x_1742:
[----:B------:R-:W-:Y:S01]  /*7840*/  BSSY B0, `(.L_x_1744) ;  /* 0x0000011000007945 */ /* 0x000fe20003800000 */
[----:B------:R-:W-:Y:S01]  /*7850*/  ISETP.GE.OR P4, PT, R4, UR7, P2 ;  /* 0x0000000704007c0c */ /* 0x000fe20009786670 */
[----:B------:R-:W-:Y:S02]  /*7860*/  VIADD R13, R17, 0x50 ;  /* 0x00000050110d7836 */ /* 0x000fe40000000000 */
[----:B------:R-:W-:Y:S10]  /*7870*/  @P3 BRA `(.L_x_1745) ;  /* 0x0000000000343947 */ /* 0x000ff40003800000 */
        /* <DEDUP_REMOVED lines=13> */
.L_x_1745:
[----:B------:R-:W-:Y:S05]  /*7950*/  BSYNC B0 ;  /* 0x0000000000007941 */ /* 0x000fea0003800000 */
.L_x_1744:
[----:B------:R-:W-:Y:S01]  /*7960*/  BSSY B0, `(.L_x_1746) ;  /* 0x0000010000007945 */ /* 0x000fe20003800000 */
[----:B------:R-:W-:-:S03]  /*7970*/  ISETP.GE.AND P3, PT, R13, R12, PT ;  /* 0x0000000c0d00720c */ /* 0x000fc60003f66270 */
        /* <DEDUP_REMOVED lines=14> */
.L_x_1747:
[----:B------:R-:W-:Y:S05]  /*7a60*/  BSYNC B0 ;  /* 0x0000000000007941 */ /* 0x000fea0003800000 */
.L_x_1746:
[----:B------:R-:W-:Y:S01]  /*7a70*/  ISETP.GE.OR P4, PT, R4, UR7, P3 ;  /* 0x0000000704007c0c */ /* 0x000fe20009f86670 */
[C---:B-1----:R-:W-:Y:S01]  /*7a80*/  IMAD R0, R18.reuse, UR11, RZ ;  /* 0x0000000b12007c24 */ /* 0x042fe2000f8e02ff */
[----:B------:R-:W-:Y:S01]  /*7a90*/  BSSY B0, `(.L_x_1748) ;  /* 0x0000012000007945 */ /* 0x000fe20003800000 */
[----:B--234-:R-:W-:-:S04]  /*7aa0*/  IMAD.WIDE.U32 R10, R18, UR10, R4 ;  /* 0x0000000a120a7c25 */ /* 0x01cfc8000f8e0004 */
[----:B------:R-:W-:Y:S02]  /*7ab0*/  IMAD R21, R19, UR10, R0 ;  /* 0x0000000a13157c24 */ /* 0x000fe4000f8e0200 */
[----:B------:R-:W-:-:S04]  /*7ac0*/  VIADD R19, R17, 0x60 ;  /* 0x0000006011137836 */ /* 0x000fc80000000000 */
        /* <DEDUP_REMOVED lines=14> */
.L_x_1749:
[----:B------:R-:W-:Y:S05]  /*7bb0*/  BSYNC B0 ;  /* 0x0000000000007941 */ /* 0x000fea0003800000 */
.L_x_1748:
[----:B------:R-:W-:Y:S01]  /*7bc0*/  ISETP.GE.AND P4, PT, R19, R12, PT ;  /* 0x0000000c1300720c */ /* 0x000fe20003f86270 */
[----:B------:R-:W-:Y:S01]  /*7bd0*/  ULDC UR12, c[0x0][0x83c] ;  /* 0x00020f00000c7ab9 */ /* 0x000fe20000000800 */
[----:B------:R-:W-:Y:S01]  /*7be0*/  BSSY B0, `(.L_x_1750) ;  /* 0x0000014000007945 */ /* 0x000fe20003800000 */
[C---:B------:R-:W-:Y:S01]  /*7bf0*/  ISETP.GE.OR P6, PT, R4.reuse, UR12, P5 ;  /* 0x0000000c04007c0c */ /* 0x040fe2000afc6670 */
[----:B------:R-:W-:Y:S01]  /*7c00*/  VIADD R19, R17, 0x70 ;  /* 0x0000007011137836 */ /* 0x000fe20000000000 */
[----:B------:R-:W-:Y:S01]  /*7c10*/  ISETP.GE.OR P5, PT, R4, UR7, P4 ;  /* 0x0000000704007c0c */ /* 0x000fe2000a7a6670 */
[----:B------:R-:W-:Y:S01]  /*7c20*/  IMAD.IADD R13, R21, 0x1, R11 ;  /* 0x00000001150d7824 */ /* 0x000fe200078e020b */
[----:B------:R-:W-:-:S11]  /*7c30*/  P2R R16, PR, RZ, 0x40 ;  /* 0x00000040ff107803 */ /* 0x000fd60000000000 */
        /* <DEDUP_REMOVED lines=10> */
[----:B-1----:R-:W-:Y:S01]  /*7ce0*/  LEA R22, P5, R6, UR4, 0x1 ;  /* 0x0000000406167c11 */ /* 0x002fe2000f8a08ff */
[----:B------:R-:W-:-:S05]  /*7cf0*/  IMAD.IADD R7, R7, 0x1, R17 ;  /* 0x0000000107077824 */ /* 0x000fca00078e0211 */
[----:B------:R-:W-:-:S05]  /*7d00*/  LEA.HI.X R23, R6, UR5, R7, 0x1, P5 ;  /* 0x0000000506177c11 */ /* 0x000fca000a8f0c07 */
[----:B------:R2:W-:Y:S02]  /*7d10*/  STG.E.128 desc[UR46][R22.64], RZ ;  /* 0x000000ff16007986 */ /* 0x0005e4000c101d2e */
.L_x_1751:
[----:B------:R-:W-:Y:S05]  /*7d20*/  BSYNC B0 ;  /* 0x0000000000007941 */ /* 0x000fea0003800000 */
.L_x_1750:
        /* <DEDUP_REMOVED lines=17> */
.L_x_1753:
[----:B------:R-:W-:Y:S05]  /*7e40*/  BSYNC B0 ;  /* 0x0000000000007941 */ /* 0x000fea0003800000 */
.L_x_1752:
[----:B------:R-:W-:Y:S01]  /*7e50*/  ISETP.NE.AND P6, PT, R16, RZ, PT ;  /* 0x000000ff1000720c */ /* 0x000fe20003fc5270 */
[----:B------:R-:W-:Y:S01]  /*7e60*/  ULDC.64 UR8, c[0x0][0x858] ;  /* 0x0002160000087ab9 */ /* 0x000fe20000000a00 */
[----:B------:R-:W-:Y:S01]  /*7e70*/  P2R R0, PR, RZ, 0x20 ;  /* 0x00000020ff007803 */ /* 0x000fe20000000000 */
[----:B------:R-:W-:Y:S01]  /*7e80*/  UIMAD UR4, UR6, UR8, URZ ;  /* 0x00000008060472a4 */ /* 0x000fe2000f8e023f */
[----:B------:R-:W-:Y:S01]  /*7e90*/  ISETP.NE.AND P5, PT, R20, RZ, PT ;  /* 0x000000ff1400720c */ /* 0x000fe20003fa5270 */
[----:B------:R-:W-:Y:S01]  /*7ea0*/  IMAD.U32 R5, RZ, RZ, UR8 ;  /* 0x00000008ff057e24 */ /* 0x000fe2000f8e00ff */
[----:B------:R-:W-:Y:S01]  /*7eb0*/  BSSY B0, `(.L_x_1754) ;  /* 0x0000019000007945 */ /* 0x000fe20003800000 */
[----:B------:R-:W-:Y:S01]  /*7ec0*/  IMAD.MOV.U32 R12, RZ, RZ, R10 ;  /* 0x000000ffff0c7224 */ /* 0x000fe200078e000a */
[C---:B------:R-:W-:Y:S01]  /*7ed0*/  ISETP.GE.OR P5, PT, R4.reuse, UR12, P5 ;  /* 0x0000000c04007c0c */ /* 0x040fe2000afa6670 */
[----:B------:R-:W-:Y:S01]  /*7ee0*/  UIMAD UR4, UR36, UR9, UR4 ;  /* 0x00000009240472a4 */ /* 0x000fe2000f8e0204 */
[----:B------:R-:W-:Y:S01]  /*7ef0*/  ISETP.GE.OR P0, PT, R4, UR12, P0 ;  /* 0x0000000c04007c0c */ /* 0x000fe20008706670 */
[----:B------:R-:W-:Y:S01]  /*7f00*/  IMAD.WIDE.U32 R12, R5, UR36, R12 ;  /* 0x00000024050c7c25 */ /* 0x000fe2000f8e000c */
[----:B---3--:R-:W-:-:S02]  /*7f10*/  P2R R8, PR, RZ, 0x20 ;  /* 0x00000020ff087803 */ /* 0x008fc40000000000 */
[----:B------:R-:W-:Y:S01]  /*7f20*/  ISETP.NE.AND P5, PT, R0, RZ, PT ;  /* 0x000000ff0000720c */ /* 0x000fe20003fa5270 */
[----:B------:R-:W-:Y:S01]  /*7f30*/  VIADD R7, R13, UR4 ;  /* 0x000000040d077c36 */ /* 0x000fe20008000000 */
[C---:B------:R-:W-:Y:S02]  /*7f40*/  ISETP.GE.OR P1, PT, R4.reuse, UR12, P1 ;  /* 0x0000000c04007c0c */ /* 0x040fe40008f26670 */
[C---:B------:R-:W-:Y:S02]  /*7f50*/  ISETP.GE.OR P2, PT, R4.reuse, UR12, P2 ;  /* 0x0000000c04007c0c */ /* 0x040fe40009746670 */
[C---:B------:R-:W-:Y:S02]  /*7f60*/  ISETP.GE.OR P3, PT, R4.reuse, UR12, P3 ;  /* 0x0000000c04007c0c */ /* 0x040fe40009f66670 */
[C---:B------:R-:W-:Y:S02]  /*7f70*/  ISETP.GE.OR P4, PT, R4.reuse, UR12, P4 ;  /* 0x0000000c04007c0c */ /* 0x040fe4000a786670 */
        /* <DEDUP_REMOVED lines=12> */
.L_x_1755:
[----:B------:R-:W-:Y:S05]  /*8040*/  BSYNC B0 ;  /* 0x0000000000007941 */ /* 0x000fea0003800000 */
.L_x_1754:
        /* <DEDUP_REMOVED lines=16> */
.L_x_1757:
[----:B------:R-:W-:Y:S05]  /*8150*/  BSYNC B0 ;  /* 0x0000000000007941 */ /* 0x000fea0003800000 */
.L_x_1756:
        /* <DEDUP_REMOVED lines=15> */
.L_x_1759:
[----:B------:R-:W-:Y:S05]  /*8250*/  BSYNC B0 ;  /* 0x0000000000007941 */ /* 0x000fea0003800000 */
.L_x_1758:
        /* <DEDUP_REMOVED lines=15> */
.L_x_1761:
[----:B------:R-:W-:Y:S05]  /*8350*/  BSYNC B0 ;  /* 0x0000000000007941 */ /* 0x000fea0003800000 */
.L_x_1760:
        /* <DEDUP_REMOVED lines=15> */
.L_x_1763:
[----:B------:R-:W-:Y:S05]  /*8450*/  BSYNC B0 ;  /* 0x0000000000007941 */ /* 0x000fea0003800000 */
.L_x_1762:
        /* <DEDUP_REMOVED lines=15> */
.L_x_1765:
[----:B------:R-:W-:Y:S05]  /*8550*/  BSYNC B0 ;  /* 0x0000000000007941 */ /* 0x000fea0003800000 */
.L_x_1764:
        /* <DEDUP_REMOVED lines=15> */
.L_x_1767:
[----:B------:R-:W-:Y:S05]  /*8650*/  BSYNC B0 ;  /* 0x0000000000007941 */ /* 0x000fea0003800000 */
.L_x_1766:
        /* <DEDUP_REMOVED lines=15> */
.L_x_1675:
[----:B------:R-:W-:-:S08]  /*8750*/  NOP ;  /* 0x0000000000007918 */ /* 0x000fd00000000000 */
[----:B------:R-:W1:-:S00]  /*8760*/  USETMAXREG.DEALLOC.CTAPOOL 0x18 ;  /* 0x00000018000079c8 */ /* 0x000e4000080e0500 */
        /* <DEDUP_REMOVED lines=19> */
.L_x_1769:
        /* <DEDUP_REMOVED lines=13> */
.L_x_1771:
[----:B------:R-:W-:-:S05]  /*8970*/  ULDC UR4, c[0x0][0x8bc] ;  /* 0x00022f0000047ab9 */ /* 0x000fca0000000800 */
.L_x_1770:
[----:B-1----:R-:W-:-:S04]  /*8980*/  USHF.L.U32 UR11, UR14, 0x7, URZ ;  /* 0x000000070e0b7899 */ /* 0x002fc8000800063f */
[----:B------:R-:W-:-:S04]  /*8990*/  UISETP.GE.AND UP0, UPT, UR11, UR4, UPT ;  /* 0x000000040b00728c */ /* 0x000fc8000bf06270 */
[----:B--2---:R-:W-:-:S06]  /*89a0*/  USEL UR12, UR12, 0xffffffff, !UP0 ;  /* 0xffffffff0c0c7887 */ /* 0x004fcc000c000000 */
[----:B------:R-:W-:-:S13]  /*89b0*/  ISETP.LE.AND P0, PT, RZ, UR12, PT ;  /* 0x0000000cff007c0c */ /* 0x000fda000bf03270 */
[----:B------:R-:W-:Y:S05]  /*89c0*/  @!P0 BRA `(.L_x_1680) ;  /* 0x0000003800388947 */ /* 0x000fea0003800000 */
[----:B------:R-:W-:Y:S01]  /*89d0*/  ULDC.64 UR4, c[0x0][0x770] ;  /* 0x0001dc0000047ab9 */ /* 0x000fe20000000a00 */
[----:B------:R-:W1:Y:S01]  /*89e0*/  S2UR UR13, SR_CTAID.Y ;  /* 0x00000000000d79c3 */ /* 0x000e620000002600 */
[----:B------:R-:W-:Y:S01]  /*89f0*/  UISETP.NE.U32.AND UP0, UPT, UR4, URZ, UPT ;  /* 0x0000003f0400728c */ /* 0x000fe2000bf05070 */
[----:B------:R-:W-:-:S03]  /*8a00*/  ULDC.64 UR8, c[0x0][0x788] ;  /* 0x0001e20000087ab9 */ /* 0x000fc60000000a00 */
        /* <DEDUP_REMOVED lines=8> */
[----:B------:R-:W-:-:S04]  /*8a90*/  UISETP.NE.U32.AND UP1, UPT, UR4, URZ, UPT ;  /* 0x0000003f0400728c */ /* 0x000fc8000bf25070 */
[----:B------:R-:W-:-:S06]  /*8aa0*/  UISETP.NE.AND.EX UP1, UPT, UR5, URZ, UPT, UP1 ;  /* 0x0000003f0500728c */ /* 0x000fcc000bf25310 */
[----:B------:R-:W-:-:S05]  /*8ab0*/  PLOP3.LUT P2, PT, PT, PT, UP1, 0x80, 0x0 ;  /* 0x000000000000781c */ /* 0x000fca0003f4f018 */
[----:B------:R-:W-:Y:S02]  /*8ac0*/  @UP1 ULDC.64 UR4, c[0x0][0x780] ;  /* 0x0001e00000041ab9 */ /* 0x000fe40000000a00 */
[----:B------:R-:W-:-:S06]  /*8ad0*/  @UP1 UIMAD.WIDE UR4, UR12, 0x4, UR4 ;  /* 0x000000040c0418a5 */ /* 0x000fcc000f8e0204 */
[----:B------:R-:W-:Y:S02]  /*8ae0*/  IMAD.U32 R4, RZ, RZ, UR4 ;  /* 0x00000004ff047e24 */ /* 0x000fe4000f8e00ff */
[----:B------:R-:W-:-:S05]  /*8af0*/  IMAD.U32 R5, RZ, RZ, UR5 ;  /* 0x00000005ff057e24 */ /* 0x000fca000f8e00ff */
[----:B------:R-:W3:Y:S01]  /*8b00*/  @P2 LDG.E R4, desc[UR46][R4.64] ;  /* 0x0000002e04042981 */ /* 0x000ee2000c1e1900 */
[----:B------:R-:W-:Y:S01]  /*8b10*/  PLOP3.LUT P0, PT, PT, PT, UP0, 0x80, 0x0 ;  /* 0x000000000000781c */ /* 0x000fe20003f0f008 */
[----:B-1----:R-:W-:-:S12]  /*8b20*/  USHF.R.S32.HI UR16, URZ, 0x1f, UR13 ;  /* 0x0000001f3f107899 */ /* 0x002fd8000801140d */
[----:B--2---:R-:W-:Y:S02]  /*8b30*/  @P0 R2UR UR4, R0 ;  /* 0x00000000000402ca */ /* 0x004fe400000e0000 */
[----:B------:R-:W-:Y:S01]  /*8b40*/  ISETP.NE.U32.AND P0, PT, RZ, UR8, PT ;  /* 0x00000008ff007c0c */ /* 0x000fe2000bf05070 */
[----:B------:R-:W-:-:S03]  /*8b50*/  ULDC UR8, c[0x0][0x280] ;  /* 0x0000a00000087ab9 */ /* 0x000fc60000000800 */
[----:B------:R-:W-:-:S07]  /*8b60*/  ISETP.NE.AND.EX P0, PT, RZ, UR9, PT, P0 ;  /* 0x00000009ff007c0c */ /* 0x000fce000bf05300 */
[----:B------:R-:W-:-:S04]  /*8b70*/  @UP0 ULEA UR4, UR12, UR4, 0x6 ;  /* 0x000000040c040291 */ /* 0x000fc8000f8e303f */
[----:B------:R-:W-:-:S04]  /*8b80*/  @UP0 USHF.R.S32.HI UR5, URZ, 0x1f, UR4 ;  /* 0x0000001f3f050899 */ /* 0x000fc80008011404 */
[----:B------:R-:W-:-:S04]  /*8b90*/  @UP0 ULEA.HI UR5, UR5, UR4, URZ, 0x6 ;  /* 0x0000000405050291 */ /* 0x000fc8000f8f303f */
[----:B------:R-:W-:-:S04]  /*8ba0*/  @UP0 USHF.L.U32 UR5, UR5, 0x7, URZ ;  /* 0x0000000705050899 */ /* 0x000fc8000800063f */
[----:B------:R-:W-:Y:S01]  /*8bb0*/  @UP0 ULOP3.LUT UR7, UR5, 0xffffe000, URZ, 0xc0, !UPT ;  /* 0xffffe00005070892 */ /* 0x000fe2000f8ec03f */
[----:B---3--:R-:W-:-:S03]  /*8bc0*/  @P2 R2UR UR8, R4 ;  /* 0x00000000040822ca */ /* 0x008fc600000e0000 */
[----:B------:R-:W-:Y:S01]  /*8bd0*/  @UP0 USHF.R.S32.HI UR9, URZ, 0x1f, UR7 ;  /* 0x0000001f3f090899 */ /* 0x000fe20008011407 */
[----:B------:R-:W-:Y:S11]  /*8be0*/  @P2 BRA `(.L_x_1772) ;  /* 0x0000000000142947 */ /* 0x000ff60003800000 */
[----:B------:R-:W-:Y:S05]  /*8bf0*/  @!P1 BRA `(.L_x_1772) ;  /* 0x0000000000109947 */ /* 0x000fea0003800000 */
[----:B------:R-:W2:Y:S04]  /*8c00*/  LDG.E R5, desc[UR46][R2.64] ;  /* 0x0000002e02057981 */ /* 0x000ea8000c1e1900 */
[----:B------:R-:W2:Y:S02]  /*8c10*/  LDG.E R0, desc[UR46][R2.64+0x4] ;  /* 0x0000042e02007981 */ /* 0x000ea4000c1e1900 */
[----:B--2---:R-:W-:-:S05]  /*8c20*/  IMAD.IADD R0, R0, 0x1, -R5 ;  /* 0x0000000100007824 */ /* 0x004fca00078e0a05 */
[----:B------:R-:W-:-:S15]  /*8c30*/  R2UR UR8, R0 ;  /* 0x00000000000872ca */ /* 0x000fde00000e0000 */
.L_x_1772:
[----:B------:R-:W-:Y:S01]  /*8c40*/  UMOV UR4, URZ ;  /* 0x0000003f00047c82 */ /* 0x000fe20008000000 */
[----:B------:R-:W-:Y:S01]  /*8c50*/  UMOV UR5, URZ ;  /* 0x0000003f00057c82 */ /* 0x000fe20008000000 */
[----:B------:R-:W-:Y:S01]  /*8c60*/  ULDC UR6, c[0x0][0x290] ;  /* 0x0000a40000067ab9 */ /* 0x000fe20000000800 */
[----:B------:R-:W-:Y:S01]  /*8c70*/  @UP0 UMOV UR4, UR7 ;  /* 0x0000000700040c82 */ /* 0x000fe20008000000 */
[----:B------:R-:W-:Y:S01]  /*8c80*/  @UP0 UMOV UR5, UR9 ;  /* 0x0000000900050c82 */ /* 0x000fe20008000000 */
        /* <DEDUP_REMOVED lines=8> */
.L_x_1773:
        /* <DEDUP_REMOVED lines=9> */
[----:B------:R-:W2:Y:S02]  /*8da0*/  LDG.E R5, desc[UR46][R2.64+0x4] ;  /* 0x0000042e02057981 */ /* 0x000ea4000c1e1900 */
[----:B--2---:R-:W-:-:S05]  /*8db0*/  IMAD.IADD R0, R5, 0x1, -R0 ;  /* 0x0000000105007824 */ /* 0x004fca00078e0a00 */
[----:B------:R-:W-:-:S15]  /*8dc0*/  R2UR UR6, R0 ;  /* 0x00000000000672ca */ /* 0x000fde00000e0000 */
.L_x_1774:
[----:B------:R-:W-:Y:S01]  /*8dd0*/  UIADD3 UR7, -UR6, UR8, UR11 ;  /* 0x0000000806077290 */ /* 0x000fe2000fffe10b */
[----:B------:R-:W-:Y:S01]  /*8de0*/  ISETP.LE.AND P0, PT, RZ, UR14, PT ;  /* 0x0000000eff007c0c */ /* 0x000fe2000bf03270 */
[----:B------:R-:W-:Y:S02]  /*8df0*/  ULDC UR9, c[0x0][0x74c] ;  /* 0x0001d30000097ab9 */ /* 0x000fe40000000800 */
[----:B------:R-:W-:Y:S02]  /*8e00*/  UIADD3 UR9, UR7, -UR9, URZ ;  /* 0x8000000907097290 */ /* 0x000fe4000fffe03f */
[----:B------:R-:W-:Y:S02]  /*8e10*/  UIADD3 UR7, UR8, 0x3f, URZ ;  /* 0x0000003f08077890 */ /* 0x000fe4000fffe03f */
[----:B------:R-:W-:-:S04]  /*8e20*/  USHF.R.S32.HI UR10, URZ, 0x1f, UR9 ;  /* 0x0000001f3f0a7899 */ /* 0x000fc80008011409 */
[----:B------:R-:W-:Y:S02]  /*8e30*/  ULEA.HI UR10, UR10, UR9, URZ, 0x6 ;  /* 0x000000090a0a7291 */ /* 0x000fe4000f8f303f */
[----:B------:R-:W-:Y:S02]  /*8e40*/  USHF.R.S32.HI UR9, URZ, 0x1f, UR7 ;  /* 0x0000001f3f097899 */ /* 0x000fe40008011407 */
[----:B------:R-:W-:Y:S02]  /*8e50*/  USHF.R.S32.HI UR10, URZ, 0x6, UR10 ;  /* 0x000000063f0a7899 */ /* 0x000fe4000801140a */
[----:B------:R-:W-:Y:S02]  /*8e60*/  ULEA.HI UR9, UR9, UR7, URZ, 0x6 ;  /* 0x0000000709097291 */ /* 0x000fe4000f8f303f */
[----:B------:R-:W-:Y:S02]  /*8e70*/  UISETP.LT.AND UP1, UPT, URZ, UR10, UPT ;  /* 0x0000000a3f00728c */ /* 0x000fe4000bf21270 */
[----:B------:R-:W-:-:S02]  /*8e80*/  USHF.R.S32.HI UR9, URZ, 0x6, UR9 ;  /* 0x000000063f097899 */ /* 0x000fc40008011409 */
[----:B------:R-:W-:-:S04]  /*8e90*/  USEL UR7, URZ, UR10, !UP1 ;  /* 0x0000000a3f077287 */ /* 0x000fc8000c800000 */
[----:B------:R-:W-:Y:S01]  /*8ea0*/  IMAD.U32 R2, RZ, RZ, UR9 ;  /* 0x00000009ff027e24 */ /* 0x000fe2000f8e00ff */
[----:B------:R-:W-:Y:S07]  /*8eb0*/  @!P0 BRA `(.L_x_1775) ;  /* 0x00000000001c8947 */ /* 0x000fee0003800000 */
[----:B------:R-:W-:Y:S01]  /*8ec0*/  UIADD3 UR8, UR11, 0xbf, UR8 ;  /* 0x000000bf0b087890 */ /* 0x000fe2000fffe008 */
[----:B------:R-:W-:-:S03]  /*8ed0*/  ULDC UR9, c[0x0][0x748] ;  /* 0x0001d20000097ab9 */ /* 0x000fc60000000800 */
[----:B------:R-:W-:-:S04]  /*8ee0*/  UIADD3 UR8, UR8, UR9, -UR6 ;  /* 0x0000000908087290 */ /* 0x000fc8000fffe806 */
[----:B------:R-:W-:-:S04]  /*8ef0*/  USHF.R.S32.HI UR6, URZ, 0x1f, UR8 ;  /* 0x0000001f3f067899 */ /* 0x000fc80008011408 */
[----:B------:R-:W-:-:S04]  /*8f00*/  ULEA.HI UR6, UR6, UR8, URZ, 0x6 ;  /* 0x0000000806067291 */ /* 0x000fc8000f8f303f */
[----:B------:R-:W-:-:S06]  /*8f10*/  USHF.R.S32.HI UR6, URZ, 0x6, UR6 ;  /* 0x000000063f067899 */ /* 0x000fcc0008011406 */
[----:B------:R-:W-:-:S07]  /*8f20*/  VIMNMX R2, R2, UR6, PT ;  /* 0x0000000602027c48 */ /* 0x000fce000bfe0100 */
.L_x_1775:
[----:B------:R-:W-:-:S13]  /*8f30*/  ISETP.GT.AND P0, PT, R2, UR7, PT ;  /* 0x0000000702007c0c */ /* 0x000fda000bf04270 */
[----:B------:R-:W-:Y:S05]  /*8f40*/  @!P0 BRA `(.L_x_1680) ;  /* 0x0000003000d88947 */ /* 0x000fea0003800000 */
[----:B------:R-:W-:Y:S01]  /*8f50*/  ULDC.64 UR14, c[0x0][0x2d8] ;  /* 0x0000b600000e7ab9 */ /* 0x000fe20000000a00 */
[----:B------:R-:W-:Y:S01]  /*8f60*/  VIADD R0, R2, -UR7 ;  /* 0x8000000702007c36 */ /* 0x000fe20008000000 */
[----:B------:R-:W-:Y:S02]  /*8f70*/  UIMAD UR10, UR16, UR14, URZ ;  /* 0x0000000e100a72a4 */ /* 0x000fe4000f8e023f */
[----:B------:R-:W-:Y:S02]  /*8f80*/  UIMAD.WIDE.U32 UR8, UR13, UR14, URZ ;  /* 0x0000000e0d0872a5 */ /* 0x000fe4000f8e003f */
[----:B------:R-:W-:Y:S01]  /*8f90*/  USHF.R.S32.HI UR6, URZ, 0x1f, UR12 ;  /* 0x0000001f3f067899 */ /* 0x000fe2000801140c */
[----:B------:R-:W-:Y:S01]  /*8fa0*/  LOP3.LUT R0, R0, 0x1, RZ, 0xc0, !PT ;  /* 0x0000000100007812 */ /* 0x000fe200078ec0ff */
[----:B------:R-:W-:Y:S02]  /*8fb0*/  UIMAD UR13, UR13, UR15, UR10 ;  /* 0x0000000f0d0d72a4 */ /* 0x000fe4000f8e020a */
[----:B------:R-:W-:Y:S01]  /*8fc0*/  UIADD3 UR10, UP1, UR4, UR8, URZ ;  /* 0x00000008040a7290 */ /* 0x000fe2000ff3e03f */
[----:B------:R-:W-:Y:S01]  /*8fd0*/  ISETP.NE.U32.AND P1, PT, R0, 0x1, PT ;  /* 0x000000010000780c */ /* 0x000fe20003f25070 */
[----:B------:R-:W-:-:S02]  /*8fe0*/  UIADD3 UR13, UR9, UR13, URZ ;  /* 0x0000000d090d7290 */ /* 0x000fc4000fffe03f */
[----:B------:R-:W-:Y:S01]  /*8ff0*/  USEL UR6, UR6, URZ, !UP0 ;  /* 0x0000003f06067287 */ /* 0x000fe2000c000000 */
[----:B------:R-:W-:Y:S01]  /*9000*/  ULDC.64 UR26, c[0x0][0x2e0] ;  /* 0x0000b800001a7ab9 */ /* 0x000fe20000000a00 */
[----:B------:R-:W-:Y:S02]  /*9010*/  USEL UR12, UR12, URZ, !UP0 ;  /* 0x0000003f0c0c7287 */ /* 0x000fe4000c000000 */
[----:B------:R-:W-:Y:S02]  /*9020*/  UIADD3.X UR11, UR5, UR13, URZ, UP1, !UPT ;  /* 0x0000000d050b7290 */ /* 0x000fe40008ffe43f */
[----:B------:R-:W-:Y:S02]  /*9030*/  UIMAD UR14, UR6, UR26, URZ ;  /* 0x0000001a060e72a4 */ /* 0x000fe4000f8e023f */
[----:B------:R-:W-:Y:S02]  /*9040*/  UIMAD.WIDE.U32 UR10, UR12, UR26, UR10 ;  /* 0x0000001a0c0a72a5 */ /* 0x000fe4000f8e000a */
[----:B------:R-:W-:Y:S01]  /*9050*/  UIMAD UR14, UR12, UR27, UR14 ;  /* 0x0000001b0c0e72a4 */ /* 0x000fe2000f8e020e */
[----:B------:R-:W-:-:S03]  /*9060*/  ELECT P0, URZ, PT ;  /* 0x00000000003f782f */ /* 0x000fc60003800000 */
        /* <DEDUP_REMOVED lines=20> */
.L_x_1778:
[----:B------:R-:W-:Y:S05]  /*91b0*/  BSYNC B0 ;  /* 0x0000000000007941 */ /* 0x000fea0003800000 */
.L_x_1777:
        /* <DEDUP_REMOVED lines=19> */
.L_x_1780:
[----:B------:R-:W-:Y:S05]  /*92f0*/  BSYNC B0 ;  /* 0x0000000000007941 */ /* 0x000fea0003800000 */
.L_x_1779:
[----:B------:R-:W-:Y:S06]  /*9300*/  BAR.ARV 0xa, 0xa0 ;  /* 0x0282800000007b1d */ /* 0x000fec0000002000 */
[----:B------:R-:W-:Y:S04]  /*9310*/  BSSY B0, `(.L_x_1781) ;  /* 0x0000003000007945 */ /* 0x000fe80003800000 */
[----:B------:R-:W-:Y:S05]  /*9320*/  @!P0 BRA `(.L_x_1782) ;  /* 0x0000000000048947 */ /* 0x000fea0003800000 */
[----:B------:R-:W-:-:S04]  /*9330*/  DEPBAR.LE SB0, 0x0 ;  /* 0x000080000000791a */ /* 0x000fc80000000000 */
.L_x_1782:
[----:B------:R-:W-:Y:S05]  /*9340*/  BSYNC B0 ;  /* 0x0000000000007941 */ /* 0x000fea0003800000 */
.L_x_1781:
[----:B------:R-:W-:Y:S06]  /*9350*/  BAR.ARV 0xb, 0xa0 ;  /* 0x02c2800000007b1d */ /* 0x000fec0000002000 */
[----:B------:R-:W-:Y:S01]  /*9360*/  UIADD3 UR15, UR7, 0x1, URZ ;  /* 0x00000001070f7890 */ /* 0x000fe2000fffe03f */
[----:B------:R-:W-:Y:S11]  /*9370*/  BRA `(.L_x_1783) ;  /* 0x0000000000047947 */ /* 0x000ff60003800000 */
.L_x_1776:
[----:B------:R-:W-:-:S05]  /*9380*/  UMOV UR15, UR7 ;  /* 0x00000007000f7c82 */ /* 0x000fca0008000000 */
.L_x_1783:
[----:B------:R-:W-:-:S06]  /*9390*/  UIADD3 UR6, UR7, 0x1, URZ ;  /* 0x0000000107067890 */ /* 0x000fcc000fffe03f */
[----:B------:R-:W-:-:S13]  /*93a0*/  ISETP.NE.AND P1, PT, R2, UR6, PT ;  /* 0x0000000602007c0c */ /* 0x000fda000bf25270 */
[----:B------:R-:W-:Y:S05]  /*93b0*/  @!P1 BRA `(.L_x_1680) ;  /* 0x0000002c00bc9947 */ /* 0x000fea0003800000 */
[----:B------:R-:W-:Y:S01]  /*93c0*/  UMOV UR16, UR8 ;  /* 0x0000000800107c82 */ /* 0x000fe20008000000 */
[----:B------:R-:W-:Y:S01]  /*93d0*/  UMOV UR17, UR13 ;  /* 0x0000000d00117c82 */ /* 0x000fe20008000000 */
[----:B------:R-:W-:Y:S01]  /*93e0*/  ULDC.64 UR18, c[0x0][0x2c0] ;  /* 0x0000b00000127ab9 */ /* 0x000fe20000000a00 */
[----:B------:R-:W-:Y:S01]  /*93f0*/  UIMAD.WIDE.U32 UR16, UR12, UR26, UR16 ;  /* 0x0000001a0c1072a5 */ /* 0x000fe2000f8e0010 */
[----:B------:R-:W-:Y:S01]  /*9400*/  UMOV UR6, URZ ;  /* 0x0000003f00067c82 */ /* 0x000fe20008000000 */
[----:B------:R-:W-:Y:S02]  /*9410*/  ULDC.64 UR30, c[0x0][0x2c0] ;  /* 0x0000b000001e7ab9 */ /* 0x000fe40000000a00 */
[----:B------:R-:W-:-:S04]  /*9420*/  UIADD3 UR25, UP0, UR4, UR16, URZ ;  /* 0x0000001004197290 */ /* 0x000fc8000ff1e03f */
[----:B------:R-:W-:Y:S02]  /*9430*/  UIADD3.X UR16, UR5, UR14, UR17, UP0, !UPT ;  /* 0x0000000e05107290 */ /* 0x000fe400087fe411 */
[----:B------:R-:W-:Y:S02]  /*9440*/  ULEA UR24, UP0, UR25, UR18, 0x2 ;  /* 0x0000001219187291 */ /* 0x000fe4000f80103f */
[----:B------:R-:W-:Y:S02]  /*9450*/  USHF.L.U32 UR18, UR15, 0xd, URZ ;  /* 0x0000000d0f127899 */ /* 0x000fe4000800063f */
        /* <DEDUP_REMOVED lines=8> */
.L_x_1796:
        /* <DEDUP_REMOVED lines=11> */
[----:B------:R-:W-:Y:S02]  /*9590*/  ULEA.HI.X.SX32 UR39, UR19, UR27, 0x1, UP0 ;  /* 0x0000001b13277291 */ /* 0x000fe400080f0e3f */
[----:B------:R-:W-:Y:S01]  /*95a0*/  ULEA UR36, UP0, UR37, UR30, 0x2 ;  /* 0x0000001e25247291 */ /* 0x000fe2000f80103f */
[----:B------:R-:W-:-:S03]  /*95b0*/  UMOV UR41, 0x14f00000 ;  /* 0x14f0000000297882 */ /* 0x000fc60000000000 */
[----:B------:R-:W-:Y:S02]  /*95c0*/  ULEA.HI.X UR37, UR37, UR31, UR39, 0x2, UP0 ;  /* 0x0000001f25257291 */ /* 0x000fe400080f1427 */
[----:B-1----:R-:W-:-:S03]  /*95d0*/  ULEA UR28, UR29, UR28, 0x18 ;  /* 0x0000001c1d1c7291 */ /* 0x002fc6000f8ec03f */
[----:B------:R-:W-:Y:S01]  /*95e0*/  UMOV UR29, 0x400 ;  /* 0x00000400001d7882 */ /* 0x000fe20000000000 */
[----:B------:R-:W-:-:S09]  /*95f0*/  UIADD3 UR28, UR28, 0x10000, URZ ;  /* 0x000100001c1c7890 */ /* 0x000fd2000fffe03f */
[----:B------:R1:W-:Y:S02]  /*9600*/  UBLKRED.G.S.ADD.F32.RN [UR36], [UR28], UR29, desc[UR40] ;  /* 0x000028241c0073bb */ /* 0x0003e400080a141d */
[----:B-1----:R0:W-:Y:S02]  /*9610*/  UTMACMDFLUSH ;  /* 0x00000000000079b7 */ /* 0x0021e40000000000 */
.L_x_1785:
[----:B------:R-:W-:Y:S05]  /*9620*/  BSYNC B0 ;  /* 0x0000000000007941 */ /* 0x000fea0003800000 */
.L_x_1784:
        /* <DEDUP_REMOVED lines=13> */
.L_x_1787:
[----:B------:R-:W-:Y:S05]  /*9700*/  BSYNC B0 ;  /* 0x0000000000007941 */ /* 0x000fea0003800000 */
.L_x_1786:
[----:B------:R-:W-:Y:S06]  /*9710*/  BAR.ARV 0xa, 0xa0 ;  /* 0x0282800000007b1d */ /* 0x000fec0000002000 */
[----:B------:R-:W-:Y:S04]  /*9720*/  BSSY B0, `(.L_x_1788) ;  /* 0x0000003000007945 */ /* 0x000fe80003800000 */
[----:B------:R-:W-:Y:S05]  /*9730*/  @!P0 BRA `(.L_x_1789) ;  /* 0x0000000000048947 */ /* 0x000fea0003800000 */
[----:B------:R-:W-:-:S04]  /*9740*/  DEPBAR.LE SB0, 0x0 ;  /* 0x000080000000791a */ /* 0x000fc80000000000 */
.L_x_1789:
[----:B------:R-:W-:Y:S05]  /*9750*/  BSYNC B0 ;  /* 0x0000000000007941 */ /* 0x000fea0003800000 */
.L_x_1788:
        /* <DEDUP_REMOVED lines=13> */
.L_x_1791:
[----:B------:R-:W-:Y:S05]  /*9830*/  BSYNC B0 ;  /* 0x0000000000007941 */ /* 0x000fea0003800000 */
.L_x_1790:
        /* <DEDUP_REMOVED lines=13> */
.L_x_1793:
[----:B------:R-:W-:Y:S05]  /*9910*/  BSYNC B0 ;  /* 0x0000000000007941 */ /* 0x000fea0003800000 */
.L_x_1792:
[----:B------:R-:W-:Y:S01]  /*9920*/  UIADD3 UR15, UR15, 0x2, URZ ;  /* 0x000000020f0f7890 */ /* 0x000fe2000fffe03f */
[----:B------:R-:W-:Y:S06]  /*9930*/  BAR.ARV 0xa, 0xa0 ;  /* 0x0282800000007b1d */ /* 0x000fec0000002000 */
[----:B------:R-:W-:Y:S01]  /*9940*/  BSSY B0, `(.L_x_1794) ;  /* 0x0000004000007945 */ /* 0x000fe20003800000 */
[----:B------:R-:W-:-:S03]  /*9950*/  ISETP.LE.AND P1, PT, R2, UR15, PT ;  /* 0x0000000f02007c0c */ /* 0x000fc6000bf23270 */
[----:B------:R-:W-:Y:S10]  /*9960*/  @!P0 BRA `(.L_x_1795) ;  /* 0x0000000000048947 */ /* 0x000ff40003800000 */
[----:B------:R-:W-:-:S04]  /*9970*/  DEPBAR.LE SB0, 0x0 ;  /* 0x000080000000791a */ /* 0x000fc80000000000 */
.L_x_1795:
[----:B------:R-:W-:Y:S05]  /*9980*/  BSYNC B0 ;  /* 0x0000000000007941 */ /* 0x000fea0003800000 */
.L_x_1794:
[----:B------:R-:W-:Y:S06]  /*9990*/  BAR.ARV 0xb, 0xa0 ;  /* 0x02c2800000007b1d */ /* 0x000fec0000002000 */
[----:B------:R-:W-:Y:S02]  /*99a0*/  UIADD3 UR19, UR19, 0x4000, URZ ;  /* 0x0000400013137890 */ /* 0x000fe4000fffe03f */
[----:B------:R-:W-:Y:S01]  /*99b0*/  UIADD3 UR6, UR6, 0x4000, URZ ;  /* 0x0000400006067890 */ /* 0x000fe2000fffe03f */
[----:B------:R-:W-:Y:S11]  /*99c0*/  @!P1 BRA `(.L_x_1796) ;  /* 0xfffffff800c49947 */ /* 0x000ff6000383ffff */
[----:B------:R-:W-:Y:S05]  /*99d0*/  BRA `(.L_x_1680) ;  /* 0x0000002800347947 */ /* 0x000fea0003800000 */
.L_x_1768:
[----:B------:R-:W-:Y:S01]  /*99e0*/  ULDC.64 UR4, c[0x0][0x8d8] ;  /* 0x0002360000047ab9 */ /* 0x000fe20000000a00 */
[----:B------:R-:W1:Y:S01]  /*99f0*/  S2UR UR21, SR_CTAID.X ;  /* 0x00000000001579c3 */ /* 0x000e620000002500 */
[----:B------:R-:W-:-:S04]  /*9a00*/  ISETP.NE.U32.AND P0, PT, RZ, UR4, PT ;  /* 0x00000004ff007c0c */ /* 0x000fc8000bf05070 */
[----:B------:R-:W-:-:S03]  /*9a10*/  ISETP.NE.AND.EX P0, PT, RZ, UR5, PT, P0 ;  /* 0x00000005ff007c0c */ /* 0x000fc6000bf05300 */
[----:B------:R-:W2:Y:S08]  /*9a20*/  S2UR UR13, SR_CTAID.Z ;  /* 0x00000000000d79c3 */ /* 0x000eb00000002700 */
[----:B------:R-:W3:Y:S02]  /*9a30*/  S2UR UR20, SR_CTAID.Y ;  /* 0x00000000001479c3 */ /* 0x000ee40000002600 */
        /* <DEDUP_REMOVED lines=8> */
.L_x_1797:
        /* <DEDUP_REMOVED lines=9> */
[----:B------:R-:W4:Y:S01]  /*9b50*/  LDG.E R4, desc[UR46][R2.64+0x4] ;  /* 0x0000042e02047981 */ /* 0x000f22000c1e1900 */
[----:B--2---:R-:W-:Y:S02]  /*9b60*/  R2UR UR4, R0 ;  /* 0x00000000000472ca */ /* 0x004fe400000e0000 */
[----:B----4-:R-:W-:-:S13]  /*9b70*/  R2UR UR5, R4 ;  /* 0x00000000040572ca */ /* 0x010fda00000e0000 */
[----:B------:R-:W-:Y:S01]  /*9b80*/  UIADD3 UR4, -UR4, UR5, URZ ;  /* 0x0000000504047290 */ /* 0x000fe2000fffe13f */
[----:B------:R-:W-:Y:S11]  /*9b90*/  BRA `(.L_x_1798) ;  /* 0x0000000000047947 */ /* 0x000ff60003800000 */
.L_x_1799:
[----:B------:R-:W-:-:S05]  /*9ba0*/  ULDC UR4, c[0x0][0x8bc] ;  /* 0x00022f0000047ab9 */ /* 0x000fca0000000800 */
.L_x_1798:
[----:B-1----:R-:W-:Y:S01]  /*9bb0*/  USHF.L.U32 UR8, UR21, 0x7, URZ ;  /* 0x0000000715087899 */ /* 0x002fe2000800063f */
[----:B------:R-:W-:Y:S02]  /*9bc0*/  IMAD.MOV.U32 R10, RZ, RZ, 0x1 ;  /* 0x00000001ff0a7424 */ /* 0x000fe400078e00ff */
[----:B------:R-:W-:Y:S01]  /*9bd0*/  IMAD.MOV.U32 R0, RZ, RZ, RZ ;  /* 0x000000ffff007224 */ /* 0x000fe200078e00ff */
[----:B------:R-:W-:-:S04]  /*9be0*/  UISETP.GE.AND UP0, UPT, UR8, UR4, UPT ;  /* 0x000000040800728c */ /* 0x000fc8000bf06270 */
[----:B--2---:R-:W-:-:S06]  /*9bf0*/  USEL UR13, UR13, 0xffffffff, !UP0 ;  /* 0xffffffff0d0d7887 */ /* 0x004fcc000c000000 */
[----:B------:R-:W-:-:S13]  /*9c00*/  ISETP.LE.AND P0, PT, RZ, UR13, PT ;  /* 0x0000000dff007c0c */ /* 0x000fda000bf03270 */
[----:B------:R-:W-:Y:S05]  /*9c10*/  @!P0 BRA `(.L_x_1800) ;  /* 0x0000002400108947 */ /* 0x000fea0003800000 */
[----:B------:R-:W-:Y:S01]  /*9c20*/  ULDC.64 UR18, c[0x0][0x770] ;  /* 0x0001dc0000127ab9 */ /* 0x000fe20000000a00 */
[----:B------:R-:W-:Y:S01]  /*9c30*/  ULDC.64 UR14, c[0x0][0x770] ;  /* 0x0001dc00000e7ab9 */ /* 0x000fe20000000a00 */
[----:B------:R-:W-:Y:S02]  /*9c40*/  UISETP.NE.U32.AND UP1, UPT, UR18, URZ, UPT ;  /* 0x0000003f1200728c */ /* 0x000fe4000bf25070 */
[----:B------:R-:W-:Y:S02]  /*9c50*/  UIMAD.WIDE UR14, UR13, 0x4, UR14 ;  /* 0x000000040d0e78a5 */ /* 0x000fe4000f8e020e */
[----:B------:R-:W-:Y:S01]  /*9c60*/  UISETP.NE.AND.EX UP1, UPT, UR19, URZ, UPT, UP1 ;  /* 0x0000003f1300728c */ /* 0x000fe2000bf25310 */
[----:B------:R-:W-:Y:S01]  /*9c70*/  ULDC.64 UR4, c[0x0][0x778] ;  /* 0x0001de0000047ab9 */ /* 0x000fe20000000a00 */
[----:B------:R-:W-:Y:S02]  /*9c80*/  ULDC.64 UR6, c[0x0][0x780] ;  /* 0x0001e00000067ab9 */ /* 0x000fe40000000a00 */
[----:B------:R-:W-:Y:S01]  /*9c90*/  IMAD.U32 R2, RZ, RZ, UR14 ;  /* 0x0000000eff027e24 */ /* 0x000fe2000f8e00ff */
[----:B------:R-:W-:Y:S01]  /*9ca0*/  ULDC.64 UR16, c[0x0][0x778] ;  /* 0x0001de0000107ab9 */ /* 0x000fe20000000a00 */
[----:B------:R-:W-:Y:S01]  /*9cb0*/  PLOP3.LUT P1, PT, PT, PT, UP1, 0x80, 0x0 ;  /* 0x000000000000781c */ /* 0x000fe20003f2f018 */
[----:B------:R-:W-:Y:S01]  /*9cc0*/  IMAD.U32 R3, RZ, RZ, UR15 ;  /* 0x0000000fff037e24 */ /* 0x000fe2000f8e00ff */
[----:B------:R-:W-:-:S02]  /*9cd0*/  UISETP.NE.U32.AND UP0, UPT, UR4, URZ, UPT ;  /* 0x0000003f0400728c */ /* 0x000fc4000bf05070 */
[----:B------:R-:W-:Y:S02]  /*9ce0*/  UISETP.NE.U32.AND UP2, UPT, UR6, URZ, UPT ;  /* 0x0000003f0600728c */ /* 0x000fe4000bf45070 */
[----:B------:R-:W-:Y:S02]  /*9cf0*/  UISETP.NE.AND.EX UP0, UPT, UR5, URZ, UPT, UP0 ;  /* 0x0000003f0500728c */ /* 0x000fe4000bf05300 */
[----:B------:R-:W-:Y:S01]  /*9d00*/  UISETP.NE.AND.EX UP2, UPT, UR7, URZ, UPT, UP2 ;  /* 0x0000003f0700728c */ /* 0x000fe2000bf45320 */
[----:B------:R-:W-:-:S04]  /*9d10*/  ULDC.64 UR22, c[0x0][0x788] ;  /* 0x0001e20000167ab9 */ /* 0x000fc80000000a00 */
[----:B------:R-:W2:Y:S01]  /*9d20*/  @P1 LDG.E R6, desc[UR46][R2.64] ;  /* 0x0000002e02061981 */ /* 0x000ea2000c1e1900 */
[----:B------:R-:W-:Y:S01]  /*9d30*/  PLOP3.LUT P2, PT, PT, PT, UP0, 0x80, 0x0 ;  /* 0x000000000000781c */ /* 0x000fe20003f4f008 */
[----:B------:R-:W-:Y:S01]  /*9d40*/  UIMAD.WIDE UR16, UR13, 0x4, UR16 ;  /* 0x000000040d1078a5 */ /* 0x000fe2000f8e0210 */
[----:B------:R-:W-:Y:S01]  /*9d50*/  PLOP3.LUT P3, PT, PT, PT, UP2, 0x80, 0x0 ;  /* 0x000000000000781c */ /* 0x000fe20003f6f028 */
[----:B------:R1:W4:Y:S02]  /*9d60*/  @P1 LDG.E R0, desc[UR46][R2.64] ;  /* 0x0000002e02001981 */ /* 0x000324000c1e1900 */
[----:B------:R-:W-:Y:S02]  /*9d70*/  @UP2 ULDC.64 UR4, c[0x0][0x780] ;  /* 0x0001e00000042ab9 */ /* 0x000fe40000000a00 */
[----:B------:R-:W-:Y:S01]  /*9d80*/  @UP2 UIMAD.WIDE UR4, UR13, 0x4, UR4 ;  /* 0x000000040d0428a5 */ /* 0x000fe2000f8e0204 */
[----:B-1----:R-:W-:Y:S02]  /*9d90*/  IMAD.U32 R2, RZ, RZ, UR16 ;  /* 0x00000010ff027e24 */ /* 0x002fe4000f8e00ff */
[----:B------:R-:W-:-:S05]  /*9da0*/  IMAD.U32 R3, RZ, RZ, UR17 ;  /* 0x00000011ff037e24 */ /* 0x000fca000f8e00ff */
[----:B------:R1:W5:Y:S02]  /*9db0*/  @P2 LDG.E R4, desc[UR46][R2.64] ;  /* 0x0000002e02042981 */ /* 0x000364000c1e1900 */
[----:B-1----:R-:W-:Y:S02]  /*9dc0*/  IMAD.U32 R2, RZ, RZ, UR4 ;  /* 0x00000004ff027e24 */ /* 0x002fe4000f8e00ff */
[----:B------:R-:W-:-:S05]  /*9dd0*/  IMAD.U32 R3, RZ, RZ, UR5 ;  /* 0x00000005ff037e24 */ /* 0x000fca000f8e00ff */
[----:B------:R-:W3:Y:S01]  /*9de0*/  @P3 LDG.E R5, desc[UR46][R2.64] ;  /* 0x0000002e02053981 */ /* 0x000ee2000c1e1900 */
[----:B------:R-:W-:Y:S01]  /*9df0*/  ISETP.NE.U32.AND P0, PT, RZ, UR22, PT ;  /* 0x00000016ff007c0c */ /* 0x000fe2000bf05070 */
[----:B------:R-:W-:Y:S01]  /*9e00*/  UMOV UR7, URZ ;  /* 0x0000003f00077c82 */ /* 0x000fe20008000000 */
[----:B------:R-:W-:Y:S01]  /*9e10*/  UMOV UR11, URZ ;  /* 0x0000003f000b7c82 */ /* 0x000fe20008000000 */
[----:B------:R-:W-:Y:S01]  /*9e20*/  ULDC UR9, c[0x0][0x280] ;  /* 0x0000a00000097ab9 */ /* 0x000fe20000000800 */
[----:B------:R-:W-:Y:S02]  /*9e30*/  ISETP.NE.AND.EX P0, PT, RZ, UR23, PT, P0 ;  /* 0x00000017ff007c0c */ /* 0x000fe4000bf05300 */
[----:B--2---:R-:W-:Y:S02]  /*9e40*/  @P1 R2UR UR4, R6 ;  /* 0x00000000060412ca */ /* 0x004fe400000e0000 */
[----:B----4-:R-:W-:-:S11]  /*9e50*/  @P1 R2UR UR7, R0 ;  /* 0x00000000000712ca */ /* 0x010fd600000e0000 */
[----:B------:R-:W-:-:S04]  /*9e60*/  @UP1 ULEA UR4, UR13, UR4, 0x6 ;  /* 0x000000040d041291 */ /* 0x000fc8000f8e303f */
[----:B------:R-:W-:-:S04]  /*9e70*/  @UP1 USHF.R.S32.HI UR5, URZ, 0x1f, UR4 ;  /* 0x0000001f3f051899 */ /* 0x000fc80008011404 */
[----:B------:R-:W-:Y:S01]  /*9e80*/  @UP1 ULEA.HI UR5, UR5, UR4, URZ, 0x6 ;  /* 0x0000000405051291 */ /* 0x000fe2000f8f303f */
[----:B-----5:R-:W-:-:S03]  /*9e90*/  @P2 R2UR UR11, R4 ;  /* 0x00000000040b22ca */ /* 0x020fc600000e0000 */
[----:B------:R-:W-:-:S04]  /*9ea0*/  @UP1 ULOP3.LUT UR6, UR5, 0xffffffc0, URZ, 0xc0, !UPT ;  /* 0xffffffc005061892 */ /* 0x000fc8000f8ec03f */
[----:B------:R-:W-:Y:S01]  /*9eb0*/  @UP1 USHF.R.S32.HI UR12, URZ, 0x1f, UR6 ;  /* 0x0000001f3f0c1899 */ /* 0x000fe20008011406 */
[----:B---3--:R-:W-:Y:S01]  /*9ec0*/  @P3 R2UR UR9, R5 ;  /* 0x00000000050932ca */ /* 0x008fe200000e0000 */
[----:B------:R-:W-:-:S14]  /*9ed0*/  @P3 BRA `(.L_x_1801) ;  /* 0x0000000000203947 */ /* 0x000fdc0003800000 */
[----:B------:R-:W-:Y:S05]  /*9ee0*/  @!P1 BRA `(.L_x_1801) ;  /* 0x00000000001c9947 */ /* 0x000fea0003800000 */
[----:B------:R-:W-:Y:S02]  /*9ef0*/  IMAD.U32 R2, RZ, RZ, UR14 ;  /* 0x0000000eff027e24 */ /* 0x000fe4000f8e00ff */
[----:B------:R-:W-:-:S05]  /*9f00*/  IMAD.U32 R3, RZ, RZ, UR15 ;  /* 0x0000000fff037e24 */ /* 0x000fca000f8e00ff */
[----:B------:R-:W2:Y:S04]  /*9f10*/  LDG.E R0, desc[UR46][R2.64] ;  /* 0x0000002e02007981 */ /* 0x000ea8000c1e1900 */
[----:B------:R-:W3:Y:S01]  /*9f20*/  LDG.E R4, desc[UR46][R2.64+0x4] ;  /* 0x0000042e02047981 */ /* 0x000ee2000c1e1900 */
[----:B--2---:R-:W-:Y:S02]  /*9f30*/  R2UR UR4, R0 ;  /* 0x00000000000472ca */ /* 0x004fe400000e0000 */
[----:B---3--:R-:W-:-:S13]  /*9f40*/  R2UR UR9, R4 ;  /* 0x00000000040972ca */ /* 0x008fda00000e0000 */
[----:B------:R-:W-:-:S12]  /*9f50*/  UIADD3 UR9, -UR4, UR9, URZ ;  /* 0x0000000904097290 */ /* 0x000fd8000fffe13f */
.L_x_1801:
        /* <DEDUP_REMOVED lines=13> */
.L_x_1802:
        /* <DEDUP_REMOVED lines=8> */
.L_x_1803:
        /* <DEDUP_REMOVED lines=9> */
[----:B------:R-:W-:-:S04]  /*a140*/  ULEA.HI UR6, UR12, UR6, URZ, 0x6 ;  /* 0x000000060c067291 */ /* 0x000fc8000f8f303f */
[----:B------:R-:W-:Y:S01]  /*a150*/  VIMNMX R4, RZ, UR14, !PT ;  /* 0x0000000eff047c48 */ /* 0x000fe2000ffe0100 */
[----:B------:R-:W-:Y:S01]  /*a160*/  USHF.R.S32.HI UR6, URZ, 0x6, UR6 ;  /* 0x000000063f067899 */ /* 0x000fe20008011406 */
[----:B------:R-:W-:Y:S11]  /*a170*/  @!P0 BRA `(.L_x_1804) ;  /* 0x0000000000208947 */ /* 0x000ff60003800000 */
[----:B------:R-:W-:Y:S01]  /*a180*/  UIADD3 UR9, UR8, 0xbf, UR9 ;  /* 0x000000bf08097890 */ /* 0x000fe2000fffe009 */
[----:B------:R-:W-:-:S03]  /*a190*/  ULDC UR12, c[0x0][0x748] ;  /* 0x0001d200000c7ab9 */ /* 0x000fc60000000800 */
[----:B------:R-:W-:-:S04]  /*a1a0*/  UIADD3 UR9, UR9, UR12, -UR10 ;  /* 0x0000000c09097290 */ /* 0x000fc8000fffe80a */
[----:B------:R-:W-:-:S04]  /*a1b0*/  USHF.R.S32.HI UR10, URZ, 0x1f, UR9 ;  /* 0x0000001f3f0a7899 */ /* 0x000fc80008011409 */
[----:B------:R-:W-:-:S04]  /*a1c0*/  ULEA.HI UR10, UR10, UR9, URZ, 0x6 ;  /* 0x000000090a0a7291 */ /* 0x000fc8000f8f303f */
[----:B------:R-:W-:-:S04]  /*a1d0*/  USHF.R.S32.HI UR10, URZ, 0x6, UR10 ;  /* 0x000000063f0a7899 */ /* 0x000fc8000801140a */
[----:B------:R-:W-:-:S04]  /*a1e0*/  UISETP.LT.AND UP1, UPT, UR6, UR10, UPT ;  /* 0x0000000a0600728c */ /* 0x000fc8000bf21270 */
[----:B------:R-:W-:-:S12]  /*a1f0*/  USEL UR6, UR6, UR10, UP1 ;  /* 0x0000000a06067287 */ /* 0x000fd80008800000 */
.L_x_1804:
[----:B------:R-:W-:Y:S01]  /*a200*/  ISETP.LT.AND P0, PT, R4, UR6, PT ;  /* 0x0000000604007c0c */ /* 0x000fe2000bf01270 */
[----:B------:R-:W-:-:S12]  /*a210*/  IMAD.MOV.U32 R0, RZ, RZ, RZ ;  /* 0x000000ffff007224 */ /* 0x000fd800078e00ff */
[----:B------:R-:W-:Y:S05]  /*a220*/  @!P0 BRA `(.L_x_1800) ;  /* 0x0000001c008c8947 */ /* 0x000fea0003800000 */
[----:B------:R-:W-:Y:S01]  /*a230*/  USHF.R.S32.HI UR10, URZ, 0x1f, UR20 ;  /* 0x0000001f3f0a7899 */ /* 0x000fe20008011414 */
[----:B------:R-:W-:Y:S01]  /*a240*/  BSSY B0, `(.L_x_1800) ;  /* 0x00001e1000007945 */ /* 0x000fe20003800000 */
[----:B------:R-:W-:Y:S01]  /*a250*/  ULDC.64 UR16, c[0x0][0x718] ;  /* 0x0001c60000107ab9 */ /* 0x000fe20000000a00 */
[----:B------:R-:W-:Y:S01]  /*a260*/  UISETP.NE.U32.AND UP1, UPT, UR18, URZ, UPT ;  /* 0x0000003f1200728c */ /* 0x000fe2000bf25070 */
[----:B------:R-:W-:Y:S01]  /*a270*/  IMAD.MOV.U32 R0, RZ, RZ, RZ ;  /* 0x000000ffff007224 */ /* 0x000fe200078e00ff */
[----:B------:R-:W-:Y:S01]  /*a280*/  UIMAD UR9, UR10, UR16, URZ ;  /* 0x000000100a0972a4 */ /* 0x000fe2000f8e023f */
[----:B------:R-:W-:Y:S01]  /*a290*/  ULDC UR12, c[0x0][0x2e8] ;  /* 0x0000ba00000c7ab9 */ /* 0x000fe20000000800 */
[----:B------:R-:W-:Y:S01]  /*a2a0*/  UMOV UR14, UR4 ;  /* 0x00000004000e7c82 */ /* 0x000fe20008000000 */
[----:B------:R-:W-:Y:S01]  /*a2b0*/  UMOV UR15, UR5 ;  /* 0x00000005000f7c82 */ /* 0x000fe20008000000 */
[----:B------:R-:W-:Y:S02]  /*a2c0*/  UIMAD UR22, UR20, UR17, UR9 ;  /* 0x00000011141672a4 */ /* 0x000fe4000f8e0209 */
[----:B------:R-:W-:-:S02]  /*a2d0*/  UISETP.NE.AND.EX UP1, UPT, UR19, URZ, UPT, UP1 ;  /* 0x0000003f1300728c */ /* 0x000fc4000bf25310 */
[----:B------:R-:W-:Y:S02]  /*a2e0*/  USHF.R.S32.HI UR9, URZ, 0x1f, UR13 ;  /* 0x0000001f3f097899 */ /* 0x000fe4000801140d */
[----:B------:R-:W-:Y:S02]  /*a2f0*/  UISETP.NE.AND UP2, UPT, UR12, 0x1, UPT ;  /* 0x000000010c00788c */ /* 0x000fe4000bf45270 */
[----:B------:R-:W-:Y:S01]  /*a300*/  UIMAD.WIDE.U32 UR4, UR20, UR16, UR14 ;  /* 0x00000010140472a5 */ /* 0x000fe2000f8e000e */
[----:B------:R-:W-:Y:S01]  /*a310*/  ULDC.64 UR18, c[0x0][0x730] ;  /* 0x0001cc0000127ab9 */ /* 0x000fe20000000a00 */
[----:B------:R-:W-:Y:S02]  /*a320*/  USEL UR9, UR9, URZ, !UP1 ;  /* 0x0000003f09097287 */ /* 0x000fe4000c800000 */
[----:B------:R-:W-:Y:S01]  /*a330*/  UIMAD UR10, UR10, UR18, URZ ;  /* 0x000000120a0a72a4 */ /* 0x000fe2000f8e023f */
[----:B------:R-:W-:Y:S01]  /*a340*/  ELECT P0, URZ, PT ;  /* 0x00000000003f782f */ /* 0x000fe20003800000 */
[----:B------:R-:W-:Y:S01]  /*a350*/  ULDC.64 UR16, c[0x0][0x720] ;  /* 0x0001c80000107ab9 */ /* 0x000fe20000000a00 */
[----:B------:R-:W-:-:S02]  /*a360*/  USEL UR21, UR13, URZ, !UP1 ;  /* 0x0000003f0d157287 */ /* 0x000fc4000c800000 */
[----:B------:R-:W-:Y:S02]  /*a370*/  UIADD3 UR23, UR5, UR22, URZ ;  /* 0x0000001605177290 */ /* 0x000fe4000fffe03f */
[----:B------:R-:W-:Y:S01]  /*a380*/  UIMAD UR5, UR9, UR16, URZ ;  /* 0x00000010090572a4 */ /* 0x000fe2000f8e023f */
[----:B------:R-:W-:Y:S01]  /*a390*/  UMOV UR22, UR4 ;  /* 0x0000000400167c82 */ /* 0x000fe20008000000 */
[----:B------:R-:W-:Y:S02]  /*a3a0*/  UIMAD.WIDE.U32 UR14, UR20, UR18, UR14 ;  /* 0x00000012140e72a5 */ /* 0x000fe4000f8e000e */
[----:B------:R-:W-:Y:S02]  /*a3b0*/  UIMAD UR10, UR20, UR19, UR10 ;  /* 0x00000013140a72a4 */ /* 0x000fe4000f8e020a */
[----:B------:R-:W-:Y:S01]  /*a3c0*/  UIMAD.WIDE.U32 UR22, UR16, UR21, UR22 ;  /* 0x00000015101672a5 */ /* 0x000fe2000f8e0016 */
[----:B------:R-:W-:Y:S02]  /*a3d0*/  ULDC.64 UR18, c[0x0][0x738] ;  /* 0x0001ce0000127ab9 */ /* 0x000fe40000000a00 */
[----:B------:R-:W-:Y:S01]  /*a3e0*/  @UP2 ULDC UR16, c[0x0][0x2ec] ;  /* 0x0000bb0000102ab9 */ /* 0x000fe20000000800 */
[----:B------:R-:W-:-:S02]  /*a3f0*/  UIMAD UR5, UR17, UR21, UR5 ;  /* 0x00000015110572a4 */ /* 0x000fc4000f8e0205 */
[----:B------:R-:W-:Y:S02]  /*a400*/  UIADD3 UR15, UR15, UR10, URZ ;  /* 0x0000000a0f0f7290 */ /* 0x000fe4000fffe03f */
[----:B------:R-:W-:Y:S02]  /*a410*/  UIMAD UR9, UR9, UR18, URZ ;  /* 0x00000012090972a4 */ /* 0x000fe4000f8e023f */
[----:B------:R-:W-:Y:S02]  /*a420*/  UIMAD.WIDE.U32 UR16, UR20, UR16, URZ ;  /* 0x00000010141072a5 */ /* 0x000fe4000f8e003f */
[----:B------:R-:W-:Y:S01]  /*a430*/  UIADD3 UR11, UR8, UR11, URZ ;  /* 0x0000000b080b7290 */ /* 0x000fe2000fffe03f */
[----:B------:R-:W-:Y:S02]  /*a440*/  UMOV UR12, UR20 ;  /* 0x00000014000c7c82 */ /* 0x000fe40008000000 */
[----:B------:R-:W-:Y:S01]  /*a450*/  @UP2 ULDC UR8, c[0x0][0x2f0] ;  /* 0x0000bc0000082ab9 */ /* 0x000fe20000000800 */
[----:B------:R-:W-:-:S02]  /*a460*/  UIMAD UR4, UR19, UR21, UR9 ;  /* 0x00000015130472a4 */ /* 0x000fc4000f8e0209 */
[----:B------:R-:W-:Y:S02]  /*a470*/  UIMAD.WIDE.U32 UR14, UR18, UR21, UR14 ;  /* 0x00000015120e72a5 */ /* 0x000fe4000f8e000e */
[----:B------:R-:W-:Y:S02]  /*a480*/  USEL UR13, UR13, URZ, !UP0 ;  /* 0x0000003f0d0d7287 */ /* 0x000fe4000c000000 */
        /* <DEDUP_REMOVED lines=9> */
.L_x_1834:
        /* <DEDUP_REMOVED lines=15> */
.L_x_1807:
[----:B------:R-:W-:Y:S01]  /*a610*/  R2UR UR19, R4 ;  /* 0x00000000041372ca */ /* 0x000fe200000e0000 */
[----:B------:R-:W2:Y:S01]  /*a620*/  LDC.64 R12, c[0x0][0x198] ;  /* 0x00006600ff0c7b82 */ /* 0x000ea20000000a00 */
        /* <DEDUP_REMOVED lines=9> */
[----:B------:R-:W-:Y:S01]  /*a6c0*/  UMOV UR10, 0x10 ;  /* 0x00000010000a7882 */ /* 0x000fe20000000000 */
[----:B------:R-:W-:Y:S01]  /*a6d0*/  UMOV UR50, 0x0 ;  /* 0x0000000000327882 */ /* 0x000fe20000000000 */
[----:B------:R-:W-:Y:S01]  /*a6e0*/  USHF.L.U32 UR19, UR19, 0x6, URZ ;  /* 0x0000000613137899 */ /* 0x000fe2000800063f */
[----:B------:R-:W-:Y:S01]  /*a6f0*/  IMAD.MOV.U32 R16, RZ, RZ, RZ ;  /* 0x000000ffff107224 */ /* 0x000fe200078e00ff */
[----:B------:R-:W-:Y:S01]  /*a700*/  UMOV UR51, 0x10000000 ;  /* 0x1000000000337882 */ /* 0x000fe20000000000 */
[----:B------:R-:W-:Y:S01]  /*a710*/  UMOV UR42, 0x40 ;  /* 0x00000040002a7882 */ /* 0x000fe20000000000 */
[----:B------:R-:W-:-:S02]  /*a720*/  UIADD3 UR8, UP0, UR19, UR22, URZ ;  /* 0x0000001613087290 */ /* 0x000fc4000ff1e03f */
[----:B------:R-:W-:Y:S01]  /*a730*/  IMAD.U32 R3, RZ, RZ, UR19 ;  /* 0x00000013ff037e24 */ /* 0x000fe2000f8e00ff */
[----:B------:R-:W-:Y:S01]  /*a740*/  UIADD3 UR19, UR19, UR7, URZ ;  /* 0x0000000713137290 */ /* 0x000fe2000fffe03f */
[----:B------:R-:W-:Y:S02]  /*a750*/  UMOV UR43, UR11 ;  /* 0x0000000b002b7c82 */ /* 0x000fe40008000000 */
[----:B------:R-:W-:Y:S01]  /*a760*/  PLOP3.LUT P1, PT, PT, PT, UP0, 0x80, 0x0 ;  /* 0x000000000000781c */ /* 0x000fe20003f2f008 */
[----:B-1----:R-:W-:Y:S01]  /*a770*/  IMAD.U32 R0, RZ, RZ, UR8 ;  /* 0x00000008ff007e24 */ /* 0x002fe2000f8e00ff */
[----:B------:R-:W-:Y:S01]  /*a780*/  R2UR UR8, R15 ;  /* 0x000000000f0872ca */ /* 0x000fe200000e0000 */
[----:B--2---:R-:W-:Y:S01]  /*a790*/  IMAD.MOV.U32 R7, RZ, RZ, R12 ;  /* 0x000000ffff077224 */ /* 0x004fe200078e000c */
[----:B------:R-:W-:Y:S01]  /*a7a0*/  LEA.HI.X.SX32 R3, R3, R14, 0x1, P1 ;  /* 0x0000000e03037211 */ /* 0x000fe200008f0eff */
[----:B------:R-:W-:Y:S01]  /*a7b0*/  IMAD.MOV.U32 R6, RZ, RZ, R13 ;  /* 0x000000ffff067224 */ /* 0x000fe200078e000d */
[C---:B------:R-:W-:Y:S01]  /*a7c0*/  LEA R2, P1, R0.reuse, R9, 0x2 ;  /* 0x0000000900027211 */ /* 0x040fe200078210ff */
[----:B------:R-:W-:Y:S01]  /*a7d0*/  UMOV UR27, UR19 ;  /* 0x00000013001b7c82 */ /* 0x000fe20008000000 */
[----:B------:R-:W-:Y:S01]  /*a7e0*/  UMOV UR44, UR12 ;  /* 0x0000000c002c7c82 */ /* 0x000fe20008000000 */
[----:B------:R-:W-:Y:S01]  /*a7f0*/  UMOV UR45, UR13 ;  /* 0x0000000d002d7c82 */ /* 0x000fe20008000000 */
[----:B------:R-:W-:-:S02]  /*a800*/  LEA.HI.X R0, R0, R8, R3, 0x2, P1 ;  /* 0x0000000800007211 */ /* 0x000fc400008f1403 */
[----:B------:R-:W-:Y:S02]  /*a810*/  R2UR UR32, R2 ;  /* 0x00000000022072ca */ /* 0x000fe400000e0000 */
[----:B------:R-:W-:Y:S01]  /*a820*/  R2UR UR33, R0 ;  /* 0x00000000002172ca */ /* 0x000fe200000e0000 */
[----:B------:R-:W-:Y:S01]  /*a830*/  UIADD3 UR16, UR8, 0x18000, URZ ;  /* 0x0001800008107890 */ /* 0x000fe2000fffe03f */
[C---:B------:R-:W-:Y:S01]  /*a840*/  IADD3 R0, P1, R7.reuse, 0x2f0, RZ ;  /* 0x000002f007007810 */ /* 0x040fe20007f3e0ff */
[----:B------:R-:W-:Y:S02]  /*a850*/  UIADD3 UR17, UR8, 0x30810, URZ ;  /* 0x0003081008117890 */ /* 0x000fe4000fffe03f */
[----:B------:R-:W-:Y:S01]  /*a860*/  UIADD3 UR24, UR8, 0x1a000, URZ ;  /* 0x0001a00008187890 */ /* 0x000fe2000fffe03f */
[----:B------:R-:W-:Y:S01]  /*a870*/  R2UR UR30, R0 ;  /* 0x00000000001e72ca */ /* 0x000fe200000e0000 */
[----:B------:R-:W-:Y:S01]  /*a880*/  UIADD3 UR52, UR8, 0x28000, URZ ;  /* 0x0002800008347890 */ /* 0x000fe2000fffe03f */
[----:B------:R-:W-:Y:S01]  /*a890*/  IADD3 R0, P2, R7, 0x3f0, RZ ;  /* 0x000003f007007810 */ /* 0x000fe20007f5e0ff */
[----:B------:R-:W-:Y:S01]  /*a8a0*/  UIADD3 UR9, UR8, 0x30800, URZ ;  /* 0x0003080008097890 */ /* 0x000fe2000fffe03f */
[----:B------:R-:W-:-:S02]  /*a8b0*/  UMOV UR25, UR17 ;  /* 0x0000001100197c82 */ /* 0x000fc40008000000 */
[----:B------:R-:W-:Y:S01]  /*a8c0*/  R2UR UR48, R0 ;  /* 0x00000000003072ca */ /* 0x000fe200000e0000 */
[--C-:B------:R-:W-:Y:S01]  /*a8d0*/  IMAD.X R0, RZ, RZ, R6.reuse, P1 ;  /* 0x000000ffff007224 */ /* 0x100fe200008e0606 */
[----:B------:R-:W-:Y:S01]  /*a8e0*/  IADD3 R2, P1, R7, 0xf0, RZ ;  /* 0x000000f007027810 */ /* 0x000fe20007f3e0ff */
[----:B------:R-:W-:Y:S01]  /*a8f0*/  UMOV UR53, UR17 ;  /* 0x0000001100357c82 */ /* 0x000fe20008000000 */
[----:B------:R-:W-:Y:S02]  /*a900*/  UIADD3 UR40, UR8, 0x4000, URZ ;  /* 0x0000400008287890 */ /* 0x000fe4000fffe03f */
[----:B------:R-:W-:Y:S01]  /*a910*/  R2UR UR34, R2 ;  /* 0x00000000022272ca */ /* 0x000fe200000e0000 */
[--C-:B------:R-:W-:Y:S01]  /*a920*/  IMAD.X R3, RZ, RZ, R6.reuse, P1 ;  /* 0x000000ffff037224 */ /* 0x100fe200008e0606 */
[----:B------:R-:W-:Y:S01]  /*a930*/  R2UR UR31, R0 ;  /* 0x00000000001f72ca */ /* 0x000fe200000e0000 */
[----:B------:R-:W-:Y:S01]  /*a940*/  IMAD.X R0, RZ, RZ, R6, P2 ;  /* 0x000000ffff007224 */ /* 0x000fe200010e0606 */
[----:B------:R-:W-:-:S02]  /*a950*/  UMOV UR41, UR9 ;  /* 0x0000000900297c82 */ /* 0x000fc40008000000 */
[----:B------:R-:W-:Y:S02]  /*a960*/  R2UR UR35, R3 ;  /* 0x00000000032372ca */ /* 0x000fe400000e0000 */
[----:B------:R-:W-:Y:S01]  /*a970*/  R2UR UR49, R0 ;  /* 0x00000000003172ca */ /* 0x000fe200000e0000 */
[----:B------:R-:W-:-:S10]  /*a980*/  IMAD.MOV.U32 R0, RZ, RZ, 0x10000 ;  /* 0x00010000ff007424 */ /* 0x000fd400078e00ff */
[----:B------:R-:W-:Y:S01]  /*a990*/  UTMALDG.4D [UR16], [UR34], desc[UR36] ;  /* 0x00002410220075b4 */ /* 0x000fe20008019000 */
[----:B------:R-:W-:Y:S01]  /*a9a0*/  UTMALDG.4D [UR24], [UR34], desc[UR36] ;  /* 0x00002418220075b4 */ /* 0x000fe20008019000 */
[----:B------:R1:W-:Y:S01]  /*a9b0*/  UBLKCP.S.G [UR52], [UR32], UR10 ;  /* 0x00000034200073ba */ /* 0x0003e2000800020a */
[----:B------:R2:W-:Y:S02]  /*a9c0*/  SYNCS.ARRIVE.TRANS64 RZ, [R15+URZ+0x30800], R0 ;  /* 0x030800000fff79a7 */ /* 0x0005e4000800003f */
[----:B--2---:R-:W-:-:S04]  /*a9d0*/  IMAD.U32 R0, RZ, RZ, UR6 ;  /* 0x00000006ff007e24 */ /* 0x004fc8000f8e00ff */
[----:B------:R-:W-:Y:S01]  /*a9e0*/  VIADD R5, R0, 0xffffffff ;  /* 0xffffffff00057836 */ /* 0x000fe20000000000 */
[----:B-1----:R-:W-:Y:S02]  /*a9f0*/  UIADD3 UR32, UR8, 0x8000, URZ ;  /* 0x0000800008207890 */ /* 0x002fe4000fffe03f */
[----:B------:R-:W-:Y:S02]  /*aa00*/  UIADD3 UR24, UR8, 0xc000, URZ ;  /* 0x0000c00008187890 */ /* 0x000fe4000fffe03f */
[----:B------:R1:W-:Y:S01]  /*aa10*/  STL [R1], R5 ;  /* 0x0000000501007387 */ /* 0x0003e20000100800 */
[----:B------:R-:W-:Y:S01]  /*aa20*/  ISETP.GE.AND P1, PT, R4, R5, PT ;  /* 0x000000050400720c */ /* 0x000fe20003f26270 */
[----:B------:R-:W-:Y:S01]  /*aa30*/  UMOV UR10, UR18 ;  /* 0x00000012000a7c82 */ /* 0x000fe20008000000 */
[----:B------:R-:W-:Y:S01]  /*aa40*/  UMOV UR35, UR11 ;  /* 0x0000000b00237c82 */ /* 0x000fe20008000000 */
[----:B------:R-:W-:Y:S01]  /*aa50*/  UMOV UR36, UR12 ;  /* 0x0000000c00247c82 */ /* 0x000fe20008000000 */
[----:B------:R-:W-:Y:S01]  /*aa60*/  UMOV UR37, UR13 ;  /* 0x0000000d00257c82 */ /* 0x000fe20008000000 */
[----:B------:R1:W-:Y:S01]  /*aa70*/  UTMALDG.4D [UR8], [UR30], desc[UR50] ;  /* 0x000032081e0075b4 */ /* 0x0003e20008019000 */
[----:B------:R-:W-:Y:S01]  /*aa80*/  UMOV UR34, UR18 ;  /* 0x0000001200227c82 */ /* 0x000fe20008000000 */
[----:B------:R-:W-:Y:S01]  /*aa90*/  UMOV UR33, UR9 ;  /* 0x0000000900217c82 */ /* 0x000fe20008000000 */
[----:B------:R-:W-:Y:S01]  /*aaa0*/  UMOV UR27, UR11 ;  /* 0x0000000b001b7c82 */ /* 0x000fe20008000000 */
[----:B------:R-:W-:Y:S01]  /*aab0*/  UMOV UR28, UR12 ;  /* 0x0000000c001c7c82 */ /* 0x000fe20008000000 */
[----:B------:R-:W-:Y:S01]  /*aac0*/  UMOV UR29, UR13 ;  /* 0x0000000d001d7c82 */ /* 0x000fe20008000000 */
[----:B------:R-:W-:Y:S01]  /*aad0*/  UMOV UR25, UR9 ;  /* 0x0000000900197c82 */ /* 0x000fe20008000000 */
[----:B------:R1:W-:Y:S01]  /*aae0*/  UTMALDG.4D [UR40], [UR30], desc[UR50] ;  /* 0x000032281e0075b4 */ /* 0x0003e20008019000 */
[----:B------:R1:W-:Y:S01]  /*aaf0*/  UTMALDG.4D [UR32], [UR48], desc[UR50] ;  /* 0x00003220300075b4 */ /* 0x0003e20008019000 */
[----:B------:R1:W-:Y:S02]  /*ab00*/  UTMALDG.4D [UR24], [UR48], desc[UR50] ;  /* 0x00003218300075b4 */ /* 0x0003e40008019000 */
[----:B-1----:R-:W-:Y:S05]  /*ab10*/  @P1 BRA `(.L_x_1808) ;  /* 0x0000001000701947 */ /* 0x002fea0003800000 */
[----:B------:R-:W-:Y:S01]  /*ab20*/  R2UR UR8, R4 ;  /* 0x00000000040872ca */ /* 0x000fe200000e0000 */
[----:B------:R-:W-:Y:S01]  /*ab30*/  UIADD3 UR9, UR6, -0x2, URZ ;  /* 0xfffffffe06097890 */ /* 0x000fe2000fffe03f */
[----:B------:R-:W-:-:S05]  /*ab40*/  IMAD.MOV.U32 R10, RZ, RZ, 0x1 ;  /* 0x00000001ff0a7424 */ /* 0x000fca00078e00ff */
[----:B------:R-:W-:-:S06]  /*ab50*/  ISETP.NE.AND P1, PT, R4, UR9, PT ;  /* 0x0000000904007c0c */ /* 0x000fcc000bf25270 */
[----:B------:R-:W-:-:S04]  /*ab60*/  ULOP3.LUT UR8, URZ, UR8, URZ, 0x33, !UPT ;  /* 0x000000083f087292 */ /* 0x000fc8000f8e333f */
[----:B------:R-:W-:-:S06]  /*ab70*/  UIADD3 UR8, UR8, UR6, URZ ;  /* 0x0000000608087290 */ /* 0x000fcc000fffe03f */
[----:B------:R-:W-:-:S05]  /*ab80*/  IMAD.U32 R0, RZ, RZ, UR8 ;  /* 0x00000008ff007e24 */ /* 0x000fca000f8e00ff */
[----:B------:R-:W-:Y:S01]  /*ab90*/  LOP3.LUT R5, R0, 0x1, RZ, 0xc0, !PT ;  /* 0x0000000100057812 */ /* 0x000fe200078ec0ff */
[----:B------:R-:W-:-:S04]  /*aba0*/  IMAD.MOV.U32 R0, RZ, RZ, R4 ;  /* 0x000000ffff007224 */ /* 0x000fc800078e0004 */
[----:B------:R1:W-:Y:S01]  /*abb0*/  STL [R1+0x4], R5 ;  /* 0x0000040501007387 */ /* 0x0003e20000100800 */
[----:B------:R-:W-:Y:S05]  /*abc0*/  @!P1 BRA `(.L_x_1809) ;  /* 0x0000000800d89947 */ /* 0x000fea0003800000 */
[----:B------:R-:W-:Y:S01]  /*abd0*/  R2UR UR9, R5 ;  /* 0x00000000050972ca */ /* 0x000fe200000e0000 */
[----:B------:R-:W-:Y:S02]  /*abe0*/  IMAD.MOV.U32 R0, RZ, RZ, R4 ;  /* 0x000000ffff007224 */ /* 0x000fe400078e0004 */
[----:B------:R-:W-:-:S10]  /*abf0*/  IMAD.MOV.U32 R10, RZ, RZ, 0x1 ;  /* 0x00000001ff0a7424 */ /* 0x000fd400078e00ff */
[----:B------:R-:W-:-:S06]  /*ac00*/  UIADD3 UR8, UR8, -UR9, URZ ;  /* 0x8000000908087290 */ /* 0x000fcc000fffe03f */
[----:B------:R-:W-:-:S07]  /*ac10*/  IMAD.U32 R17, RZ, RZ, UR8 ;  /* 0x00000008ff117e24 */ /* 0x000fce000f8e00ff */
.L_x_1818:
[----:B-123--:R-:W-:-:S04]  /*ac20*/  SHF.L.U32 R18, R10, 0x1f, RZ ;  /* 0x0000001f0a127819 */ /* 0x00efc800000006ff */
[----:B------:R-:W2:Y:S02]  /*ac30*/  SYNCS.PHASECHK.TRANS64.TRYWAIT P1, [R15+URZ+0x30840], R18 ;  /* 0x030840120f0075a7 */ /* 0x000ea4000802017f */
[----:B--2---:R-:W-:Y:S05]  /*ac40*/  @!P1 BRA `(.L_x_1810) ;  /* 0x0000001800189947 */ /* 0x004fea0003800000 */
.L_x_1835:
[----:B------:R-:W-:Y:S05]  /*ac50*/  @P0 BRA `(.L_x_1811) ;  /* 0x00000000001c0947 */ /* 0x000fea0003800000 */
[----:B------:R-:W3:Y:S02]  /*ac60*/  S2R R2, SR_TID.X ;  /* 0x0000000000027919 */ /* 0x000ee40000002100 */
[----:B---3--:R-:W-:Y:S01]  /*ac70*/  LOP3.LUT R3, R2, 0x1f, RZ, 0xc0, !PT ;  /* 0x0000001f02037812 */ /* 0x008fe200078ec0ff */
[----:B------:R-:W-:-:S03]  /*ac80*/  IMAD.MOV.U32 R2, RZ, RZ, 0x4100 ;  /* 0x00004100ff027424 */ /* 0x000fc600078e00ff */
[----:B------:R-:W-:Y:S01]  /*ac90*/  ISETP.NE.AND P1, PT, R3, RZ, PT ;  /* 0x000000ff0300720c */ /* 0x000fe20003f25270 */
[----:B------:R3:W-:-:S12]  /*aca0*/  SYNCS.ARRIVE.TRANS64 RZ, [R15+URZ+0x30830], R2 ;  /* 0x030830020fff79a7 */ /* 0x0007d8000800003f */
[----:B---3--:R-:W-:Y:S05]  /*acb0*/  @!P1 BRA `(.L_x_1811) ;  /* 0x0000000000049947 */ /* 0x008fea0003800000 */
[----:B------:R-:W-:Y:S01]  /*acc0*/  BPT.TRAP 0x1 ;  /* 0x000000040000795c */ /* 0x000fe20000300000 */
.L_x_1811:
        /* <DEDUP_REMOVED lines=8> */
[----:B-1----:R-:W1:Y:S01]  /*ad50*/  LDC.64 R4, c[0x0][0x198] ;  /* 0x00006600ff047b82 */ /* 0x002e620000000a00 */
        /* <DEDUP_REMOVED lines=9> */
[----:B---3--:R-:W-:Y:S01]  /*adf0*/  LEA R3, P2, R2, R12, 0x2 ;  /* 0x0000000c02037211 */ /* 0x008fe200078410ff */
[----:B------:R-:W-:Y:S01]  /*ae00*/  UMOV UR25, UR17 ;  /* 0x0000001100197c82 */ /* 0x000fe20008000000 */
[----:B------:R-:W-:-:S02]  /*ae10*/  UMOV UR33, UR17 ;  /* 0x0000001100217c82 */ /* 0x000fc40008000000 */
[----:B------:R-:W-:Y:S02]  /*ae20*/  R2UR UR34, R3 ;  /* 0x00000000032272ca */ /* 0x000fe400000e0000 */
[----:B------:R-:W-:Y:S01]  /*ae30*/  LEA.HI.X.SX32 R3, R19, R11, 0x1, P1 ;  /* 0x0000000b13037211 */ /* 0x000fe200008f0eff */
[----:B------:R-:W-:Y:S01]  /*ae40*/  UMOV UR27, UR19 ;  /* 0x00000013001b7c82 */ /* 0x000fe20008000000 */
[----:B-1----:R-:W-:Y:S02]  /*ae50*/  IMAD.MOV.U32 R7, RZ, RZ, R4 ;  /* 0x000000ffff077224 */ /* 0x002fe400078e0004 */
        /* <DEDUP_REMOVED lines=11> */
[----:B-1-3--:R-:W-:Y:S05]  /*af10*/  @!P1 BRA `(.L_x_1812) ;  /* 0x0000001400789947 */ /* 0x00afea0003800000 */
.L_x_1836:
        /* <DEDUP_REMOVED lines=8> */
.L_x_1813:
[----:B------:R-:W-:Y:S01]  /*afa0*/  VIADD R19, R19, 0x40 ;  /* 0x0000004013137836 */ /* 0x000fe20000000000 */
[----:B------:R-:W-:Y:S01]  /*afb0*/  ULDC.64 UR8, c[0x0][0x700] ;  /* 0x0001c00000087ab9 */ /* 0x000fe20000000a00 */
[----:B------:R-:W-:Y:S01]  /*afc0*/  R2UR UR32, R15 ;  /* 0x000000000f2072ca */ /* 0x000fe200000e0000 */
[----:B------:R-:W-:Y:S01]  /*afd0*/  IMAD.U32 R9, RZ, RZ, UR8 ;  /* 0x00000008ff097e24 */ /* 0x000fe2000f8e00ff */
[----:B------:R-:W-:Y:S01]  /*afe0*/  UMOV UR30, 0x0 ;  /* 0x00000000001e7882 */ /* 0x000fe20000000000 */
[C---:B------:R-:W-:Y:S01]  /*aff0*/  IADD3 R2, P1, R19.reuse, UR22, RZ ;  /* 0x0000001613027c10 */ /* 0x040fe2000ff3e0ff */
[----:B------:R-:W-:Y:S01]  /*b000*/  IMAD.U32 R8, RZ, RZ, UR9 ;  /* 0x00000009ff087e24 */ /* 0x000fe2000f8e00ff */
[----:B------:R-:W-:Y:S01]  /*b010*/  SHF.R.S32.HI R20, RZ, 0x1f, R19 ;  /* 0x0000001fff147819 */ /* 0x000fe20000011413 */
[----:B------:R-:W-:Y:S01]  /*b020*/  VIADD R21, R19, UR7 ;  /* 0x0000000713157c36 */ /* 0x000fe20008000000 */
[----:B------:R-:W-:Y:S01]  /*b030*/  LEA R3, P2, R2, R9, 0x2 ;  /* 0x0000000902037211 */ /* 0x000fe200078410ff */
[----:B------:R-:W-:Y:S01]  /*b040*/  UMOV UR31, 0x14f00000 ;  /* 0x14f00000001f7882 */ /* 0x000fe20000000000 */
[----:B------:R-:W-:Y:S01]  /*b050*/  UMOV UR26, URZ ;  /* 0x0000003f001a7c82 */ /* 0x000fe20008000000 */
[----:B------:R-:W-:Y:S01]  /*b060*/  UMOV UR28, UR20 ;  /* 0x00000014001c7c82 */ /* 0x000fe20008000000 */
[----:B------:R-:W-:Y:S01]  /*b070*/  R2UR UR34, R3 ;  /* 0x00000000032272ca */ /* 0x000fe200000e0000 */
[----:B------:R-:W-:Y:S01]  /*b080*/  IMAD.X R3, R20, 0x1, R14, P1 ;  /* 0x0000000114037824 */ /* 0x000fe200008e060e */
[----:B------:R-:W-:Y:S01]  /*b090*/  R2UR UR27, R21 ;  /* 0x00000000151b72ca */ /* 0x000fe200000e0000 */
[----:B------:R-:W-:-:S02]  /*b0a0*/  UIADD3 UR24, UR32, 0x1c000, URZ ;  /* 0x0001c00020187890 */ /* 0x000fc4000fffe03f */
[----:B------:R-:W-:Y:S01]  /*b0b0*/  UIADD3 UR25, UR32, 0x30818, URZ ;  /* 0x0003081820197890 */ /* 0x000fe2000fffe03f */
        /* <DEDUP_REMOVED lines=19> */
.L_x_1837:
[----:B------:R-:W-:Y:S05]  /*b1f0*/  @P0 BRA `(.L_x_1815) ;  /* 0x00000000001c0947 */ /* 0x000fea0003800000 */
[----:B-123--:R-:W-:-:S04]  /*b200*/  IMAD.MOV.U32 R18, RZ, RZ, 0x4100 ;  /* 0x00004100ff127424 */ /* 0x00efc800078e00ff */
[----:B------:R1:W-:Y:S02]  /*b210*/  SYNCS.ARRIVE.TRANS64 RZ, [R15+URZ+0x30838], R18 ;  /* 0x030838120fff79a7 */ /* 0x0003e4000800003f */
[----:B-1----:R-:W1:Y:S02]  /*b220*/  S2R R18, SR_TID.X ;  /* 0x0000000000127919 */ /* 0x002e640000002100 */
[----:B-1----:R-:W-:-:S04]  /*b230*/  LOP3.LUT R18, R18, 0x1f, RZ, 0xc0, !PT ;  /* 0x0000001f12127812 */ /* 0x002fc800078ec0ff */
[----:B------:R-:W-:-:S13]  /*b240*/  ISETP.NE.AND P1, PT, R18, RZ, PT ;  /* 0x000000ff1200720c */ /* 0x000fda0003f25270 */
[----:B------:R-:W-:Y:S05]  /*b250*/  @!P1 BRA `(.L_x_1815) ;  /* 0x0000000000049947 */ /* 0x000fea0003800000 */
[----:B------:R-:W-:Y:S01]  /*b260*/  BPT.TRAP 0x1 ;  /* 0x000000040000795c */ /* 0x000fe20000300000 */
.L_x_1815:
[----:B------:R-:W-:Y:S01]  /*b270*/  IADD3 R19, P1, R19, UR14, RZ ;  /* 0x0000000e13137c10 */ /* 0x000fe2000ff3e0ff */
[----:B------:R-:W-:Y:S01]  /*b280*/  UMOV UR30, 0x0 ;  /* 0x00000000001e7882 */ /* 0x000fe20000000000 */
[----:B------:R-:W-:Y:S01]  /*b290*/  R2UR UR32, R15 ;  /* 0x000000000f2072ca */ /* 0x000fe200000e0000 */
[----:B------:R-:W-:Y:S01]  /*b2a0*/  UMOV UR31, 0x14f00000 ;  /* 0x14f00000001f7882 */ /* 0x000fe20000000000 */
[----:B------:R-:W-:Y:S01]  /*b2b0*/  R2UR UR27, R21 ;  /* 0x00000000151b72ca */ /* 0x000fe200000e0000 */
[----:B------:R-:W-:Y:S01]  /*b2c0*/  IMAD.X R20, R20, 0x1, R11, P1 ;  /* 0x0000000114147824 */ /* 0x000fe200008e060b */
[C---:B------:R-:W-:Y:S01]  /*b2d0*/  LEA R12, P1, R19.reuse, R12, 0x2 ;  /* 0x0000000c130c7211 */ /* 0x040fe200078210ff */
        /* <DEDUP_REMOVED lines=22> */
[----:B------:R-:W5:Y:S02]  /*b440*/  SYNCS.PHASECHK.TRANS64.TRYWAIT P1, [R15+URZ+0x30820], R4 ;  /* 0x030820040f0075a7 */ /* 0x000f64000802017f */
[----:B----45:R-:W-:Y:S05]  /*b450*/  @!P1 BRA `(.L_x_1816) ;  /* 0x0000001000509947 */ /* 0x030fea0003800000 */
.L_x_1839:
[----:B------:R-:W-:Y:S05]  /*b460*/  @P0 BRA `(.L_x_1817) ;  /* 0x00000000001c0947 */ /* 0x000fea0003800000 */
[----:B------:R-:W5:Y:S01]  /*b470*/  S2R R5, SR_TID.X ;  /* 0x0000000000057919 */ /* 0x000f620000002100 */
[----:B----4-:R-:W-:-:S04]  /*b480*/  IMAD.MOV.U32 R4, RZ, RZ, 0x4100 ;  /* 0x00004100ff047424 */ /* 0x010fc800078e00ff */
[----:B------:R4:W-:Y:S01]  /*b490*/  SYNCS.ARRIVE.TRANS64 RZ, [R15+URZ+0x30810], R4 ;  /* 0x030810040fff79a7 */ /* 0x0009e2000800003f */
[----:B-----5:R-:W-:-:S04]  /*b4a0*/  LOP3.LUT R5, R5, 0x1f, RZ, 0xc0, !PT ;  /* 0x0000001f05057812 */ /* 0x020fc800078ec0ff */
[----:B------:R-:W-:-:S13]  /*b4b0*/  ISETP.NE.AND P1, PT, R5, RZ, PT ;  /* 0x000000ff0500720c */ /* 0x000fda0003f25270 */
[----:B----4-:R-:W-:Y:S05]  /*b4c0*/  @!P1 BRA `(.L_x_1817) ;  /* 0x0000000000049947 */ /* 0x010fea0003800000 */
[----:B------:R-:W-:Y:S01]  /*b4d0*/  BPT.TRAP 0x1 ;  /* 0x000000040000795c */ /* 0x000fe20000300000 */
.L_x_1817:
        /* <DEDUP_REMOVED lines=11> */
[----:B------:R-:W-:Y:S02]  /*b590*/  UIADD3 UR10, UR10, 0x2, URZ ;  /* 0x000000020a0a7890 */ /* 0x000fe4000fffe03f */
[----:B------:R-:W-:Y:S02]  /*b5a0*/  UIADD3 UR24, UR32, 0x18000, URZ ;  /* 0x0001800020187890 */ /* 0x000fe4000fffe03f */
[----:B------:R-:W-:Y:S02]  /*b5b0*/  USHF.L.U32 UR27, UR10, 0x6, URZ ;  /* 0x000000060a1b7899 */ /* 0x000fe4000800063f */
[----:B------:R-:W-:Y:S02]  /*b5c0*/  UIADD3 UR25, UR32, 0x30810, URZ ;  /* 0x0003081020197890 */ /* 0x000fe4000fffe03f */
[----:B------:R-:W-:Y:S02]  /*b5d0*/  UIADD3 UR8, UP0, UR27, UR22, URZ ;  /* 0x000000161b087290 */ /* 0x000fe4000ff1e03f */
[----:B------:R-:W-:Y:S01]  /*b5e0*/  IMAD.U32 R5, RZ, RZ, UR27 ;  /* 0x0000001bff057e24 */ /* 0x000fe2000f8e00ff */
[----:B------:R-:W-:-:S02]  /*b5f0*/  UIADD3 UR27, UR27, UR7, URZ ;  /* 0x000000071b1b7290 */ /* 0x000fc4000fffe03f */
[----:B------:R-:W-:Y:S01]  /*b600*/  UIADD3 UR16, UR32, 0x1a000, URZ ;  /* 0x0001a00020107890 */ /* 0x000fe2000fffe03f */
[----:B------:R-:W-:Y:S01]  /*b610*/  IMAD.U32 R0, RZ, RZ, UR8 ;  /* 0x00000008ff007e24 */ /* 0x000fe2000f8e00ff */
[----:B------:R-:W-:Y:S01]  /*b620*/  PLOP3.LUT P2, PT, PT, PT, UP0, 0x80, 0x0 ;  /* 0x000000000000781c */ /* 0x000fe20003f4f008 */
[----:B------:R-:W-:Y:S01]  /*b630*/  UIADD3 UR32, UR32, 0x28000, URZ ;  /* 0x0002800020207890 */ /* 0x000fe2000fffe03f */
[----:B------:R-:W-:Y:S01]  /*b640*/  R2UR UR8, R2 ;  /* 0x00000000020872ca */ /* 0x000fe200000e0000 */
[----:B------:R-:W-:Y:S01]  /*b650*/  UMOV UR17, UR25 ;  /* 0x0000001900117c82 */ /* 0x000fe20008000000 */
[----:B----4-:R-:W-:Y:S01]  /*b660*/  LEA R4, P1, R0, R9, 0x2 ;  /* 0x0000000900047211 */ /* 0x010fe200078210ff */
[----:B------:R-:W-:Y:S01]  /*b670*/  UMOV UR19, UR27 ;  /* 0x0000001b00137c82 */ /* 0x000fe20008000000 */
[----:B------:R-:W-:Y:S01]  /*b680*/  LEA.HI.X.SX32 R5, R5, R14, 0x1, P2 ;  /* 0x0000000e05057211 */ /* 0x000fe200010f0eff */
[----:B------:R-:W-:Y:S01]  /*b690*/  UMOV UR33, UR25 ;  /* 0x0000001900217c82 */ /* 0x000fe20008000000 */
[----:B------:R-:W-:-:S02]  /*b6a0*/  R2UR UR36, R4 ;  /* 0x00000000042472ca */ /* 0x000fc400000e0000 */
[----:B------:R-:W-:Y:S02]  /*b6b0*/  LEA.HI.X R0, R0, R8, R5, 0x2, P1 ;  /* 0x0000000800007211 */ /* 0x000fe400008f1405 */
[----:B------:R-:W-:Y:S02]  /*b6c0*/  ISETP.NE.AND P1, PT, R17, RZ, PT ;  /* 0x000000ff1100720c */ /* 0x000fe40003f25270 */
[----:B------:R-:W-:Y:S01]  /*b6d0*/  R2UR UR37, R0 ;  /* 0x00000000002572ca */ /* 0x000fe200000e0000 */
[----:B------:R4:W-:Y:S01]  /*b6e0*/  UTMALDG.4D [UR24], [UR8], desc[UR30] ;  /* 0x00001e18080075b4 */ /* 0x0009e20008019000 */
[----:B------:R-:W-:Y:S01]  /*b6f0*/  IMAD.U32 R0, RZ, RZ, UR10 ;  /* 0x0000000aff007e24 */ /* 0x000fe2000f8e00ff */
[----:B------:R4:W-:Y:S10]  /*b700*/  UTMALDG.4D [UR16], [UR8], desc[UR30] ;  /* 0x00001e10080075b4 */ /* 0x0009f40008019000 */
[----:B------:R4:W-:Y:S02]  /*b710*/  UBLKCP.S.G [UR32], [UR36], UR34 ;  /* 0x00000020240073ba */ /* 0x0009e40008000222 */
[----:B----4-:R-:W-:Y:S05]  /*b720*/  @P1 BRA `(.L_x_1818) ;  /* 0xfffffff4003c1947 */ /* 0x010fea000383ffff */
.L_x_1809:
[----:B------:R-:W4:Y:S02]  /*b730*/  LDL.LU R4, [R1+0x4] ;  /* 0x0000040001047983 */ /* 0x000f240000300800 */
[----:B----4-:R-:W-:Y:S02]  /*b740*/  ISETP.NE.AND P1, PT, R4, RZ, PT ;  /* 0x000000ff0400720c */ /* 0x010fe40003f25270 */
[----:B------:R4:W5:Y:S11]  /*b750*/  LDL R4, [R1] ;  /* 0x0000000001047983 */ /* 0x0009760000100800 */
[----:B----4-:R-:W-:Y:S05]  /*b760*/  @!P1 BRA `(.L_x_1808) ;  /* 0x00000004005c9947 */ /* 0x010fea0003800000 */
[----:B------:R-:W-:-:S04]  /*b770*/  SHF.L.U32 R12, R10, 0x1f, RZ ;  /* 0x0000001f0a0c7819 */ /* 0x000fc800000006ff */
[----:B------:R-:W4:Y:S02]  /*b780*/  SYNCS.PHASECHK.TRANS64.TRYWAIT P1, [R15+URZ+0x30840], R12 ;  /* 0x0308400c0f0075a7 */ /* 0x000f24000802017f */
[----:B----4-:R-:W-:Y:S05]  /*b790*/  @!P1 BRA `(.L_x_1819) ;  /* 0x0000000c00989947 */ /* 0x010fea0003800000 */
.L_x_1840:
[----:B------:R-:W-:Y:S05]  /*b7a0*/  @P0 BRA `(.L_x_1820) ;  /* 0x00000000001c0947 */ /* 0x000fea0003800000 */
[----:B-----5:R-:W1:Y:S02]  /*b7b0*/  S2R R4, SR_TID.X ;  /* 0x0000000000047919 */ /* 0x020e640000002100 */
[----:B-1----:R-:W-:Y:S01]  /*b7c0*/  LOP3.LUT R5, R4, 0x1f, RZ, 0xc0, !PT ;  /* 0x0000001f04057812 */ /* 0x002fe200078ec0ff */
[----:B------:R-:W-:-:S03]  /*b7d0*/  IMAD.MOV.U32 R4, RZ, RZ, 0x4100 ;  /* 0x00004100ff047424 */ /* 0x000fc600078e00ff */
[----:B------:R-:W-:Y:S01]  /*b7e0*/  ISETP.NE.AND P1, PT, R5, RZ, PT ;  /* 0x000000ff0500720c */ /* 0x000fe20003f25270 */
[----:B------:R1:W-:-:S12]  /*b7f0*/  SYNCS.ARRIVE.TRANS64 RZ, [R15+URZ+0x30830], R4 ;  /* 0x030830040fff79a7 */ /* 0x0003d8000800003f */
[----:B-1----:R-:W-:Y:S05]  /*b800*/  @!P1 BRA `(.L_x_1820) ;  /* 0x0000000000049947 */ /* 0x002fea0003800000 */
[----:B------:R-:W-:Y:S01]  /*b810*/  BPT.TRAP 0x1 ;  /* 0x000000040000795c */ /* 0x000fe20000300000 */
.L_x_1820:
[----:B-1---5:R-:W1:Y:S01]  /*b820*/  LDC.64 R4, c[0x0][0x728] ;  /* 0x0001ca00ff047b82 */ /* 0x022e620000000a00 */
        /* <DEDUP_REMOVED lines=16> */
[----:B-1----:R-:W-:Y:S01]  /*b930*/  LEA R4, P2, R13, R4, 0x2 ;  /* 0x000000040d047211 */ /* 0x002fe200078410ff */
        /* <DEDUP_REMOVED lines=16> */
.L_x_1841:
[----:B------:R-:W-:Y:S05]  /*ba40*/  @P0 BRA `(.L_x_1822) ;  /* 0x00000000001c0947 */ /* 0x000fea0003800000 */
[----:B------:R-:W2:Y:S02]  /*ba50*/  S2R R4, SR_TID.X ;  /* 0x0000000000047919 */ /* 0x000ea40000002100 */
[----:B--2---:R-:W-:Y:S01]  /*ba60*/  LOP3.LUT R5, R4, 0x1f, RZ, 0xc0, !PT ;  /* 0x0000001f04057812 */ /* 0x004fe200078ec0ff */
[----:B------:R-:W-:-:S03]  /*ba70*/  IMAD.MOV.U32 R4, RZ, RZ, 0x4100 ;  /* 0x00004100ff047424 */ /* 0x000fc600078e00ff */
[----:B------:R-:W-:Y:S01]  /*ba80*/  ISETP.NE.AND P0, PT, R5, RZ, PT ;  /* 0x000000ff0500720c */ /* 0x000fe20003f05270 */
[----:B------:R2:W-:-:S12]  /*ba90*/  SYNCS.ARRIVE.TRANS64 RZ, [R15+URZ+0x30818], R4 ;  /* 0x030818040fff79a7 */ /* 0x0005d8000800003f */
[----:B--2---:R-:W-:Y:S05]  /*baa0*/  @!P0 BRA `(.L_x_1822) ;  /* 0x0000000000048947 */ /* 0x004fea0003800000 */
[----:B------:R-:W-:Y:S01]  /*bab0*/  BPT.TRAP 0x1 ;  /* 0x000000040000795c */ /* 0x000fe20000300000 */
.L_x_1822:
[----:B------:R2:W5:Y:S01]  /*bac0*/  LDL.LU R4, [R1] ;  /* 0x0000000001047983 */ /* 0x0005620000300800 */
[----:B------:R-:W-:Y:S01]  /*bad0*/  R2UR UR27, R0 ;  /* 0x00000000001b72ca */ /* 0x000fe200000e0000 */
[----:B------:R-:W-:Y:S01]  /*bae0*/  UMOV UR30, 0x0 ;  /* 0x00000000001e7882 */ /* 0x000fe20000000000 */
[----:B------:R-:W-:Y:S01]  /*baf0*/  R2UR UR32, R15 ;  /* 0x000000000f2072ca */ /* 0x000fe200000e0000 */
[----:B------:R-:W-:Y:S01]  /*bb00*/  UMOV UR31, 0x14f00000 ;  /* 0x14f00000001f7882 */ /* 0x000fe20000000000 */
[----:B------:R-:W-:Y:S01]  /*bb10*/  R2UR UR9, R3 ;  /* 0x00000000030972ca */ /* 0x000fe200000e0000 */
[----:B------:R-:W-:Y:S01]  /*bb20*/  UMOV UR26, URZ ;  /* 0x0000003f001a7c82 */ /* 0x000fe20008000000 */
[----:B------:R-:W-:Y:S01]  /*bb30*/  UMOV UR28, UR20 ;  /* 0x00000014001c7c82 */ /* 0x000fe20008000000 */
[----:B------:R-:W-:Y:S01]  /*bb40*/  UMOV UR29, UR21 ;  /* 0x00000015001d7c82 */ /* 0x000fe20008000000 */
[----:B------:R-:W-:Y:S01]  /*bb50*/  UMOV UR18, 0x40 ;  /* 0x0000004000127882 */ /* 0x000fe20000000000 */
[----:B------:R-:W-:-:S04]  /*bb60*/  UMOV UR10, 0x10 ;  /* 0x00000010000a7882 */ /* 0x000fc80000000000 */
[----:B------:R-:W-:Y:S02]  /*bb70*/  UIADD3 UR27, UR27, 0x40, URZ ;  /* 0x000000401b1b7890 */ /* 0x000fe4000fffe03f */
[----:B------:R-:W-:Y:S02]  /*bb80*/  UIADD3 UR24, UR32, 0x1c000, URZ ;  /* 0x0001c00020187890 */ /* 0x000fe4000fffe03f */
[----:B------:R-:W-:Y:S02]  /*bb90*/  UIADD3 UR8, UP0, UR27, UR22, URZ ;  /* 0x000000161b087290 */ /* 0x000fe4000ff1e03f */
[----:B------:R-:W-:Y:S01]  /*bba0*/  IMAD.U32 R5, RZ, RZ, UR27 ;  /* 0x0000001bff057e24 */ /* 0x000fe2000f8e00ff */
[----:B------:R-:W-:Y:S02]  /*bbb0*/  UIADD3 UR25, UR32, 0x30818, URZ ;  /* 0x0003081820197890 */ /* 0x000fe4000fffe03f */
[----:B------:R-:W-:Y:S01]  /*bbc0*/  UIADD3 UR27, UR27, UR7, URZ ;  /* 0x000000071b1b7290 */ /* 0x000fe2000fffe03f */
[----:B------:R-:W-:Y:S01]  /*bbd0*/  PLOP3.LUT P0, PT, PT, PT, UP0, 0x80, 0x0 ;  /* 0x000000000000781c */ /* 0x000fe20003f0f008 */
[----:B------:R-:W-:Y:S01]  /*bbe0*/  IMAD.U32 R0, RZ, RZ, UR8 ;  /* 0x00000008ff007e24 */ /* 0x000fe2000f8e00ff */
[----:B------:R-:W-:Y:S01]  /*bbf0*/  R2UR UR8, R2 ;  /* 0x00000000020872ca */ /* 0x000fe200000e0000 */
[----:B------:R-:W-:Y:S01]  /*bc00*/  UIADD3 UR16, UR32, 0x1e000, URZ ;  /* 0x0001e00020107890 */ /* 0x000fe2000fffe03f */
[----:B------:R-:W-:Y:S01]  /*bc10*/  LEA.HI.X.SX32 R5, R5, R14, 0x1, P0 ;  /* 0x0000000e05057211 */ /* 0x000fe200000f0eff */
[----:B------:R-:W-:Y:S01]  /*bc20*/  UIADD3 UR32, UR32, 0x28100, URZ ;  /* 0x0002810020207890 */ /* 0x000fe2000fffe03f */
[C---:B------:R-:W-:Y:S01]  /*bc30*/  LEA R9, P0, R0.reuse, R9, 0x2 ;  /* 0x0000000900097211 */ /* 0x040fe200078010ff */
[----:B------:R-:W-:Y:S01]  /*bc40*/  UMOV UR17, UR25 ;  /* 0x0000001900117c82 */ /* 0x000fe20008000000 */
[----:B------:R-:W-:Y:S01]  /*bc50*/  UMOV UR19, UR27 ;  /* 0x0000001b00137c82 */ /* 0x000fe20008000000 */
[----:B------:R-:W-:Y:S01]  /*bc60*/  UMOV UR33, UR25 ;  /* 0x0000001900217c82 */ /* 0x000fe20008000000 */
[----:B------:R-:W-:-:S02]  /*bc70*/  LEA.HI.X R8, R0, R8, R5, 0x2, P0 ;  /* 0x0000000800087211 */ /* 0x000fc400000f1405 */
[----:B------:R-:W-:Y:S02]  /*bc80*/  R2UR UR34, R9 ;  /* 0x00000000092272ca */ /* 0x000fe400000e0000 */
[----:B------:R-:W-:Y:S01]  /*bc90*/  R2UR UR35, R8 ;  /* 0x00000000082372ca */ /* 0x000fe200000e0000 */
[----:B------:R2:W-:Y:S01]  /*bca0*/  UTMALDG.4D [UR24], [UR8], desc[UR30] ;  /* 0x00001e18080075b4 */ /* 0x0005e20008019000 */
[----:B------:R2:W-:Y:S11]  /*bcb0*/  UTMALDG.4D [UR16], [UR8], desc[UR30] ;  /* 0x00001e10080075b4 */ /* 0x0005f60008019000 */
[----:B------:R2:W-:Y:S02]  /*bcc0*/  UBLKCP.S.G [UR32], [UR34], UR10 ;  /* 0x00000020220073ba */ /* 0x0005e4000800020a */
[----:B--2---:R-:W-:-:S07]  /*bcd0*/  IMAD.MOV.U32 R16, RZ, RZ, 0x1 ;  /* 0x00000001ff107424 */ /* 0x004fce00078e00ff */
.L_x_1808:
[----:B------:R-:W1:Y:S01]  /*bce0*/  S2R R0, SR_TID.X ;  /* 0x0000000000007919 */ /* 0x000e620000002100 */
[----:B------:R-:W-:Y:S01]  /*bcf0*/  IMAD R3, R16, 0x8, R15 ;  /* 0x0000000810037824 */ /* 0x000fe200078e020f */
[----:B-1----:R-:W-:Y:S02]  /*bd00*/  LOP3.LUT R2, R0, 0x7f, RZ, 0xc0, !PT ;  /* 0x0000007f00027812 */ /* 0x002fe400078ec0ff */
[----:B------:R-:W-:Y:S02]  /*bd10*/  SHF.L.U32 R0, R10, 0x1f, RZ ;  /* 0x0000001f0a007819 */ /* 0x000fe400000006ff */
[----:B------:R-:W-:Y:S02]  /*bd20*/  ISETP.NE.AND P1, PT, R2, RZ, PT ;  /* 0x000000ff0200720c */ /* 0x000fe40003f25270 */
[----:B------:R-:W1:Y:S02]  /*bd30*/  SYNCS.PHASECHK.TRANS64.TRYWAIT P0, [R3+URZ+0x30840], R0 ;  /* 0x03084000030075a7 */ /* 0x000e64000800017f */
[----:B-1----:R-:W-:Y:S09]  /*bd40*/  @!P0 BRA `(.L_x_1823) ;  /* 0x0000000800548947 */ /* 0x002ff20003800000 */
.L_x_1842:
[----:B------:R-:W-:Y:S05]  /*bd50*/  @P1 BRA `(.L_x_1824) ;  /* 0x0000000000181947 */ /* 0x000fea0003800000 */
[----:B------:R-:W1:Y:S01]  /*bd60*/  S2R R2, SR_TID.X ;  /* 0x0000000000027919 */ /* 0x000e620000002100 */
[----:B------:R-:W-:-:S04]  /*bd70*/  IMAD.MOV.U32 R0, RZ, RZ, 0x4100 ;  /* 0x00004100ff007424 */ /* 0x000fc800078e00ff */
[----:B------:R1:W-:Y:S02]  /*bd80*/  SYNCS.ARRIVE.TRANS64 RZ, [R3+URZ+0x30830], R0 ;  /* 0x0308300003ff79a7 */ /* 0x0003e4000800003f */
[----:B-1----:R-:W-:-:S13]  /*bd90*/  LOP3.LUT P0, RZ, R2, 0x1f, RZ, 0xc0, !PT ;  /* 0x0000001f02ff7812 */ /* 0x002fda000780c0ff */
[----:B------:R-:W-:Y:S05]  /*bda0*/  @!P0 BRA `(.L_x_1824) ;  /* 0x0000000000048947 */ /* 0x000fea0003800000 */
[----:B------:R-:W-:Y:S01]  /*bdb0*/  BPT.TRAP 0x1 ;  /* 0x000000040000795c */ /* 0x000fe20000300000 */
.L_x_1824:
[----:B-----5:R-:W-:Y:S01]  /*bdc0*/  R2UR UR27, R4 ;  /* 0x00000000041b72ca */ /* 0x020fe200000e0000 */
[C-C-:B------:R-:W-:Y:S01]  /*bdd0*/  IMAD R0, R16.reuse, 0x4000, R15.reuse ;  /* 0x0000400010007824 */ /* 0x140fe200078e020f */
[----:B------:R-:W-:Y:S01]  /*bde0*/  R2UR UR17, R11 ;  /* 0x000000000b1172ca */ /* 0x000fe200000e0000 */
[----:B--234-:R-:W-:Y:S01]  /*bdf0*/  IMAD R15, R16, 0x100, R15 ;  /* 0x00000100100f7824 */ /* 0x01cfe200078e020f */
        /* <DEDUP_REMOVED lines=16> */
[----:B------:R-:W-:Y:S02]  /*bf00*/  ULEA.HI.X.SX32 UR17, UR27, UR17, 0x1, UP0 ;  /* 0x000000111b117291 */ /* 0x000fe400080f0e3f */
[----:B------:R-:W-:Y:S01]  /*bf10*/  ULEA UR30, UP0, UR18, UR30, 0x2 ;  /* 0x0000001e121e7291 */ /* 0x000fe2000f80103f */
[C---:B------:R-:W-:Y:S01]  /*bf20*/  ISETP.NE.AND P0, PT, R0.reuse, 0x2, PT ;  /* 0x000000020000780c */ /* 0x040fe20003f05270 */
[----:B------:R-:W-:Y:S02]  /*bf30*/  UIADD3 UR27, UR27, UR7, URZ ;  /* 0x000000071b1b7290 */ /* 0x000fe4000fffe03f */
[----:B------:R-:W-:Y:S01]  /*bf40*/  UIADD3 UR24, UR16, 0x20000, URZ ;  /* 0x0002000010187890 */ /* 0x000fe2000fffe03f */
[----:B------:R-:W-:Y:S01]  /*bf50*/  SEL R3, RZ, 0x1, P0 ;  /* 0x00000001ff037807 */ /* 0x000fe20000000000 */
[----:B------:R-:W-:Y:S01]  /*bf60*/  UIADD3 UR16, UR16, 0x22000, URZ ;  /* 0x0002200010107890 */ /* 0x000fe2000fffe03f */
[----:B------:R-:W-:Y:S01]  /*bf70*/  SEL R0, R0, RZ, P0 ;  /* 0x000000ff00007207 */ /* 0x000fe20000000000 */
[----:B------:R-:W-:Y:S01]  /*bf80*/  ULEA.HI.X UR31, UR18, UR31, UR17, 0x2, UP0 ;  /* 0x0000001f121f7291 */ /* 0x000fe200080f1411 */
[----:B------:R-:W-:Y:S01]  /*bf90*/  LOP3.LUT R10, R10, R3, RZ, 0x3c, !PT ;  /* 0x000000030a0a7212 */ /* 0x000fe200078e3cff */
[----:B------:R-:W-:Y:S01]  /*bfa0*/  UIADD3 UR34, UR10, 0x28200, URZ ;  /* 0x000282000a227890 */ /* 0x000fe2000fffe03f */
        /* <DEDUP_REMOVED lines=10> */
.L_x_1805:
[----:B------:R-:W-:Y:S05]  /*c050*/  BSYNC B0 ;  /* 0x0000000000007941 */ /* 0x000fea0003800000 */
.L_x_1800:
[----:B------:R-:W-:-:S03]  /*c060*/  UMOV UR8, 0xffffffff ;  /* 0xffffffff00087882 */ /* 0x000fc60000000000 */
[----:B------:R-:W-:Y:S05]  /*c070*/  BRA.DIV UR8, `(.L_x_1825) ;  /* 0x00000006089c7947 */ /* 0x000fea000b800000 */
[----:B------:R-:W-:-:S13]  /*c080*/  ELECT P6, URZ, PT ;  /* 0x00000000003f782f */ /* 0x000fda00038c0000 */
.L_x_1845:
[----:B------:R-:W-:Y:S05]  /*c090*/  @!P6 BRA `(.L_x_1680) ;  /* 0x000000000084e947 */ /* 0x000fea0003800000 */
[----:B------:R-:W-:-:S06]  /*c0a0*/  ULOP3.LUT UR8, UR38, 0x2, URZ, 0xfc, !UPT ;  /* 0x0000000226087892 */ /* 0x000fcc000f8efc3f */
[----:B------:R-:W-:-:S05]  /*c0b0*/  IMAD.U32 R2, RZ, RZ, UR8 ;  /* 0x00000008ff027e24 */ /* 0x000fca000f8e00ff */
[----:B------:R-:W-:-:S13]  /*c0c0*/  ISETP.NE.AND P2, PT, R2, 0x3, PT ;  /* 0x000000030200780c */ /* 0x000fda0003f45270 */
[----:B------:R-:W-:Y:S05]  /*c0d0*/  @!P2 BRA `(.L_x_1826) ;  /* 0x000000000004a947 */ /* 0x000fea0003800000 */
[----:B---3--:R-:W-:Y:S01]  /*c0e0*/  BPT.TRAP 0x1 ;  /* 0x000000040000795c */ /* 0x008fe20000300000 */
.L_x_1826:
        /* <DEDUP_REMOVED lines=15> */
.L_x_1846:
[----:B------:R-:W2:Y:S02]  /*c1e0*/  SYNCS.PHASECHK.TRANS64.TRYWAIT P0, [R3+URZ], R2 ;  /* 0x00000002030075a7 */ /* 0x000ea4000800017f */
[----:B--2---:R-:W-:Y:S05]  /*c1f0*/  @!P0 BRA `(.L_x_1828) ;  /* 0x0000000400708947 */ /* 0x004fea0003800000 */
.L_x_1847:
[----:B------:R-:W-:Y:S05]  /*c200*/  @!P2 BRA `(.L_x_1829) ;  /* 0x000000000004a947 */ /* 0x000fea0003800000 */
[----:B---3--:R-:W-:Y:S01]  /*c210*/  BPT.TRAP 0x1 ;  /* 0x000000040000795c */ /* 0x008fe20000300000 */
.L_x_1829:
[----:B--2---:R-:W-:-:S04]  /*c220*/  VIADD R3, R8, 0x30840 ;  /* 0x0003084008037836 */ /* 0x004fc80000000000 */
[----:B------:R-:W-:-:S04]  /*c230*/  IMAD R5, R0, 0x8, R3 ;  /* 0x0000000800057824 */ /* 0x000fc800078e0203 */
[----:B------:R-:W2:Y:S02]  /*c240*/  SYNCS.PHASECHK.TRANS64.TRYWAIT P0, [R5+URZ], R4 ;  /* 0x00000004050075a7 */ /* 0x000ea4000800017f */
[----:B--2---:R-:W-:Y:S05]  /*c250*/  @!P0 BRA `(.L_x_1830) ;  /* 0x00000004006c8947 */ /* 0x004fea0003800000 */
.L_x_1848:
[----:B------:R-:W-:-:S07]  /*c260*/  IMAD R3, R6, 0x8, R3 ;  /* 0x0000000806037824 */ /* 0x000fce00078e0203 */
.L_x_1831:
[----:B----4-:R4:W1:Y:S02]  /*c270*/  SYNCS.PHASECHK.TRANS64.TRYWAIT P0, [R3+URZ], R2 ;  /* 0x00000002030075a7 */ /* 0x010864000800017f */
[----:B-1----:R-:W-:Y:S05]  /*c280*/  @!P0 NANOSLEEP.SYNCS 0x989680 ;  /* 0x009896800000895d */ /* 0x002fea0003900000 */
[----:B------:R-:W1:Y:S02]  /*c290*/  @!P0 SYNCS.PHASECHK.TRANS64 P0, [R3+URZ], R2 ;  /* 0x00000002030085a7 */ /* 0x000e64000800007f */
[----:B-1----:R-:W-:Y:S05]  /*c2a0*/  @!P0 BRA `(.L_x_1831) ;  /* 0xfffffffc00f08947 */ /* 0x002fea000383ffff */
.L_x_1680:
[----:B---3--:R-:W-:Y:S05]  /*c2b0*/  BSYNC B6 ;  /* 0x0000000000067941 */ /* 0x008fea0003800000 */
.L_x_1674:
[----:B------:R-:W-:Y:S05]  /*c2c0*/  EXIT ;  /* 0x000000000000794d */ /* 0x000fea0003800000 */
.L_x_1691:
[----:B------:R-:W-:Y:S02]  /*c2d0*/  IMAD.MOV.U32 R12, RZ, RZ, RZ ;  /* 0x000000ffff0c7224 */ /* 0x000fe400078e00ff */
[----:B------:R-:W-:Y:S02]  /*c2e0*/  IMAD.MOV.U32 R11, RZ, RZ, 0x1f ;  /* 0x0000001fff0b7424 */ /* 0x000fe400078e00ff */
[----:B------:R-:W-:-:S07]  /*c2f0*/  IMAD.MOV.U32 R15, RZ, RZ, -0x1 ;  /* 0xffffffffff0f7424 */ /* 0x000fce00078e00ff */
[----:B------:R-:W-:Y:S05]  /*c300*/  WARPSYNC.COLLECTIVE R15, `(.L_x_1832) ;  /* 0x000000000f087348 */ /* 0x000fea0003c00000 */
[----:B------:R1:W2:Y:S02]  /*c310*/  SHFL.IDX P6, R14, R13, R12, R11 ;  /* 0x0000000c0d0e7389 */ /* 0x0002a400000c000b */
[----:B-12---:R-:W-:Y:S01]  /*c320*/  ENDCOLLECTIVE ;  /* 0x000000000000791b */ /* 0x006fe20003800000 */
.L_x_1832:
[----:B------:R-:W-:Y:S05]  /*c330*/  BRA `(.L_x_1833) ;  /* 0xffffff5000c87947 */ /* 0x000fea000383ffff */
.L_x_1693:
        /* <DEDUP_REMOVED lines=8> */
.L_x_1697:
[----:B---3--:R3:W4:Y:S02]  /*c3c0*/  SYNCS.PHASECHK.TRANS64.TRYWAIT P0, [R0+URZ+0x30810], R191 ;  /* 0x030810bf000075a7 */ /* 0x008724000800017f */
[----:B----4-:R-:W-:Y:S05]  /*c3d0*/  @!P0 NANOSLEEP.SYNCS 0x989680 ;  /* 0x009896800000895d */ /* 0x010fea0003900000 */
[----:B------:R-:W4:Y:S02]  /*c3e0*/  @!P0 SYNCS.PHASECHK.TRANS64 P0, [R0+URZ+0x30810], R191 ;  /* 0x030810bf000085a7 */ /* 0x000f24000800007f */
[----:B----4-:R-:W-:Y:S05]  /*c3f0*/  @!P0 BRA `(.L_x_1697) ;  /* 0xfffffffc00f08947 */ /* 0x010fea000383ffff */
[----:B------:R-:W-:Y:S05]  /*c400*/  BRA `(.L_x_1696) ;  /* 0xffffff5800b07947 */ /* 0x000fea000383ffff */
.L_x_1701:
[----:B--2---:R2:W1:Y:S02]  /*c410*/  SYNCS.PHASECHK.TRANS64.TRYWAIT P0, [R0+URZ+0x30830], R191 ;  /* 0x030830bf000075a7 */ /* 0x004464000800017f */
[----:B-1----:R-:W-:Y:S05]  /*c420*/  @!P0 NANOSLEEP.SYNCS 0x989680 ;  /* 0x009896800000895d */ /* 0x002fea0003900000 */
[----:B------:R-:W1:Y:S02]  /*c430*/  @!P0 SYNCS.PHASECHK.TRANS64 P0, [R0+URZ+0x30830], R191 ;  /* 0x030830bf000085a7 */ /* 0x000e64000800007f */
[----:B-1----:R-:W-:Y:S05]  /*c440*/  @!P0 BRA `(.L_x_1701) ;  /* 0xfffffffc00f08947 */ /* 0x002fea000383ffff */
[----:B------:R-:W-:Y:S05]  /*c450*/  BRA `(.L_x_1700) ;  /* 0xffffff6000c87947 */ /* 0x000fea000383ffff */
.L_x_1806:
[----:B-1----:R1:W2:Y:S02]  /*c460*/  SYNCS.PHASECHK.TRANS64.TRYWAIT P0, [R15+URZ+0x30820], R0 ;  /* 0x030820000f0075a7 */ /* 0x0022a4000800017f */
[----:B--2---:R-:W-:Y:S05]  /*c470*/  @!P0 NANOSLEEP.SYNCS 0x989680 ;  /* 0x009896800000895d */ /* 0x004fea0003900000 */
[----:B------:R-:W2:Y:S02]  /*c480*/  @!P0 SYNCS.PHASECHK.TRANS64 P0, [R15+URZ+0x30820], R0 ;  /* 0x030820000f0085a7 */ /* 0x000ea4000800007f */
[----:B--2---:R-:W-:Y:S05]  /*c490*/  @!P0 BRA `(.L_x_1806) ;  /* 0xfffffffc00f08947 */ /* 0x004fea000383ffff */
[----:B------:R-:W-:Y:S05]  /*c4a0*/  BRA `(.L_x_1834) ;  /* 0xffffffe0001c7947 */ /* 0x000fea000383ffff */
.L_x_1810:
[----:B--2---:R2:W3:Y:S02]  /*c4b0*/  SYNCS.PHASECHK.TRANS64.TRYWAIT P1, [R15+URZ+0x30840], R18 ;  /* 0x030840120f0075a7 */ /* 0x0044e4000802017f */
[----:B---3--:R-:W-:Y:S05]  /*c4c0*/  @!P1 NANOSLEEP.SYNCS 0x989680 ;  /* 0x009896800000995d */ /* 0x008fea0003900000 */
[----:B------:R-:W3:Y:S02]  /*c4d0*/  @!P1 SYNCS.PHASECHK.TRANS64 P1, [R15+URZ+0x30840], R18 ;  /* 0x030840120f0095a7 */ /* 0x000ee4000802007f */
[----:B---3--:R-:W-:Y:S05]  /*c4e0*/  @!P1 BRA `(.L_x_1810) ;  /* 0xfffffffc00f09947 */ /* 0x008fea000383ffff */
[----:B------:R-:W-:Y:S05]  /*c4f0*/  BRA `(.L_x_1835) ;  /* 0xffffffe400d47947 */ /* 0x000fea000383ffff */
.L_x_1812:
[----:B-1----:R1:W3:Y:S02]  /*c500*/  SYNCS.PHASECHK.TRANS64.TRYWAIT P1, [R15+URZ+0x30828], R18 ;  /* 0x030828120f0075a7 */ /* 0x0022e4000802017f */
[----:B---3--:R-:W-:Y:S05]  /*c510*/  @!P1 NANOSLEEP.SYNCS 0x989680 ;  /* 0x009896800000995d */ /* 0x008fea0003900000 */
[----:B------:R-:W3:Y:S02]  /*c520*/  @!P1 SYNCS.PHASECHK.TRANS64 P1, [R15+URZ+0x30828], R18 ;  /* 0x030828120f0095a7 */ /* 0x000ee4000802007f */
[----:B---3--:R-:W-:Y:S05]  /*c530*/  @!P1 BRA `(.L_x_1812) ;  /* 0xfffffffc00f09947 */ /* 0x008fea000383ffff */
[----:B------:R-:W-:Y:S05]  /*c540*/  BRA `(.L_x_1836) ;  /* 0xffffffe800747947 */ /* 0x000fea000383ffff */
.L_x_1814:
[----:B---3--:R3:W4:Y:S02]  /*c550*/  SYNCS.PHASECHK.TRANS64.TRYWAIT P1, [R15+URZ+0x30848], R18 ;  /* 0x030848120f0075a7 */ /* 0x008724000802017f */
[----:B----4-:R-:W-:Y:S05]  /*c560*/  @!P1 NANOSLEEP.SYNCS 0x989680 ;  /* 0x009896800000995d */ /* 0x010fea0003900000 */
[----:B------:R-:W4:Y:S02]  /*c570*/  @!P1 SYNCS.PHASECHK.TRANS64 P1, [R15+URZ+0x30848], R18 ;  /* 0x030848120f0095a7 */ /* 0x000f24000802007f */
[----:B----4-:R-:W-:Y:S05]  /*c580*/  @!P1 BRA `(.L_x_1814) ;  /* 0xfffffffc00f09947 */ /* 0x010fea000383ffff */
[----:B------:R-:W-:Y:S05]  /*c590*/  BRA `(.L_x_1837) ;  /* 0xffffffec00147947 */ /* 0x000fea000383ffff */
.L_x_1816:
[----:B------:R-:W-:-:S07]  /*c5a0*/  SHF.L.U32 R4, R10, 0x1f, RZ ;  /* 0x0000001f0a047819 */ /* 0x000fce00000006ff */
.L_x_1838:
[----:B----4-:R4:W1:Y:S02]  /*c5b0*/  SYNCS.PHASECHK.TRANS64.TRYWAIT P1, [R15+URZ+0x30820], R4 ;  /* 0x030820040f0075a7 */ /* 0x010864000802017f */
[----:B-1----:R-:W-:Y:S05]  /*c5c0*/  @!P1 NANOSLEEP.SYNCS 0x989680 ;  /* 0x009896800000995d */ /* 0x002fea0003900000 */
[----:B------:R-:W1:Y:S02]  /*c5d0*/  @!P1 SYNCS.PHASECHK.TRANS64 P1, [R15+URZ+0x30820], R4 ;  /* 0x030820040f0095a7 */ /* 0x000e64000802007f */
[----:B-1----:R-:W-:Y:S05]  /*c5e0*/  @!P1 BRA `(.L_x_1838) ;  /* 0xfffffffc00f09947 */ /* 0x002fea000383ffff */
[----:B------:R-:W-:Y:S05]  /*c5f0*/  BRA `(.L_x_1839) ;  /* 0xffffffec00987947 */ /* 0x000fea000383ffff */
.L_x_1819:
[----:B----4-:R4:W1:Y:S02]  /*c600*/  SYNCS.PHASECHK.TRANS64.TRYWAIT P1, [R15+URZ+0x30840], R12 ;  /* 0x0308400c0f0075a7 */ /* 0x010864000802017f */
[----:B-1----:R-:W-:Y:S05]  /*c610*/  @!P1 NANOSLEEP.SYNCS 0x989680 ;  /* 0x009896800000995d */ /* 0x002fea0003900000 */
[----:B------:R-:W1:Y:S02]  /*c620*/  @!P1 SYNCS.PHASECHK.TRANS64 P1, [R15+URZ+0x30840], R12 ;  /* 0x0308400c0f0095a7 */ /* 0x000e64000802007f */
[----:B-1----:R-:W-:Y:S05]  /*c630*/  @!P1 BRA `(.L_x_1819) ;  /* 0xfffffffc00f09947 */ /* 0x002fea000383ffff */
[----:B------:R-:W-:Y:S05]  /*c640*/  BRA `(.L_x_1840) ;  /* 0xfffffff000547947 */ /* 0x000fea000383ffff */
.L_x_1821:
[----:B-1----:R1:W2:Y:S02]  /*c650*/  SYNCS.PHASECHK.TRANS64.TRYWAIT P1, [R15+URZ+0x30828], R12 ;  /* 0x0308280c0f0075a7 */ /* 0x0022a4000802017f */
[----:B--2---:R-:W-:Y:S05]  /*c660*/  @!P1 NANOSLEEP.SYNCS 0x989680 ;  /* 0x009896800000995d */ /* 0x004fea0003900000 */
[----:B------:R-:W2:Y:S02]  /*c670*/  @!P1 SYNCS.PHASECHK.TRANS64 P1, [R15+URZ+0x30828], R12 ;  /* 0x0308280c0f0095a7 */ /* 0x000ea4000802007f */
[----:B--2---:R-:W-:Y:S05]  /*c680*/  @!P1 BRA `(.L_x_1821) ;  /* 0xfffffffc00f09947 */ /* 0x004fea000383ffff */
[----:B------:R-:W-:Y:S05]  /*c690*/  BRA `(.L_x_1841) ;  /* 0xfffffff000e87947 */ /* 0x000fea000383ffff */
.L_x_1823:
[----:B------:R1:W1:Y:S02]  /*c6a0*/  SYNCS.PHASECHK.TRANS64.TRYWAIT P0, [R3+URZ+0x30840], R0 ;  /* 0x03084000030075a7 */ /* 0x000264000800017f */
[----:B-1----:R-:W-:Y:S05]  /*c6b0*/  @!P0 NANOSLEEP.SYNCS 0x989680 ;  /* 0x009896800000895d */ /* 0x002fea0003900000 */
[----:B------:R-:W1:Y:S02]  /*c6c0*/  @!P0 SYNCS.PHASECHK.TRANS64 P0, [R3+URZ+0x30840], R0 ;  /* 0x03084000030085a7 */ /* 0x000e64000800007f */
[----:B-1----:R-:W-:Y:S05]  /*c6d0*/  @!P0 BRA `(.L_x_1823) ;  /* 0xfffffffc00f08947 */ /* 0x002fea000383ffff */
[----:B------:R-:W-:Y:S05]  /*c6e0*/  BRA `(.L_x_1842) ;  /* 0xfffffff400987947 */ /* 0x000fea000383ffff */
.L_x_1825:
[----:B------:R-:W-:Y:S01]  /*c6f0*/  BSSY B0, `(.L_x_1843) ;  /* 0x0000006000007945 */ /* 0x000fe20003800000 */
[----:B------:R-:W-:-:S07]  /*c700*/  IMAD.MOV.U32 R15, RZ, RZ, -0x1 ;  /* 0xffffffffff0f7424 */ /* 0x000fce00078e00ff */
[----:B---3--:R-:W-:Y:S05]  /*c710*/  WARPSYNC.COLLECTIVE R15, `(.L_x_1844) ;  /* 0x000000000f0c7348 */ /* 0x008fea0003c00000 */
[----:B------:R-:W-:Y:S02]  /*c720*/  ELECT P6, UR62, PT ;  /* 0x00000000003e782f */ /* 0x000fe400038c0000 */
[----:B------:R-:W-:Y:S01]  /*c730*/  MOV R14, UR62 ;  /* 0x0000003e000e7c02 */ /* 0x000fe20008000f00 */
[----:B---3--:R-:W-:Y:S10]  /*c740*/  ENDCOLLECTIVE ;  /* 0x000000000000791b */ /* 0x008ff40003800000 */
.L_x_1844:
[----:B------:R-:W-:Y:S05]  /*c750*/  BSYNC B0 ;  /* 0x0000000000007941 */ /* 0x000fea0003800000 */
.L_x_1843:
[----:B------:R-:W-:Y:S05]  /*c760*/  BRA `(.L_x_1845) ;  /* 0xfffffff800487947 */ /* 0x000fea000383ffff */
.L_x_1827:
[----:B-1----:R1:W2:Y:S02]  /*c770*/  SYNCS.PHASECHK.TRANS64.TRYWAIT P0, [R7+URZ], R4 ;  /* 0x00000004070075a7 */ /* 0x0022a4000800017f */
[----:B--2---:R-:W-:Y:S05]  /*c780*/  @!P0 NANOSLEEP.SYNCS 0x989680 ;  /* 0x009896800000895d */ /* 0x004fea0003900000 */
[----:B------:R-:W2:Y:S02]  /*c790*/  @!P0 SYNCS.PHASECHK.TRANS64 P0, [R7+URZ], R4 ;  /* 0x00000004070085a7 */ /* 0x000ea4000800007f */
[----:B--2---:R-:W-:Y:S05]  /*c7a0*/  @!P0 BRA `(.L_x_1827) ;  /* 0xfffffffc00f08947 */ /* 0x004fea000383ffff */
[----:B------:R-:W-:Y:S05]  /*c7b0*/  BRA `(.L_x_1846) ;  /* 0xfffffff800887947 */ /* 0x000fea000383ffff */
.L_x_1828:
[----:B--2---:R2:W4:Y:S02]  /*c7c0*/  SYNCS.PHASECHK.TRANS64.TRYWAIT P0, [R3+URZ], R2 ;  /* 0x00000002030075a7 */ /* 0x004524000800017f */
[----:B----4-:R-:W-:Y:S05]  /*c7d0*/  @!P0 NANOSLEEP.SYNCS 0x989680 ;  /* 0x009896800000895d */ /* 0x010fea0003900000 */
[----:B------:R-:W4:Y:S02]  /*c7e0*/  @!P0 SYNCS.PHASECHK.TRANS64 P0, [R3+URZ], R2 ;  /* 0x00000002030085a7 */ /* 0x000f24000800007f */
[----:B----4-:R-:W-:Y:S05]  /*c7f0*/  @!P0 BRA `(.L_x_1828) ;  /* 0xfffffffc00f08947 */ /* 0x010fea000383ffff */
[----:B------:R-:W-:Y:S05]  /*c800*/  BRA `(.L_x_1847) ;  /* 0xfffffff8007c7947 */ /* 0x000fea000383ffff */
.L_x_1830:
[----:B--2---:R2:W4:Y:S02]  /*c810*/  SYNCS.PHASECHK.TRANS64.TRYWAIT P0, [R5+URZ], R4 ;  /* 0x00000004050075a7 */ /* 0x004524000800017f */
[----:B----4-:R-:W-:Y:S05]  /*c820*/  @!P0 NANOSLEEP.SYNCS 0x989680 ;  /* 0x009896800000895d */ /* 0x010fea0003900000 */
[----:B------:R-:W4:Y:S02]  /*c830*/  @!P0 SYNCS.PHASECHK.TRANS64 P0, [R5+URZ], R4 ;  /* 0x00000004050085a7 */ /* 0x000f24000800007f */
[----:B----4-:R-:W-:Y:S05]  /*c840*/  @!P0 BRA `(.L_x_1830) ;  /* 0xfffffffc00f08947 */ /* 0x010fea000383ffff */
[----:B------:R-:W-:Y:S05]  /*c850*/  BRA `(.L_x_1848) ;  /* 0xfffffff800807947 */ /* 0x000fea000383ffff */
.L_x_1849:
        /* <DEDUP_REMOVED lines=10> */
.L_x_3665:


//--------------------- .text._ZN7cutlass13device_kernelIN5flash11enable_sm90INS1_16FlashAttnBwdSm90INS1_25CollectiveMainloopBwdSm90ILi2ELi2ELi2EN4cute5tupleIJNS5_1CILi1EEES8_S8_EEENS6_IJNS7_ILi64EEENS7_ILi128EEESB_EEENS_10bfloat16_tEfNS_4arch4Sm90ELb0ELb1ELb1ELb1ELb1ELb1ELb0ELb0ELi2ELi1ELi2ELi1ELb0EEENS1_21CollectiveEpilogueBwdISC_SD_SF_Li256ELb1ELb0ELi1EEENS1_19SingleTileSchedulerILb1ELb0ELb0ELi128EEEEEEEEEvNT_6ParamsE --------------------------
	.section	.text._ZN7cutlass13device_kernelIN5flash11enable_sm90INS1_16FlashAttnBwdSm90INS1_25CollectiveMainloopBwdSm90ILi2ELi2ELi2EN4cute5tupleIJNS5_1CILi1EEES8_S8_EEENS6_IJNS7_ILi64EEENS7_ILi128EEESB_EEENS_10bfloat16_tEfNS_4arch4Sm90ELb0ELb1ELb1ELb1ELb1ELb1ELb0ELb0ELi2ELi1ELi2ELi1ELb0EEENS1_21CollectiveEpilogueBwdISC_SD_SF_Li256ELb1ELb0ELi1EEENS1_19SingleTileSchedulerILb1ELb0ELb0ELi128EEEEEEEEEvNT_6ParamsE,"ax",@progbits
	.align	128
.text._ZN7cutlass13device_kernelIN5flash11enable_sm90INS1_16FlashAttnBwdSm90INS1_25CollectiveMainloopBwdSm90ILi2ELi2ELi2EN4cute5tupleIJNS5_1CILi1EEES8_S8_EEENS6_IJNS7_ILi64EEENS7_ILi128EEESB_EEENS_10bfloat16_tEfNS_4arch4Sm90ELb0ELb1ELb1ELb1ELb1ELb1ELb0ELb0ELi2ELi1ELi2ELi1ELb0EEENS1_21CollectiveEpilogueBwdISC_SD_SF_Li256ELb1ELb0ELi1EEENS1_19SingleTileSchedulerILb1ELb0ELb0ELi128EEEEEEEEEvNT_6ParamsE:
        .type           _ZN7cutlass13device_kernelIN5flash11enable_sm90INS1_16FlashAttnBwdSm90INS1_25CollectiveMainloopBwdSm90ILi2ELi2ELi2EN4cute5tupleIJNS5_1CILi1EEES8_S8_EEENS6_IJNS7_ILi64EEENS7_ILi128EEESB_EEENS_10bfloat16_tEfNS_4arch4Sm90ELb0ELb1ELb1ELb1ELb1ELb1ELb0ELb0ELi2ELi1ELi2ELi1ELb0EEENS1_21CollectiveEpilogueBwdISC_SD_SF_Li256ELb1ELb0ELi1EEENS1_19SingleTileSchedulerILb1ELb0ELb0ELi128EEEEEEEEEvNT_6ParamsE,@function
        .size           _ZN7cutlass13device_kernelIN5flash11enable_sm90INS1_16FlashAttnBwdSm90INS1_25CollectiveMainloopBwdSm90ILi2ELi2ELi2EN4cute5tupleIJNS5_1CILi1EEES8_S8_EEENS6_IJNS7_ILi64EEENS7_ILi128EEESB_EEENS_10bfloat16_tEfNS_4arch4Sm90ELb0ELb1ELb1ELb1ELb1ELb1ELb0ELb0ELi2ELi1ELi2ELi1ELb0EEENS1_21CollectiveEpilogueBwdISC_SD_SF_Li256ELb1ELb0ELi1EEENS1_19SingleTileSchedulerILb1ELb0ELb0ELi128EEEEEEEEEvNT_6ParamsE,(.L_x_3666 - _ZN7cutlass13device_kernelIN5flash11enable_sm90INS1_16FlashAttnBwdSm90INS1_25CollectiveMainloopBwdSm90ILi2ELi2ELi2EN4cute5tupleIJNS5_1CILi1EEES8_S8_EEENS6_IJNS7_ILi64EEENS7_ILi128EEESB_EEENS_10bfloat16_tEfNS_4arch4Sm90ELb0ELb1ELb1ELb1ELb1ELb1ELb0ELb0ELi2ELi1ELi2ELi1ELb0EEENS1_21CollectiveEpilogueBwdISC_SD_SF_Li256ELb1ELb0ELi1EEENS1_19SingleTileSchedulerILb1ELb0ELb0ELi128EEEEEEEEEvNT_6ParamsE)
        .other          _ZN7cutlass13device_kernelIN5flash11enable_sm90INS1_16FlashAttnBwdSm90INS1_25CollectiveMainloopBwdSm90ILi2ELi2ELi2EN4cute5tupleIJNS5_1CILi1EEES8_S8_EEENS6_IJNS7_ILi64EEENS7_ILi128EEESB_EEENS_10bfloat16_tEfNS_4arch4Sm90ELb0ELb1ELb1ELb1ELb1ELb1ELb0ELb0ELi2ELi1ELi2ELi1ELb0EEENS1_21CollectiveEpilogueBwdISC_SD_SF_Li256ELb1ELb0ELi1EEENS1_19SingleTileSchedulerILb1ELb0ELb0ELi128EEEEEEEEEvNT_6ParamsE,@"STO_CUDA_ENTRY STV_DEFAULT"
_ZN7cutlass13device_kernelIN5flash11enable_sm90INS1_16FlashAttnBwdSm90INS1_25CollectiveMainloopBwdSm90ILi2ELi2ELi2EN4cute5tupleIJNS5_1CILi1EEES8_S8_EEENS6_IJNS7_ILi64EEENS7_ILi128EEESB_EEENS_10bfloat16_tEfNS_4arch4Sm90ELb0ELb1ELb1ELb1ELb1ELb1ELb0ELb0ELi2ELi1ELi2ELi1ELb0EEENS1_21CollectiveEpilogueBwdISC_SD_SF_Li256ELb1ELb0ELi1EEENS1_19SingleTileSchedulerILb1ELb0ELb0ELi128EEEEEEEEEvNT_6ParamsE:
        /* <DEDUP_REMOVED lines=24> */
.L_x_1851:
[----:B------:R-:W-:Y:S05]  /*0180*/  BSYNC B0 ;  /* 0x0000000000007941 */ /* 0x000fea0003800000 */
.L_x_1850:
        /* <DEDUP_REMOVED lines=37> */
.L_x_1852:
        /* <DEDUP_REMOVED lines=22> */
.L_x_1853:
[----:B------:R-:W-:Y:S01]  /*0540*/  PLOP3.LUT P0, PT, PT, PT, UP0, 0x80, 0x0 ;  /* 0x000000000000781c */ /* 0x000fe20003f0f008 */
[----:B------:R-:W-:Y:S01]  /*0550*/  NOP ;  /* 0x0000000000007918 */ /* 0x000fe20000000000 */
[----:B------:R-:W-:Y:S01]  /*0560*/  ULDC.64 UR46, c[0x0][0x208] ;  /* 0x00008200002e7ab9 */ /* 0x000fe20000000a00 */
[----:B------:R-:W-:Y:S01]  /*0570*/  BSSY B6, `(.L_x_1854) ;  /* 0x0000cc5000067945 */ /* 0x000fe20003800000 */
[----:B-12-4-:R-:W-:Y:S09]  /*0580*/  BAR.SYNC.DEFER_BLOCKING 0x0 ;  /* 0x0000000000007b1d */ /* 0x016ff20000010000 */
[----:B------:R-:W-:Y:S05]  /*0590*/  @!P0 BRA `(.L_x_1855) ;  /* 0x00000080006c8947 */ /* 0x000fea0003800000 */
.L_x_1856:
        /* <DEDUP_REMOVED lines=24> */
.L_x_1857:
        /* <DEDUP_REMOVED lines=14> */
.L_x_1859:
[----:B------:R-:W-:-:S05]  /*0800*/  ULDC UR4, c[0x0][0x8bc] ;  /* 0x00022f0000047ab9 */ /* 0x000fca0000000800 */
.L_x_1858:
        /* <DEDUP_REMOVED lines=17> */
.L_x_1861:
        /* <DEDUP_REMOVED lines=14> */
.L_x_1862:
        /* <DEDUP_REMOVED lines=11> */
.L_x_1863:
        /* <DEDUP_REMOVED lines=13> */
.L_x_1864:
        /* <DEDUP_REMOVED lines=84> */
.L_x_1865:
        /* <DEDUP_REMOVED lines=30> */
.L_x_1868:
        /* <DEDUP_REMOVED lines=15> */
.L_x_1867:
        /* <DEDUP_REMOVED lines=22> */
.L_x_1870:
        /* <DEDUP_REMOVED lines=15> */
.L_x_1869:
        /* <DEDUP_REMOVED lines=8> */
.L_x_2041:
        /* <DEDUP_REMOVED lines=23> */
.L_x_1872:
        /* <DEDUP_REMOVED lines=96> */
.L_x_1884:
[----:B------:R-:W-:-:S05]  /*1dd0*/  IMAD.U32 R0, RZ, RZ, UR38 ;  /* 0x00000026ff007e24 */ /* 0x000fca000f8e00ff */
[----:B------:R-:W-:-:S04]  /*1de0*/  LOP3.LUT R0, R0, 0x1, RZ, 0xfc, !PT ;  /* 0x0000000100007812 */ /* 0x000fc800078efcff */
[----:B------:R-:W-:-:S13]  /*1df0*/  ISETP.NE.AND P6, PT, R0, 0x3, PT ;  /* 0x000000030000780c */ /* 0x000fda0003fc5270 */
[----:B-1----:R-:W-:Y:S05]  /*1e00*/  @!P6 BRA `(.L_x_1874) ;  /* 0x000000000004e947 */ /* 0x002fea0003800000 */
[----:B------:R-:W-:Y:S01]  /*1e10*/  BPT.TRAP 0x1 ;  /* 0x000000040000795c */ /* 0x000fe20000300000 */
.L_x_1874:
        /* <DEDUP_REMOVED lines=8> */
.L_x_1875:
[----:B---3--:R-:W-:Y:S05]  /*1ea0*/  @P0 BRA `(.L_x_1876) ;  /* 0x0000000000080947 */ /* 0x008fea0003800000 */
[----:B------:R-:W3:Y:S02]  /*1eb0*/  SYNCS.PHASECHK.TRANS64.TRYWAIT P0, [R0+URZ+0x30810], R191 ;  /* 0x030810bf000075a7 */ /* 0x000ee4000800017f */
[----:B---3--:R-:W-:Y:S05]  /*1ec0*/  @!P0 BRA `(.L_x_1877) ;  /* 0x000000b400008947 */ /* 0x008fea0003800000 */
.L_x_1876:
        /* <DEDUP_REMOVED lines=84> */
.L_x_1878:
[----:B------:R1:W1:Y:S01]  /*2410*/  SYNCS.PHASECHK.TRANS64.TRYWAIT P0, [R0+URZ+0x30830], R191 ;  /* 0x030830bf000075a7 */ /* 0x000262000800017f */
[----:B------:R-:W-:Y:S05]  /*2420*/  @!P6 BRA `(.L_x_1879) ;  /* 0x000000000004e947 */ /* 0x000fea0003800000 */
[----:B------:R-:W-:Y:S01]  /*2430*/  BPT.TRAP 0x1 ;  /* 0x000000040000795c */ /* 0x000fe20000300000 */
.L_x_1879:
        /* <DEDUP_REMOVED lines=52> */
.L_x_1880:
        /* <DEDUP_REMOVED lines=539> */
.L_x_1882:
        /* <DEDUP_REMOVED lines=49> */
.L_x_1883:
        /* <DEDUP_REMOVED lines=78> */
.L_x_1866:
        /* <DEDUP_REMOVED lines=164> */
.L_x_1886:
        /* <DEDUP_REMOVED lines=57> */
.L_x_1888:
[----:B------:R-:W-:Y:S05]  /*5ef0*/  BSYNC B0 ;  /* 0x0000000000007941 */ /* 0x000fea0003800000 */
.L_x_1887:
        /* <DEDUP_REMOVED lines=15> */
.L_x_1890:
[----:B------:R-:W-:Y:S05]  /*5ff0*/  BSYNC B0 ;  /* 0x0000000000007941 */ /* 0x000fea0003800000 */
.L_x_1889:
        /* <DEDUP_REMOVED lines=18> */
.L_x_1892:
[----:B------:R-:W-:Y:S05]  /*6120*/  BSYNC B0 ;  /* 0x0000000000007941 */ /* 0x000fea0003800000 */
.L_x_1891:
        /* <DEDUP_REMOVED lines=17> */
.L_x_1894:
[----:B------:R-:W-:Y:S05]  /*6240*/  BSYNC B0 ;  /* 0x0000000000007941 */ /* 0x000fea0003800000 */
.L_x_1893:
        /* <DEDUP_REMOVED lines=18> */
.L_x_1896:
[----:B------:R-:W-:Y:S05]  /*6370*/  BSYNC B0 ;  /* 0x0000000000007941 */ /* 0x000fea0003800000 */
.L_x_1895:
        /* <DEDUP_REMOVED lines=18> */
.L_x_1898:
[----:B------:R-:W-:Y:S05]  /*64a0*/  BSYNC B0 ;  /* 0x0000000000007941 */ /* 0x000fea0003800000 */
.L_x_1897:
        /* <DEDUP_REMOVED lines=19> */
.L_x_1900:
[----:B------:R-:W-:Y:S05]  /*65e0*/  BSYNC B0 ;  /* 0x0000000000007941 */ /* 0x000fea0003800000 */
.L_x_1899:
        /* <DEDUP_REMOVED lines=21> */
.L_x_1902:
[----:B------:R-:W-:Y:S05]  /*6740*/  BSYNC B0 ;  /* 0x0000000000007941 */ /* 0x000fea0003800000 */
.L_x_1901:
        /* <DEDUP_REMOVED lines=34> */
.L_x_1904:
[----:B------:R-:W-:Y:S05]  /*6970*/  BSYNC B0 ;  /* 0x0000000000007941 */ /* 0x000fea0003800000 */
.L_x_1903:
        /* <DEDUP_REMOVED lines=17> */
.L_x_1906:
[----:B------:R-:W-:Y:S05]  /*6a90*/  BSYNC B0 ;  /* 0x0000000000007941 */ /* 0x000fea0003800000 */
.L_x_1905:
        /* <DEDUP_REMOVED lines=15> */
.L_x_1908:
[----:B------:R-:W-:Y:S05]  /*6b90*/  BSYNC B0 ;  /* 0x0000000000007941 */ /* 0x000fea0003800000 */
.L_x_1907:
        /* <DEDUP_REMOVED lines=15> */
.L_x_1910:
[----:B------:R-:W-:Y:S05]  /*6c90*/  BSYNC B0 ;  /* 0x0000000000007941 */ /* 0x000fea0003800000 */
.L_x_1909:
        /* <DEDUP_REMOVED lines=15> */
.L_x_1912:
[----:B------:R-:W-:Y:S05]  /*6d90*/  BSYNC B0 ;  /* 0x0000000000007941 */ /* 0x000fea0003800000 */
.L_x_1911:
        /* <DEDUP_REMOVED lines=15> */
.L_x_1914:
[----:B------:R-:W-:Y:S05]  /*6e90*/  BSYNC B0 ;  /* 0x0000000000007941 */ /* 0x000fea0003800000 */
.L_x_1913:
        /* <DEDUP_REMOVED lines=15> */
.L_x_1916:
[----:B------:R-:W-:Y:S05]  /*6f90*/  BSYNC B0 ;  /* 0x0000000000007941 */ /* 0x000fea0003800000 */
.L_x_1915:
        /* <DEDUP_REMOVED lines=15> */
.L_x_1885:
        /* <DEDUP_REMOVED lines=45> */
.L_x_1917:
        /* <DEDUP_REMOVED lines=43> */
.L_x_1919:
[----:B------:R-:W-:Y:S05]  /*7610*/  BSYNC B0 ;  /* 0x0000000000007941 */ /* 0x000fea0003800000 */
.L_x_1918:
        /* <DEDUP_REMOVED lines=16> */
.L_x_1921:
[----:B------:R-:W-:Y:S05]  /*7720*/  BSYNC B0 ;  /* 0x0000000000007941 */ /* 0x000fea0003800000 */
.L_x_1920:
        /* <DEDUP_REMOVED lines=16> */
.L_x_1923:
[----:B------:R-:W-:Y:S05]  /*7830*/  BSYNC B0 ;  /* 0x0000000000007941 */ /* 0x000fea0003800000 */
.L_x_1922:
        /* <DEDUP_REMOVED lines=17> */
.L_x_1925:
[----:B------:R-:W-:Y:S05]  /*7950*/  BSYNC B0 ;  /* 0x0000000000007941 */ /* 0x000fea0003800000 */
.L_x_1924:
        /* <DEDUP_REMOVED lines=16> */
.L_x_1927:
[----:B------:R-:W-:Y:S05]  /*7a60*/  BSYNC B0 ;  /* 0x0000000000007941 */ /* 0x000fea0003800000 */
.L_x_1926:
        /* <DEDUP_REMOVED lines=20> */
.L_x_1929:
[----:B------:R-:W-:Y:S05]  /*7bb0*/  BSYNC B0 ;  /* 0x0000000000007941 */ /* 0x000fea0003800000 */
.L_x_1928:
        /* <DEDUP_REMOVED lines=22> */
.L_x_1931:
[----:B------:R-:W-:Y:S05]  /*7d20*/  BSYNC B0 ;  /* 0x0000000000007941 */ /* 0x000fea0003800000 */
.L_x_1930:
        /* <DEDUP_REMOVED lines=17> */
.L_x_1933:
[----:B------:R-:W-:Y:S05]  /*7e40*/  BSYNC B0 ;  /* 0x0000000000007941 */ /* 0x000fea0003800000 */
.L_x_1932:
        /* <DEDUP_REMOVED lines=31> */
.L_x_1935:
[----:B------:R-:W-:Y:S05]  /*8040*/  BSYNC B0 ;  /* 0x0000000000007941 */ /* 0x000fea0003800000 */
.L_x_1934:
        /* <DEDUP_REMOVED lines=16> */
.L_x_1937:
[----:B------:R-:W-:Y:S05]  /*8150*/  BSYNC B0 ;  /* 0x0000000000007941 */ /* 0x000fea0003800000 */
.L_x_1936:
        /* <DEDUP_REMOVED lines=15> */
.L_x_1939:
[----:B------:R-:W-:Y:S05]  /*8250*/  BSYNC B0 ;  /* 0x0000000000007941 */ /* 0x000fea0003800000 */
.L_x_1938:
        /* <DEDUP_REMOVED lines=15> */
.L_x_1941:
[----:B------:R-:W-:Y:S05]  /*8350*/  BSYNC B0 ;  /* 0x0000000000007941 */ /* 0x000fea0003800000 */
.L_x_1940:
        /* <DEDUP_REMOVED lines=15> */
.L_x_1943:
[----:B------:R-:W-:Y:S05]  /*8450*/  BSYNC B0 ;  /* 0x0000000000007941 */ /* 0x000fea0003800000 */
.L_x_1942:
        /* <DEDUP_REMOVED lines=15> */
.L_x_1945:
[----:B------:R-:W-:Y:S05]  /*8550*/  BSYNC B0 ;  /* 0x0000000000007941 */ /* 0x000fea0003800000 */
.L_x_1944:
        /* <DEDUP_REMOVED lines=15> */
.L_x_1947:
[----:B------:R-:W-:Y:S05]  /*8650*/  BSYNC B0 ;  /* 0x0000000000007941 */ /* 0x000fea0003800000 */
.L_x_1946:
        /* <DEDUP_REMOVED lines=15> */
.L_x_1855:
        /* <DEDUP_REMOVED lines=21> */
.L_x_1949:
        /* <DEDUP_REMOVED lines=13> */
.L_x_1951:
[----:B------:R-:W-:-:S05]  /*8970*/  ULDC UR4, c[0x0][0x8bc] ;  /* 0x00022f0000047ab9 */ /* 0x000fca0000000800 */
.L_x_1950:
        /* <DEDUP_REMOVED lines=26> */
[----:B------:R-:W-:Y:S01]  /*8b20*/  ULDC UR10, c[0x0][0x280] ;  /* 0x0000a000000a7ab9 */ /* 0x000fe20000000800 */
[----:B-1----:R-:W-:-:S11]  /*8b30*/  USHF.R.S32.HI UR17, URZ, 0x1f, UR7 ;  /* 0x0000001f3f117899 */ /* 0x002fd60008011407 */
[----:B--2---:R-:W-:Y:S02]  /*8b40*/  @P0 R2UR UR4, R0 ;  /* 0x00000000000402ca */ /* 0x004fe400000e0000 */
[----:B------:R-:W-:-:S04]  /*8b50*/  ISETP.NE.U32.AND P0, PT, RZ, UR8, PT ;  /* 0x00000008ff007c0c */ /* 0x000fc8000bf05070 */
        /* <DEDUP_REMOVED lines=14> */
.L_x_1952:
        /* <DEDUP_REMOVED lines=13> */
.L_x_1953:
        /* <DEDUP_REMOVED lines=12> */
.L_x_1954:
[----:B------:R-:W-:Y:S01]  /*8dd0*/  UIADD3 UR8, -UR11, UR10, UR6 ;  /* 0x0000000a0b087290 */ /* 0x000fe2000fffe106 */
[----:B------:R-:W-:Y:S01]  /*8de0*/  ISETP.LE.AND P0, PT, RZ, UR22, PT ;  /* 0x00000016ff007c0c */ /* 0x000fe2000bf03270 */
[----:B------:R-:W-:Y:S01]  /*8df0*/  ULDC UR9, c[0x0][0x74c] ;  /* 0x0001d30000097ab9 */ /* 0x000fe20000000800 */
[----:B------:R-:W-:Y:S02]  /*8e00*/  USHF.R.S32.HI UR13, URZ, 0x1f, UR16 ;  /* 0x0000001f3f0d7899 */ /* 0x000fe40008011410 */
[----:B------:R-:W-:Y:S02]  /*8e10*/  UIADD3 UR9, UR8, -UR9, URZ ;  /* 0x8000000908097290 */ /* 0x000fe4000fffe03f */
[----:B------:R-:W-:Y:S02]  /*8e20*/  UIADD3 UR8, UR10, 0x3f, URZ ;  /* 0x0000003f0a087890 */ /* 0x000fe4000fffe03f */
[----:B------:R-:W-:Y:S01]  /*8e30*/  USHF.R.S32.HI UR12, URZ, 0x1f, UR9 ;  /* 0x0000001f3f0c7899 */ /* 0x000fe20008011409 */
[----:B------:R-:W-:Y:S01]  /*8e40*/  ULDC UR15, c[0x0][0x288] ;  /* 0x0000a200000f7ab9 */ /* 0x000fe20000000800 */
[----:B------:R-:W-:-:S02]  /*8e50*/  USEL UR20, UR13, URZ, !UP0 ;  /* 0x0000003f0d147287 */ /* 0x000fc4000c000000 */
[----:B------:R-:W-:Y:S02]  /*8e60*/  ULEA.HI UR12, UR12, UR9, URZ, 0x6 ;  /* 0x000000090c0c7291 */ /* 0x000fe4000f8f303f */
[----:B------:R-:W-:Y:S02]  /*8e70*/  USHF.R.S32.HI UR9, URZ, 0x1f, UR8 ;  /* 0x0000001f3f097899 */ /* 0x000fe40008011408 */
[----:B------:R-:W-:Y:S02]  /*8e80*/  USHF.R.S32.HI UR12, URZ, 0x6, UR12 ;  /* 0x000000063f0c7899 */ /* 0x000fe4000801140c */
[----:B------:R-:W-:Y:S02]  /*8e90*/  ULEA.HI UR8, UR9, UR8, URZ, 0x6 ;  /* 0x0000000809087291 */ /* 0x000fe4000f8f303f */
[----:B------:R-:W-:Y:S02]  /*8ea0*/  UIMAD UR13, UR16, UR15, URZ ;  /* 0x0000000f100d72a4 */ /* 0x000fe4000f8e023f */
[----:B------:R-:W-:-:S02]  /*8eb0*/  UISETP.LT.AND UP1, UPT, URZ, UR12, UPT ;  /* 0x0000000c3f00728c */ /* 0x000fc4000bf21270 */
[----:B------:R-:W-:Y:S02]  /*8ec0*/  USHF.R.S32.HI UR8, URZ, 0x6, UR8 ;  /* 0x000000063f087899 */ /* 0x000fe40008011408 */
[----:B------:R-:W-:Y:S02]  /*8ed0*/  USEL UR14, UR16, URZ, !UP0 ;  /* 0x0000003f100e7287 */ /* 0x000fe4000c000000 */
[----:B------:R-:W-:Y:S02]  /*8ee0*/  UIADD3 UR23, UP0, UR13, UR7, URZ ;  /* 0x000000070d177290 */ /* 0x000fe4000ff1e03f */
[----:B------:R-:W-:Y:S01]  /*8ef0*/  USEL UR9, URZ, UR12, !UP1 ;  /* 0x0000000c3f097287 */ /* 0x000fe2000c800000 */
[----:B------:R-:W-:Y:S01]  /*8f00*/  IMAD.U32 R9, RZ, RZ, UR8 ;  /* 0x00000008ff097e24 */ /* 0x000fe2000f8e00ff */
[----:B------:R-:W-:Y:S10]  /*8f10*/  @!P0 BRA `(.L_x_1955) ;  /* 0x0000000000248947 */ /* 0x000ff40003800000 */
[----:B------:R-:W-:-:S03]  /*8f20*/  UIADD3 UR6, UR6, 0xbf, UR10 ;  /* 0x000000bf06067890 */ /* 0x000fc6000fffe00a */
[----:B------:R-:W-:Y:S02]  /*8f30*/  ULDC UR10, c[0x0][0x748] ;  /* 0x0001d200000a7ab9 */ /* 0x000fe40000000800 */
[----:B------:R-:W-:-:S04]  /*8f40*/  UIADD3 UR6, UR6, UR10, -UR11 ;  /* 0x0000000a06067290 */ /* 0x000fc8000fffe80b */
[----:B------:R-:W-:-:S04]  /*8f50*/  USHF.R.S32.HI UR10, URZ, 0x1f, UR6 ;  /* 0x0000001f3f0a7899 */ /* 0x000fc80008011406 */
[----:B------:R-:W-:-:S04]  /*8f60*/  ULEA.HI UR10, UR10, UR6, URZ, 0x6 ;  /* 0x000000060a0a7291 */ /* 0x000fc8000f8f303f */
[----:B------:R-:W-:-:S04]  /*8f70*/  USHF.R.S32.HI UR10, URZ, 0x6, UR10 ;  /* 0x000000063f0a7899 */ /* 0x000fc8000801140a */
[----:B------:R-:W-:-:S04]  /*8f80*/  UISETP.LT.AND UP1, UPT, UR8, UR10, UPT ;  /* 0x0000000a0800728c */ /* 0x000fc8000bf21270 */
[----:B------:R-:W-:-:S06]  /*8f90*/  USEL UR10, UR8, UR10, UP1 ;  /* 0x0000000a080a7287 */ /* 0x000fcc0008800000 */
[----:B------:R-:W-:-:S07]  /*8fa0*/  IMAD.U32 R9, RZ, RZ, UR10 ;  /* 0x0000000aff097e24 */ /* 0x000fce000f8e00ff */
.L_x_1955:
[----:B------:R-:W-:Y:S02]  /*8fb0*/  ISETP.GT.AND P1, PT, R9, UR9, PT ;  /* 0x0000000909007c0c */ /* 0x000fe4000bf24270 */
[----:B------:R-:W-:Y:S01]  /*8fc0*/  ELECT P0, URZ, PT ;  /* 0x00000000003f782f */ /* 0x000fe20003800000 */
[----:B------:R-:W-:-:S10]  /*8fd0*/  ULEA.HI.X.SX32 UR10, UR13, UR17, 0x1, UP0 ;  /* 0x000000110d0a7291 */ /* 0x000fd400080f0e3f */
[----:B------:R-:W-:Y:S05]  /*8fe0*/  @!P1 BRA `(.L_x_1956) ;  /* 0x0000001000849947 */ /* 0x000fea0003800000 */
[----:B------:R-:W1:Y:S01]  /*8ff0*/  S2R R2, SR_TID.X ;  /* 0x0000000000027919 */ /* 0x000e620000002100 */
[----:B------:R-:W-:Y:S01]  /*9000*/  ULDC.64 UR18, c[0x0][0x2d8] ;  /* 0x0000b60000127ab9 */ /* 0x000fe20000000a00 */
[----:B------:R-:W-:Y:S01]  /*9010*/  VIADD R0, R9, -UR9 ;  /* 0x8000000909007c36 */ /* 0x000fe20008000000 */
[----:B------:R-:W-:Y:S02]  /*9020*/  UIMAD UR6, UR17, UR18, URZ ;  /* 0x00000012110672a4 */ /* 0x000fe4000f8e023f */
[----:B------:R-:W-:Y:S02]  /*9030*/  UIMAD.WIDE.U32 UR12, UR7, UR18, URZ ;  /* 0x00000012070c72a5 */ /* 0x000fe4000f8e003f */
[----:B------:R-:W-:Y:S01]  /*9040*/  UIMAD UR19, UR7, UR19, UR6 ;  /* 0x00000013071372a4 */ /* 0x000fe2000f8e0206 */
[----:B------:R-:W-:Y:S01]  /*9050*/  LOP3.LUT R0, R0, 0x1, RZ, 0xc0, !PT ;  /* 0x0000000100007812 */ /* 0x000fe200078ec0ff */
[----:B------:R-:W-:Y:S02]  /*9060*/  UIADD3 UR6, UP0, UR4, UR12, URZ ;  /* 0x0000000c04067290 */ /* 0x000fe4000ff1e03f */
[----:B------:R-:W-:Y:S01]  /*9070*/  UIADD3 UR19, UR13, UR19, URZ ;  /* 0x000000130d137290 */ /* 0x000fe2000fffe03f */
[----:B------:R-:W-:Y:S01]  /*9080*/  ISETP.NE.U32.AND P1, PT, R0, 0x1, PT ;  /* 0x000000010000780c */ /* 0x000fe20003f25070 */
[----:B------:R-:W-:Y:S01]  /*9090*/  ULDC.64 UR16, c[0x0][0x2e0] ;  /* 0x0000b80000107ab9 */ /* 0x000fe20000000a00 */
[----:B------:R-:W-:Y:S01]  /*90a0*/  ULDC UR18, c[0x0][0x760] ;  /* 0x0001d80000127ab9 */ /* 0x000fe20000000800 */
[----:B------:R-:W-:-:S02]  /*90b0*/  UIADD3.X UR7, UR5, UR19, URZ, UP0, !UPT ;  /* 0x0000001305077290 */ /* 0x000fc400087fe43f */
[----:B------:R-:W-:Y:S02]  /*90c0*/  UIMAD UR11, UR20, UR16, URZ ;  /* 0x00000010140b72a4 */ /* 0x000fe4000f8e023f */
[----:B------:R-:W-:Y:S02]  /*90d0*/  UIMAD.WIDE.U32 UR6, UR14, UR16, UR6 ;  /* 0x000000100e0672a5 */ /* 0x000fe4000f8e0006 */
[----:B------:R-:W-:Y:S02]  /*90e0*/  UIMAD UR17, UR14, UR17, UR11 ;  /* 0x000000110e1172a4 */ /* 0x000fe4000f8e020b */
[----:B------:R-:W-:Y:S02]  /*90f0*/  UIMAD UR11, UR15, UR18, URZ ;  /* 0x000000120f0b72a4 */ /* 0x000fe4000f8e023f */
[----:B------:R-:W-:Y:S01]  /*9100*/  UIADD3 UR24, UR7, UR17, URZ ;  /* 0x0000001107187290 */ /* 0x000fe2000fffe03f */
[----:B-1----:R-:W-:Y:S01]  /*9110*/  LOP3.LUT R10, R2, 0x1f, RZ, 0xc0, !PT ;  /* 0x0000001f020a7812 */ /* 0x002fe200078ec0ff */
[----:B------:R-:W-:Y:S10]  /*9120*/  @P1 BRA `(.L_x_1957) ;  /* 0x00000004006c1947 */ /* 0x000ff40003800000 */
        /* <DEDUP_REMOVED lines=11> */
.L_x_1960:
[----:B------:R-:W2:Y:S04]  /*91e0*/  LDG.E.STRONG.GPU R0, desc[UR46][R2.64] ;  /* 0x0000002e02007981 */ /* 0x000ea8000c1ef900 */
[----:B--2---:R-:W-:Y:S01]  /*91f0*/  CCTL.IVALL ;  /* 0x00000000ff00798f */ /* 0x004fe20002000000 */
[----:B------:R-:W-:Y:S05]  /*9200*/  YIELD ;  /* 0x0000000000007946 */ /* 0x000fea0003800000 */
[----:B------:R-:W-:-:S13]  /*9210*/  ISETP.NE.AND P1, PT, R0, UR22, PT ;  /* 0x0000001600007c0c */ /* 0x000fda000bf25270 */
[----:B------:R-:W-:Y:S05]  /*9220*/  @P1 BRA `(.L_x_1960) ;  /* 0xfffffffc00ec1947 */ /* 0x000fea000383ffff */
.L_x_1959:
[----:B------:R-:W-:Y:S05]  /*9230*/  BSYNC B0 ;  /* 0x0000000000007941 */ /* 0x000fea0003800000 */
.L_x_1958:
[----:B------:R-:W-:-:S03]  /*9240*/  UMOV UR15, 0xffffffff ;  /* 0xffffffff000f7882 */ /* 0x000fc60000000000 */
[----:B------:R-:W-:Y:S05]  /*9250*/  BRA.DIV UR15, `(.L_x_1961) ;  /* 0x000000420f447947 */ /* 0x000fea000b800000 */
[----:B------:R-:W-:Y:S01]  /*9260*/  NOP ;  /* 0x0000000000007918 */ /* 0x000fe20000000000 */
.L_x_2044:
        /* <DEDUP_REMOVED lines=22> */
.L_x_1963:
[----:B------:R-:W-:Y:S05]  /*93d0*/  BSYNC B0 ;  /* 0x0000000000007941 */ /* 0x000fea0003800000 */
.L_x_1962:
        /* <DEDUP_REMOVED lines=20> */
.L_x_1965:
[----:B------:R-:W-:Y:S05]  /*9520*/  BSYNC B0 ;  /* 0x0000000000007941 */ /* 0x000fea0003800000 */
.L_x_1964:
[----:B------:R-:W-:Y:S06]  /*9530*/  BAR.ARV 0xa, 0xa0 ;  /* 0x0282800000007b1d */ /* 0x000fec0000002000 */
[----:B------:R-:W-:Y:S04]  /*9540*/  BSSY B0, `(.L_x_1966) ;  /* 0x0000003000007945 */ /* 0x000fe80003800000 */
[----:B------:R-:W-:Y:S05]  /*9550*/  @!P0 BRA `(.L_x_1967) ;  /* 0x0000000000048947 */ /* 0x000fea0003800000 */
[----:B------:R-:W-:-:S04]  /*9560*/  DEPBAR.LE SB0, 0x0 ;  /* 0x000080000000791a */ /* 0x000fc80000000000 */
.L_x_1967:
[----:B------:R-:W-:Y:S05]  /*9570*/  BSYNC B0 ;  /* 0x0000000000007941 */ /* 0x000fea0003800000 */
.L_x_1966:
        /* <DEDUP_REMOVED lines=19> */
.L_x_1969:
[----:B------:R-:W-:Y:S05]  /*96b0*/  BSYNC B0 ;  /* 0x0000000000007941 */ /* 0x000fea0003800000 */
.L_x_1968:
[----:B------:R-:W-:Y:S01]  /*96c0*/  UIADD3 UR15, UR9, 0x1, URZ ;  /* 0x00000001090f7890 */ /* 0x000fe2000fffe03f */
[----:B------:R-:W-:Y:S11]  /*96d0*/  BRA `(.L_x_1970) ;  /* 0x0000000000047947 */ /* 0x000ff60003800000 */
.L_x_1957:
[----:B------:R-:W-:-:S05]  /*96e0*/  UMOV UR15, UR9 ;  /* 0x00000009000f7c82 */ /* 0x000fca0008000000 */
.L_x_1970:
[----:B------:R-:W-:-:S06]  /*96f0*/  UIADD3 UR9, UR9, 0x1, URZ ;  /* 0x0000000109097890 */ /* 0x000fcc000fffe03f */
[----:B------:R-:W-:Y:S01]  /*9700*/  ISETP.NE.AND P1, PT, R9, UR9, PT ;  /* 0x0000000909007c0c */ /* 0x000fe2000bf25270 */
[----:B------:R-:W-:-:S12]  /*9710*/  UMOV UR9, UR15 ;  /* 0x0000000f00097c82 */ /* 0x000fd80008000000 */
[----:B------:R-:W-:Y:S05]  /*9720*/  @!P1 BRA `(.L_x_1956) ;  /* 0x0000000800b49947 */ /* 0x000fea0003800000 */
[----:B------:R-:W-:Y:S01]  /*9730*/  UMOV UR18, UR12 ;  /* 0x0000000c00127c82 */ /* 0x000fe20008000000 */
[----:B------:R-:W-:Y:S01]  /*9740*/  UMOV UR9, UR15 ;  /* 0x0000000f00097c82 */ /* 0x000fe20008000000 */
[----:B------:R-:W-:-:S03]  /*9750*/  UIMAD.WIDE.U32 UR12, UR14, UR16, UR18 ;  /* 0x000000100e0c72a5 */ /* 0x000fc6000f8e0012 */
[----:B------:R-:W-:Y:S01]  /*9760*/  ULDC.64 UR18, c[0x0][0x2c0] ;  /* 0x0000b00000127ab9 */ /* 0x000fe20000000a00 */
[----:B------:R-:W-:-:S04]  /*9770*/  UIADD3 UR4, UP0, UR4, UR12, URZ ;  /* 0x0000000c04047290 */ /* 0x000fc8000ff1e03f */
[----:B------:R-:W-:Y:S02]  /*9780*/  UIADD3.X UR5, UR5, UR17, UR13, UP0, !UPT ;  /* 0x0000001105057290 */ /* 0x000fe400087fe40d */
[----:B------:R-:W-:-:S04]  /*9790*/  ULEA UR14, UP0, UR4, UR18, 0x2 ;  /* 0x00000012040e7291 */ /* 0x000fc8000f80103f */
[----:B------:R-:W-:Y:S02]  /*97a0*/  ULEA.HI.X UR5, UR4, UR19, UR5, 0x2, UP0 ;  /* 0x0000001304057291 */ /* 0x000fe400080f1405 */
[----:B------:R-:W-:Y:S01]  /*97b0*/  UIADD3 UR14, UP0, UR14, 0x4000, URZ ;  /* 0x000040000e0e7890 */ /* 0x000fe2000ff1e03f */
[----:B------:R-:W-:-:S03]  /*97c0*/  UMOV UR4, URZ ;  /* 0x0000003f00047c82 */ /* 0x000fc60008000000 */
[----:B------:R-:W-:-:S12]  /*97d0*/  UIADD3.X UR5, URZ, UR5, URZ, UP0, !UPT ;  /* 0x000000053f057290 */ /* 0x000fd800087fe43f */
.L_x_1995:
        /* <DEDUP_REMOVED lines=11> */
.L_x_1973:
[----:B------:R-:W2:Y:S04]  /*9890*/  LDG.E.STRONG.GPU R0, desc[UR46][R2.64] ;  /* 0x0000002e02007981 */ /* 0x000ea8000c1ef900 */
[----:B--2---:R-:W-:Y:S01]  /*98a0*/  CCTL.IVALL ;  /* 0x00000000ff00798f */ /* 0x004fe20002000000 */
[----:B------:R-:W-:Y:S05]  /*98b0*/  YIELD ;  /* 0x0000000000007946 */ /* 0x000fea0003800000 */
[----:B------:R-:W-:-:S13]  /*98c0*/  ISETP.NE.AND P1, PT, R0, UR22, PT ;  /* 0x0000001600007c0c */ /* 0x000fda000bf25270 */
[----:B------:R-:W-:Y:S05]  /*98d0*/  @P1 BRA `(.L_x_1973) ;  /* 0xfffffffc00ec1947 */ /* 0x000fea000383ffff */
.L_x_1972:
[----:B------:R-:W-:Y:S05]  /*98e0*/  BSYNC B0 ;  /* 0x0000000000007941 */ /* 0x000fea0003800000 */
.L_x_1971:
[----:B------:R-:W-:-:S03]  /*98f0*/  UMOV UR16, 0xffffffff ;  /* 0xffffffff00107882 */ /* 0x000fc60000000000 */
[----:B------:R-:W-:Y:S05]  /*9900*/  BRA.DIV UR16, `(.L_x_1974) ;  /* 0x0000003a10b47947 */ /* 0x000fea000b800000 */
[----:B------:R-:W-:Y:S01]  /*9910*/  NOP ;  /* 0x0000000000007918 */ /* 0x000fe20000000000 */
.L_x_2047:
        /* <DEDUP_REMOVED lines=10> */
[----:B------:R-:W-:Y:S01]  /*99c0*/  UMOV UR27, 0x14f00000 ;  /* 0x14f00000001b7882 */ /* 0x000fe20000000000 */
[----:B-1----:R-:W-:Y:S02]  /*99d0*/  ULEA UR18, UR18, UR17, 0x18 ;  /* 0x0000001112127291 */ /* 0x002fe4000f8ec03f */
[----:B------:R-:W-:-:S02]  /*99e0*/  ULEA.HI.X.SX32 UR17, UR16, UR24, 0x1, UP0 ;  /* 0x0000001810117291 */ /* 0x000fc400080f0e3f */
[----:B------:R-:W-:Y:S02]  /*99f0*/  ULEA UR16, UP0, UR25, UR20, 0x2 ;  /* 0x0000001419107291 */ /* 0x000fe4000f80103f */
[----:B------:R-:W-:Y:S02]  /*9a00*/  UIADD3 UR18, UR18, 0x10000, URZ ;  /* 0x0001000012127890 */ /* 0x000fe4000fffe03f */
[----:B------:R-:W-:Y:S01]  /*9a10*/  ULEA.HI.X UR17, UR25, UR21, UR17, 0x2, UP0 ;  /* 0x0000001519117291 */ /* 0x000fe200080f1411 */
[----:B------:R-:W-:-:S08]  /*9a20*/  UMOV UR20, 0x400 ;  /* 0x0000040000147882 */ /* 0x000fd00000000000 */
[----:B------:R1:W-:Y:S02]  /*9a30*/  UBLKRED.G.S.ADD.F32.RN [UR16], [UR18], UR20, desc[UR26] ;  /* 0x00001a10120073bb */ /* 0x0003e400080a1414 */
[----:B-1----:R0:W-:Y:S02]  /*9a40*/  UTMACMDFLUSH ;  /* 0x00000000000079b7 */ /* 0x0021e40000000000 */
.L_x_1976:
[----:B------:R-:W-:Y:S05]  /*9a50*/  BSYNC B0 ;  /* 0x0000000000007941 */ /* 0x000fea0003800000 */
.L_x_1975:
[----:B------:R-:W-:Y:S01]  /*9a60*/  ULEA UR18, UR15, UR4, 0xd ;  /* 0x000000040f127291 */ /* 0x000fe2000f8e683f */
[----:B------:R-:W-:Y:S06]  /*9a70*/  BAR.SYNC.DEFER_BLOCKING 0xe, 0xa0 ;  /* 0x0382800000007b1d */ /* 0x000fec0000010000 */
[----:B------:R-:W-:Y:S01]  /*9a80*/  UMOV UR16, UR14 ;  /* 0x0000000e00107c82 */ /* 0x000fe20008000000 */
[----:B------:R-:W-:Y:S01]  /*9a90*/  UMOV UR17, UR5 ;  /* 0x0000000500117c82 */ /* 0x000fe20008000000 */
[----:B------:R-:W-:Y:S01]  /*9aa0*/  BSSY B0, `(.L_x_1977) ;  /* 0x000000d000007945 */ /* 0x000fe20003800000 */
[----:B------:R-:W-:-:S03]  /*9ab0*/  UIMAD.WIDE UR16, UR18, 0x4, UR16 ;  /* 0x00000004121078a5 */ /* 0x000fc6000f8e0210 */
[----:B------:R-:W-:Y:S09]  /*9ac0*/  @!P0 BRA `(.L_x_1978) ;  /* 0x0000000000288947 */ /* 0x000ff20003800000 */
        /* <DEDUP_REMOVED lines=10> */
.L_x_1978:
[----:B------:R-:W-:Y:S05]  /*9b70*/  BSYNC B0 ;  /* 0x0000000000007941 */ /* 0x000fea0003800000 */
.L_x_1977:
[----:B------:R-:W-:Y:S06]  /*9b80*/  BAR.ARV 0xa, 0xa0 ;  /* 0x0282800000007b1d */ /* 0x000fec0000002000 */
[----:B------:R-:W-:Y:S04]  /*9b90*/  BSSY B0, `(.L_x_1979) ;  /* 0x0000003000007945 */ /* 0x000fe80003800000 */
[----:B------:R-:W-:Y:S05]  /*9ba0*/  @!P0 BRA `(.L_x_1980) ;  /* 0x0000000000048947 */ /* 0x000fea0003800000 */
[----:B------:R-:W-:-:S04]  /*9bb0*/  DEPBAR.LE SB0, 0x0 ;  /* 0x000080000000791a */ /* 0x000fc80000000000 */
.L_x_1980:
[----:B------:R-:W-:Y:S05]  /*9bc0*/  BSYNC B0 ;  /* 0x0000000000007941 */ /* 0x000fea0003800000 */
.L_x_1979:
        /* <DEDUP_REMOVED lines=19> */
.L_x_1982:
[----:B------:R-:W-:Y:S05]  /*9d00*/  BSYNC B0 ;  /* 0x0000000000007941 */ /* 0x000fea0003800000 */
.L_x_1981:
        /* <DEDUP_REMOVED lines=9> */
.L_x_1985:
[----:B------:R-:W2:Y:S04]  /*9da0*/  LDG.E.STRONG.GPU R0, desc[UR46][R2.64] ;  /* 0x0000002e02007981 */ /* 0x000ea8000c1ef900 */
[----:B--2---:R-:W-:Y:S01]  /*9db0*/  CCTL.IVALL ;  /* 0x00000000ff00798f */ /* 0x004fe20002000000 */
[----:B------:R-:W-:Y:S05]  /*9dc0*/  YIELD ;  /* 0x0000000000007946 */ /* 0x000fea0003800000 */
[----:B------:R-:W-:-:S13]  /*9dd0*/  ISETP.NE.AND P1, PT, R0, UR22, PT ;  /* 0x0000001600007c0c */ /* 0x000fda000bf25270 */
[----:B------:R-:W-:Y:S05]  /*9de0*/  @P1 BRA `(.L_x_1985) ;  /* 0xfffffffc00ec1947 */ /* 0x000fea000383ffff */
.L_x_1984:
[----:B------:R-:W-:Y:S05]  /*9df0*/  BSYNC B0 ;  /* 0x0000000000007941 */ /* 0x000fea0003800000 */
.L_x_1983:
[----:B------:R-:W-:-:S03]  /*9e00*/  UMOV UR12, 0xffffffff ;  /* 0xffffffff000c7882 */ /* 0x000fc60000000000 */
[----:B------:R-:W-:Y:S05]  /*9e10*/  BRA.DIV UR12, `(.L_x_1986) ;  /* 0x000000360c8c7947 */ /* 0x000fea000b800000 */
[----:B------:R-:W-:Y:S01]  /*9e20*/  NOP ;  /* 0x0000000000007918 */ /* 0x000fe20000000000 */
.L_x_2050:
        /* <DEDUP_REMOVED lines=15> */
.L_x_1988:
[----:B------:R-:W-:Y:S05]  /*9f20*/  BSYNC B0 ;  /* 0x0000000000007941 */ /* 0x000fea0003800000 */
.L_x_1987:
        /* <DEDUP_REMOVED lines=15> */
.L_x_1990:
[----:B------:R-:W-:Y:S05]  /*a020*/  BSYNC B0 ;  /* 0x0000000000007941 */ /* 0x000fea0003800000 */
.L_x_1989:
[----:B------:R-:W-:Y:S06]  /*a030*/  BAR.ARV 0xa, 0xa0 ;  /* 0x0282800000007b1d */ /* 0x000fec0000002000 */
[----:B------:R-:W-:Y:S04]  /*a040*/  BSSY B0, `(.L_x_1991) ;  /* 0x0000003000007945 */ /* 0x000fe80003800000 */
[----:B------:R-:W-:Y:S05]  /*a050*/  @!P0 BRA `(.L_x_1992) ;  /* 0x0000000000048947 */ /* 0x000fea0003800000 */
[----:B------:R-:W-:-:S04]  /*a060*/  DEPBAR.LE SB0, 0x0 ;  /* 0x000080000000791a */ /* 0x000fc80000000000 */
.L_x_1992:
[----:B------:R-:W-:Y:S05]  /*a070*/  BSYNC B0 ;  /* 0x0000000000007941 */ /* 0x000fea0003800000 */
.L_x_1991:
        /* <DEDUP_REMOVED lines=19> */
.L_x_1994:
[----:B------:R-:W-:Y:S05]  /*a1b0*/  BSYNC B0 ;  /* 0x0000000000007941 */ /* 0x000fea0003800000 */
.L_x_1993:
[----:B------:R-:W-:Y:S02]  /*a1c0*/  UIADD3 UR9, UR9, 0x2, URZ ;  /* 0x0000000209097890 */ /* 0x000fe4000fffe03f */
[----:B------:R-:W-:-:S04]  /*a1d0*/  UIADD3 UR4, UR4, 0x4000, URZ ;  /* 0x0000400004047890 */ /* 0x000fc8000fffe03f */
[----:B------:R-:W-:-:S13]  /*a1e0*/  ISETP.LE.AND P1, PT, R9, UR9, PT ;  /* 0x0000000909007c0c */ /* 0x000fda000bf23270 */
[----:B------:R-:W-:Y:S05]  /*a1f0*/  @!P1 BRA `(.L_x_1995) ;  /* 0xfffffff400789947 */ /* 0x000fea000383ffff */
.L_x_1956:
        /* <DEDUP_REMOVED lines=41> */
.L_x_1998:
[----:B------:R-:W-:Y:S05]  /*a490*/  BSYNC B0 ;  /* 0x0000000000007941 */ /* 0x000fea0003800000 */
.L_x_1997:
[----:B------:R-:W-:Y:S05]  /*a4a0*/  BRA `(.L_x_1999) ;  /* 0x0000000000047947 */ /* 0x000fea0003800000 */
.L_x_1996:
[----:B------:R-:W-:-:S05]  /*a4b0*/  UMOV UR4, UR9 ;  /* 0x0000000900047c82 */ /* 0x000fca0008000000 */
.L_x_1999:
        /* <DEDUP_REMOVED lines=11> */
.L_x_2004:
        /* <DEDUP_REMOVED lines=24> */
.L_x_2001:
[----:B------:R-:W-:Y:S05]  /*a6f0*/  BSYNC B0 ;  /* 0x0000000000007941 */ /* 0x000fea0003800000 */
.L_x_2000:
        /* <DEDUP_REMOVED lines=24> */
.L_x_2003:
[----:B------:R-:W-:Y:S05]  /*a880*/  BSYNC B0 ;  /* 0x0000000000007941 */ /* 0x000fea0003800000 */
.L_x_2002:
[----:B------:R-:W-:Y:S02]  /*a890*/  UIADD3 UR7, UR7, 0x2, URZ ;  /* 0x0000000207077890 */ /* 0x000fe4000fffe03f */
[----:B------:R-:W-:Y:S02]  /*a8a0*/  ULEA UR5, UR19, UR5, 0x1 ;  /* 0x0000000513057291 */ /* 0x000fe4000f8e083f */
[----:B------:R-:W-:Y:S02]  /*a8b0*/  ULEA UR6, UR19, UR6, 0x1 ;  /* 0x0000000613067291 */ /* 0x000fe4000f8e083f */
[----:B------:R-:W-:-:S13]  /*a8c0*/  ISETP.NE.AND P0, PT, RZ, UR7, PT ;  /* 0x00000007ff007c0c */ /* 0x000fda000bf05270 */
[----:B------:R-:W-:Y:S05]  /*a8d0*/  @!P0 BRA `(.L_x_1860) ;  /* 0x0000002800388947 */ /* 0x000fea0003800000 */
[----:B------:R-:W-:Y:S05]  /*a8e0*/  BRA `(.L_x_2004) ;  /* 0xfffffffc00207947 */ /* 0x000fea000383ffff */
.L_x_1948:
        /* <DEDUP_REMOVED lines=14> */
.L_x_2005:
        /* <DEDUP_REMOVED lines=14> */
.L_x_2007:
[----:B------:R-:W-:-:S05]  /*aab0*/  ULDC UR4, c[0x0][0x8bc] ;  /* 0x00022f0000047ab9 */ /* 0x000fca0000000800 */
.L_x_2006:
        /* <DEDUP_REMOVED lines=59> */
.L_x_2009:
        /* <DEDUP_REMOVED lines=13> */
.L_x_2010:
        /* <DEDUP_REMOVED lines=8> */
.L_x_2011:
        /* <DEDUP_REMOVED lines=21> */
.L_x_2012:
        /* <DEDUP_REMOVED lines=50> */
.L_x_2051:
        /* <DEDUP_REMOVED lines=15> */
.L_x_2015:
        /* <DEDUP_REMOVED lines=97> */
.L_x_2026:
[----:B-123--:R-:W-:-:S04]  /*bb30*/  SHF.L.U32 R18, R10, 0x1f, RZ ;  /* 0x0000001f0a127819 */ /* 0x00efc800000006ff */
[----:B------:R-:W2:Y:S02]  /*bb40*/  SYNCS.PHASECHK.TRANS64.TRYWAIT P1, [R15+URZ+0x30840], R18 ;  /* 0x030840120f0075a7 */ /* 0x000ea4000802017f */
[----:B--2---:R-:W-:Y:S05]  /*bb50*/  @!P1 BRA `(.L_x_2018) ;  /* 0x00000018006c9947 */ /* 0x004fea0003800000 */
.L_x_2052:
        /* <DEDUP_REMOVED lines=8> */
.L_x_2019:
        /* <DEDUP_REMOVED lines=37> */
.L_x_2053:
        /* <DEDUP_REMOVED lines=8> */
.L_x_2021:
        /* <DEDUP_REMOVED lines=37> */
.L_x_2054:
        /* <DEDUP_REMOVED lines=8> */
.L_x_2023:
        /* <DEDUP_REMOVED lines=31> */
.L_x_2056:
        /* <DEDUP_REMOVED lines=8> */
.L_x_2025:
        /* <DEDUP_REMOVED lines=37> */
.L_x_2017:
[----:B------:R-:W4:Y:S02]  /*c640*/  LDL.LU R4, [R1+0x4] ;  /* 0x0000040001047983 */ /* 0x000f240000300800 */
[----:B----4-:R-:W-:Y:S02]  /*c650*/  ISETP.NE.AND P1, PT, R4, RZ, PT ;  /* 0x000000ff0400720c */ /* 0x010fe40003f25270 */
[----:B------:R4:W5:Y:S11]  /*c660*/  LDL R4, [R1] ;  /* 0x0000000001047983 */ /* 0x0009760000100800 */
[----:B----4-:R-:W-:Y:S05]  /*c670*/  @!P1 BRA `(.L_x_2016) ;  /* 0x00000004005c9947 */ /* 0x010fea0003800000 */
[----:B------:R-:W-:-:S04]  /*c680*/  SHF.L.U32 R12, R10, 0x1f, RZ ;  /* 0x0000001f0a0c7819 */ /* 0x000fc800000006ff */
[----:B------:R-:W4:Y:S02]  /*c690*/  SYNCS.PHASECHK.TRANS64.TRYWAIT P1, [R15+URZ+0x30840], R12 ;  /* 0x0308400c0f0075a7 */ /* 0x000f24000802017f */
[----:B----4-:R-:W-:Y:S05]  /*c6a0*/  @!P1 BRA `(.L_x_2027) ;  /* 0x0000000c00ec9947 */ /* 0x010fea0003800000 */
.L_x_2057:
        /* <DEDUP_REMOVED lines=8> */
.L_x_2028:
        /* <DEDUP_REMOVED lines=34> */
.L_x_2058:
        /* <DEDUP_REMOVED lines=8> */
.L_x_2030:
        /* <DEDUP_REMOVED lines=34> */
.L_x_2016:
[----:B------:R-:W1:Y:S01]  /*cbf0*/  S2R R0, SR_TID.X ;  /* 0x0000000000007919 */ /* 0x000e620000002100 */
[----:B------:R-:W-:Y:S01]  /*cc00*/  IMAD R3, R16, 0x8, R15 ;  /* 0x0000000810037824 */ /* 0x000fe200078e020f */
[----:B-1----:R-:W-:Y:S02]  /*cc10*/  LOP3.LUT R2, R0, 0x7f, RZ, 0xc0, !PT ;  /* 0x0000007f00027812 */ /* 0x002fe400078ec0ff */
[----:B------:R-:W-:Y:S02]  /*cc20*/  SHF.L.U32 R0, R10, 0x1f, RZ ;  /* 0x0000001f0a007819 */ /* 0x000fe400000006ff */
[----:B------:R-:W-:Y:S02]  /*cc30*/  ISETP.NE.AND P1, PT, R2, RZ, PT ;  /* 0x000000ff0200720c */ /* 0x000fe40003f25270 */
[----:B------:R-:W1:Y:S02]  /*cc40*/  SYNCS.PHASECHK.TRANS64.TRYWAIT P0, [R3+URZ+0x30840], R0 ;  /* 0x03084000030075a7 */ /* 0x000e64000800017f */
[----:B-1----:R-:W-:Y:S09]  /*cc50*/  @!P0 BRA `(.L_x_2031) ;  /* 0x0000000800a88947 */ /* 0x002ff20003800000 */
.L_x_2059:
[----:B------:R-:W-:Y:S05]  /*cc60*/  @P1 BRA `(.L_x_2032) ;  /* 0x0000000000181947 */ /* 0x000fea0003800000 */
[----:B------:R-:W1:Y:S01]  /*cc70*/  S2R R2, SR_TID.X ;  /* 0x0000000000027919 */ /* 0x000e620000002100 */
[----:B------:R-:W-:-:S04]  /*cc80*/  IMAD.MOV.U32 R0, RZ, RZ, 0x4100 ;  /* 0x00004100ff007424 */ /* 0x000fc800078e00ff */
[----:B------:R1:W-:Y:S02]  /*cc90*/  SYNCS.ARRIVE.TRANS64 RZ, [R3+URZ+0x30830], R0 ;  /* 0x0308300003ff79a7 */ /* 0x0003e4000800003f */
[----:B-1----:R-:W-:-:S13]  /*cca0*/  LOP3.LUT P0, RZ, R2, 0x1f, RZ, 0xc0, !PT ;  /* 0x0000001f02ff7812 */ /* 0x002fda000780c0ff */
[----:B------:R-:W-:Y:S05]  /*ccb0*/  @!P0 BRA `(.L_x_2032) ;  /* 0x0000000000048947 */ /* 0x000fea0003800000 */
[----:B------:R-:W-:Y:S01]  /*ccc0*/  BPT.TRAP 0x1 ;  /* 0x000000040000795c */ /* 0x000fe20000300000 */
.L_x_2032:
        /* <DEDUP_REMOVED lines=41> */
.L_x_2013:
[----:B------:R-:W-:Y:S05]  /*cf60*/  BSYNC B0 ;  /* 0x0000000000007941 */ /* 0x000fea0003800000 */
.L_x_2008:
[----:B------:R-:W-:-:S03]  /*cf70*/  UMOV UR8, 0xffffffff ;  /* 0xffffffff00087882 */ /* 0x000fc60000000000 */
[----:B------:R-:W-:Y:S05]  /*cf80*/  BRA.DIV UR8, `(.L_x_2033) ;  /* 0x0000000608f07947 */ /* 0x000fea000b800000 */
[----:B------:R-:W-:-:S13]  /*cf90*/  ELECT P6, URZ, PT ;  /* 0x00000000003f782f */ /* 0x000fda00038c0000 */
.L_x_2062:
[----:B------:R-:W-:Y:S05]  /*cfa0*/  @!P6 BRA `(.L_x_1860) ;  /* 0x000000000084e947 */ /* 0x000fea0003800000 */
[----:B------:R-:W-:-:S06]  /*cfb0*/  ULOP3.LUT UR8, UR38, 0x2, URZ, 0xfc, !UPT ;  /* 0x0000000226087892 */ /* 0x000fcc000f8efc3f */
[----:B------:R-:W-:-:S05]  /*cfc0*/  IMAD.U32 R2, RZ, RZ, UR8 ;  /* 0x00000008ff027e24 */ /* 0x000fca000f8e00ff */
[----:B------:R-:W-:-:S13]  /*cfd0*/  ISETP.NE.AND P2, PT, R2, 0x3, PT ;  /* 0x000000030200780c */ /* 0x000fda0003f45270 */
[----:B------:R-:W-:Y:S05]  /*cfe0*/  @!P2 BRA `(.L_x_2034) ;  /* 0x000000000004a947 */ /* 0x000fea0003800000 */
[----:B---3--:R-:W-:Y:S01]  /*cff0*/  BPT.TRAP 0x1 ;  /* 0x000000040000795c */ /* 0x008fe20000300000 */
.L_x_2034:
        /* <DEDUP_REMOVED lines=15> */
.L_x_2063:
[----:B------:R-:W2:Y:S02]  /*d0f0*/  SYNCS.PHASECHK.TRANS64.TRYWAIT P0, [R3+URZ], R2 ;  /* 0x00000002030075a7 */ /* 0x000ea4000800017f */
[----:B--2---:R-:W-:Y:S05]  /*d100*/  @!P0 BRA `(.L_x_2036) ;  /* 0x0000000400c48947 */ /* 0x004fea0003800000 */
.L_x_2064:
[----:B------:R-:W-:Y:S05]  /*d110*/  @!P2 BRA `(.L_x_2037) ;  /* 0x000000000004a947 */ /* 0x000fea0003800000 */
[----:B---3--:R-:W-:Y:S01]  /*d120*/  BPT.TRAP 0x1 ;  /* 0x000000040000795c */ /* 0x008fe20000300000 */
.L_x_2037:
[----:B--2---:R-:W-:-:S04]  /*d130*/  VIADD R3, R8, 0x30840 ;  /* 0x0003084008037836 */ /* 0x004fc80000000000 */
[----:B------:R-:W-:-:S04]  /*d140*/  IMAD R5, R0, 0x8, R3 ;  /* 0x0000000800057824 */ /* 0x000fc800078e0203 */
[----:B------:R-:W2:Y:S02]  /*d150*/  SYNCS.PHASECHK.TRANS64.TRYWAIT P0, [R5+URZ], R4 ;  /* 0x00000004050075a7 */ /* 0x000ea4000800017f */
[----:B--2---:R-:W-:Y:S05]  /*d160*/  @!P0 BRA `(.L_x_2038) ;  /* 0x0000000400c08947 */ /* 0x004fea0003800000 */
.L_x_2065:
[----:B------:R-:W-:-:S07]  /*d170*/  IMAD R3, R6, 0x8, R3 ;  /* 0x0000000806037824 */ /* 0x000fce00078e0203 */
.L_x_2039:
[----:B----4-:R4:W1:Y:S02]  /*d180*/  SYNCS.PHASECHK.TRANS64.TRYWAIT P0, [R3+URZ], R2 ;  /* 0x00000002030075a7 */ /* 0x010864000800017f */
[----:B-1----:R-:W-:Y:S05]  /*d190*/  @!P0 NANOSLEEP.SYNCS 0x989680 ;  /* 0x009896800000895d */ /* 0x002fea0003900000 */
[----:B------:R-:W1:Y:S02]  /*d1a0*/  @!P0 SYNCS.PHASECHK.TRANS64 P0, [R3+URZ], R2 ;  /* 0x00000002030085a7 */ /* 0x000e64000800007f */
[----:B-1----:R-:W-:Y:S05]  /*d1b0*/  @!P0 BRA `(.L_x_2039) ;  /* 0xfffffffc00f08947 */ /* 0x002fea000383ffff */
.L_x_1860:
[----:B---3--:R-:W-:Y:S05]  /*d1c0*/  BSYNC B6 ;  /* 0x0000000000067941 */ /* 0x008fea0003800000 */
.L_x_1854:
[----:B------:R-:W-:Y:S05]  /*d1d0*/  EXIT ;  /* 0x000000000000794d */ /* 0x000fea0003800000 */
.L_x_1871:
[----:B------:R-:W-:Y:S02]  /*d1e0*/  IMAD.MOV.U32 R12, RZ, RZ, RZ ;  /* 0x000000ffff0c7224 */ /* 0x000fe400078e00ff */
[----:B------:R-:W-:Y:S02]  /*d1f0*/  IMAD.MOV.U32 R11, RZ, RZ, 0x1f ;  /* 0x0000001fff0b7424 */ /* 0x000fe400078e00ff */
[----:B------:R-:W-:-:S07]  /*d200*/  IMAD.MOV.U32 R15, RZ, RZ, -0x1 ;  /* 0xffffffffff0f7424 */ /* 0x000fce00078e00ff */
[----:B------:R-:W-:Y:S05]  /*d210*/  WARPSYNC.COLLECTIVE R15, `(.L_x_2040) ;  /* 0x000000000f087348 */ /* 0x000fea0003c00000 */
[----:B------:R1:W2:Y:S02]  /*d220*/  SHFL.IDX P6, R14, R13, R12, R11 ;  /* 0x0000000c0d0e7389 */ /* 0x0002a400000c000b */
[----:B-12---:R-:W-:Y:S01]  /*d230*/  ENDCOLLECTIVE ;  /* 0x000000000000791b */ /* 0x006fe20003800000 */
.L_x_2040:
[----:B------:R-:W-:Y:S05]  /*d240*/  BRA `(.L_x_2041) ;  /* 0xffffff4400047947 */ /* 0x000fea000383ffff */
.L_x_1873:
        /* <DEDUP_REMOVED lines=8> */
.L_x_1877:
[----:B---3--:R3:W4:Y:S02]  /*d2d0*/  SYNCS.PHASECHK.TRANS64.TRYWAIT P0, [R0+URZ+0x30810], R191 ;  /* 0x030810bf000075a7 */ /* 0x008724000800017f */
[----:B----4-:R-:W-:Y:S05]  /*d2e0*/  @!P0 NANOSLEEP.SYNCS 0x989680 ;  /* 0x009896800000895d */ /* 0x010fea0003900000 */
[----:B------:R-:W4:Y:S02]  /*d2f0*/  @!P0 SYNCS.PHASECHK.TRANS64 P0, [R0+URZ+0x30810], R191 ;  /* 0x030810bf000085a7 */ /* 0x000f24000800007f */
[----:B----4-:R-:W-:Y:S05]  /*d300*/  @!P0 BRA `(.L_x_1877) ;  /* 0xfffffffc00f08947 */ /* 0x010fea000383ffff */
[----:B------:R-:W-:Y:S05]  /*d310*/  BRA `(.L_x_1876) ;  /* 0xffffff4800ec7947 */ /* 0x000fea000383ffff */
.L_x_1881:
[----:B--2---:R2:W1:Y:S02]  /*d320*/  SYNCS.PHASECHK.TRANS64.TRYWAIT P0, [R0+URZ+0x30830], R191 ;  /* 0x030830bf000075a7 */ /* 0x004464000800017f */
[----:B-1----:R-:W-:Y:S05]  /*d330*/  @!P0 NANOSLEEP.SYNCS 0x989680 ;  /* 0x009896800000895d */ /* 0x002fea0003900000 */
[----:B------:R-:W1:Y:S02]  /*d340*/  @!P0 SYNCS.PHASECHK.TRANS64 P0, [R0+URZ+0x30830], R191 ;  /* 0x030830bf000085a7 */ /* 0x000e64000800007f */
[----:B-1----:R-:W-:Y:S05]  /*d350*/  @!P0 BRA `(.L_x_1881) ;  /* 0xfffffffc00f08947 */ /* 0x002fea000383ffff */
[----:B------:R-:W-:Y:S05]  /*d360*/  BRA `(.L_x_1880) ;  /* 0xffffff5400047947 */ /* 0x000fea000383ffff */
.L_x_1961:
[----:B------:R-:W-:Y:S01]  /*d370*/  BSSY B0, `(.L_x_2042) ;  /* 0x0000005000007945 */ /* 0x000fe20003800000 */
[----:B------:R-:W-:-:S07]  /*d380*/  IMAD.MOV.U32 R15, RZ, RZ, -0x1 ;  /* 0xffffffffff0f7424 */ /* 0x000fce00078e00ff */
[----:B------:R-:W-:Y:S05]  /*d390*/  WARPSYNC.COLLECTIVE R15, `(.L_x_2043) ;  /* 0x000000000f087348 */ /* 0x000fea0003c00000 */
[----:B------:R-:W-:Y:S01]  /*d3a0*/  NOP ;  /* 0x0000000000007918 */ /* 0x000fe20000000000 */
[----:B------:R-:W-:Y:S01]  /*d3b0*/  ENDCOLLECTIVE ;  /* 0x000000000000791b */ /* 0x000fe20003800000 */
.L_x_2043:
[----:B------:R-:W-:Y:S05]  /*d3c0*/  BSYNC B0 ;  /* 0x0000000000007941 */ /* 0x000fea0003800000 */
.L_x_2042:
[----:B------:R-:W-:Y:S05]  /*d3d0*/  BRA `(.L_x_2044) ;  /* 0xffffffbc00a47947 */ /* 0x000fea000383ffff */
.L_x_1974:
[----:B------:R-:W-:Y:S01]  /*d3e0*/  BSSY B0, `(.L_x_2045) ;  /* 0x0000005000007945 */ /* 0x000fe20003800000 */
[----:B------:R-:W-:-:S07]  /*d3f0*/  IMAD.MOV.U32 R15, RZ, RZ, -0x1 ;  /* 0xffffffffff0f7424 */ /* 0x000fce00078e00ff */
[----:B------:R-:W-:Y:S05]  /*d400*/  WARPSYNC.COLLECTIVE R15, `(.L_x_2046) ;  /* 0x000000000f087348 */ /* 0x000fea0003c00000 */
[----:B------:R-:W-:Y:S01]  /*d410*/  NOP ;  /* 0x0000000000007918 */ /* 0x000fe20000000000 */
[----:B------:R-:W-:Y:S01]  /*d420*/  ENDCOLLECTIVE ;  /* 0x000000000000791b */ /* 0x000fe20003800000 */
.L_x_2046:
[----:B------:R-:W-:Y:S05]  /*d430*/  BSYNC B0 ;  /* 0x0000000000007941 */ /* 0x000fea0003800000 */
.L_x_2045:
[----:B------:R-:W-:Y:S05]  /*d440*/  BRA `(.L_x_2047) ;  /* 0xffffffc400347947 */ /* 0x000fea000383ffff */
.L_x_1986:
[----:B------:R-:W-:Y:S01]  /*d450*/  BSSY B0, `(.L_x_2048) ;  /* 0x0000005000007945 */ /* 0x000fe20003800000 */
[----:B------:R-:W-:-:S07]  /*d460*/  IMAD.MOV.U32 R15, RZ, RZ, -0x1 ;  /* 0xffffffffff0f7424 */ /* 0x000fce00078e00ff */
[----:B------:R-:W-:Y:S05]  /*d470*/  WARPSYNC.COLLECTIVE R15, `(.L_x_2049) ;  /* 0x000000000f087348 */ /* 0x000fea0003c00000 */
[----:B------:R-:W-:Y:S01]  /*d480*/  NOP ;  /* 0x0000000000007918 */ /* 0x000fe20000000000 */
[----:B------:R-:W-:Y:S01]  /*d490*/  ENDCOLLECTIVE ;  /* 0x000000000000791b */ /* 0x000fe20003800000 */
.L_x_2049:
[----:B------:R-:W-:Y:S05]  /*d4a0*/  BSYNC B0 ;  /* 0x0000000000007941 */ /* 0x000fea0003800000 */
.L_x_2048:
[----:B------:R-:W-:Y:S05]  /*d4b0*/  BRA `(.L_x_2050) ;  /* 0xffffffc8005c7947 */ /* 0x000fea000383ffff */
.L_x_2014:
[----:B-1----:R1:W2:Y:S02]  /*d4c0*/  SYNCS.PHASECHK.TRANS64.TRYWAIT P0, [R15+URZ+0x30820], R0 ;  /* 0x030820000f0075a7 */ /* 0x0022a4000800017f */
[----:B--2---:R-:W-:Y:S05]  /*d4d0*/  @!P0 NANOSLEEP.SYNCS 0x989680 ;  /* 0x009896800000895d */ /* 0x004fea0003900000 */
[----:B------:R-:W2:Y:S02]  /*d4e0*/  @!P0 SYNCS.PHASECHK.TRANS64 P0, [R15+URZ+0x30820], R0 ;  /* 0x030820000f0085a7 */ /* 0x000ea4000800007f */
[----:B--2---:R-:W-:Y:S05]  /*d4f0*/  @!P0 BRA `(.L_x_2014) ;  /* 0xfffffffc00f08947 */ /* 0x004fea000383ffff */
[----:B------:R-:W-:Y:S05]  /*d500*/  BRA `(.L_x_2051) ;  /* 0xffffffdc00c87947 */ /* 0x000fea000383ffff */
.L_x_2018:
[----:B--2---:R2:W3:Y:S02]  /*d510*/  SYNCS.PHASECHK.TRANS64.TRYWAIT P1, [R15+URZ+0x30840], R18 ;  /* 0x030840120f0075a7 */ /* 0x0044e4000802017f */
[----:B---3--:R-:W-:Y:S05]  /*d520*/  @!P1 NANOSLEEP.SYNCS 0x989680 ;  /* 0x009896800000995d */ /* 0x008fea0003900000 */
[----:B------:R-:W3:Y:S02]  /*d530*/  @!P1 SYNCS.PHASECHK.TRANS64 P1, [R15+URZ+0x30840], R18 ;  /* 0x030840120f0095a7 */ /* 0x000ee4000802007f */
[----:B---3--:R-:W-:Y:S05]  /*d540*/  @!P1 BRA `(.L_x_2018) ;  /* 0xfffffffc00f09947 */ /* 0x008fea000383ffff */
[----:B------:R-:W-:Y:S05]  /*d550*/  BRA `(.L_x_2052) ;  /* 0xffffffe400807947 */ /* 0x000fea000383ffff */
.L_x_2020:
[----:B-1----:R1:W3:Y:S02]  /*d560*/  SYNCS.PHASECHK.TRANS64.TRYWAIT P1, [R15+URZ+0x30828], R18 ;  /* 0x030828120f0075a7 */ /* 0x0022e4000802017f */
[----:B---3--:R-:W-:Y:S05]  /*d570*/  @!P1 NANOSLEEP.SYNCS 0x989680 ;  /* 0x009896800000995d */ /* 0x008fea0003900000 */
[----:B------:R-:W3:Y:S02]  /*d580*/  @!P1 SYNCS.PHASECHK.TRANS64 P1, [R15+URZ+0x30828], R18 ;  /* 0x030828120f0095a7 */ /* 0x000ee4000802007f */
[----:B---3--:R-:W-:Y:S05]  /*d590*/  @!P1 BRA `(.L_x_2020) ;  /* 0xfffffffc00f09947 */ /* 0x008fea000383ffff */
[----:B------:R-:W-:Y:S05]  /*d5a0*/  BRA `(.L_x_2053) ;  /* 0xffffffe800207947 */ /* 0x000fea000383ffff */
.L_x_2022:
[----:B---3--:R3:W4:Y:S02]  /*d5b0*/  SYNCS.PHASECHK.TRANS64.TRYWAIT P1, [R15+URZ+0x30848], R18 ;  /* 0x030848120f0075a7 */ /* 0x008724000802017f */
[----:B----4-:R-:W-:Y:S05]  /*d5c0*/  @!P1 NANOSLEEP.SYNCS 0x989680 ;  /* 0x009896800000995d */ /* 0x010fea0003900000 */
[----:B------:R-:W4:Y:S02]  /*d5d0*/  @!P1 SYNCS.PHASECHK.TRANS64 P1, [R15+URZ+0x30848], R18 ;  /* 0x030848120f0095a7 */ /* 0x000f24000802007f */
[----:B----4-:R-:W-:Y:S05]  /*d5e0*/  @!P1 BRA `(.L_x_2022) ;  /* 0xfffffffc00f09947 */ /* 0x010fea000383ffff */
[----:B------:R-:W-:Y:S05]  /*d5f0*/  BRA `(.L_x_2054) ;  /* 0xffffffe800c07947 */ /* 0x000fea000383ffff */
.L_x_2024:
[----:B------:R-:W-:-:S07]  /*d600*/  SHF.L.U32 R4, R10, 0x1f, RZ ;  /* 0x0000001f0a047819 */ /* 0x000fce00000006ff */
.L_x_2055:
[----:B----4-:R4:W1:Y:S02]  /*d610*/  SYNCS.PHASECHK.TRANS64.TRYWAIT P1, [R15+URZ+0x30820], R4 ;  /* 0x030820040f0075a7 */ /* 0x010864000802017f */
[----:B-1----:R-:W-:Y:S05]  /*d620*/  @!P1 NANOSLEEP.SYNCS 0x989680 ;  /* 0x009896800000995d */ /* 0x002fea0003900000 */
[----:B------:R-:W1:Y:S02]  /*d630*/  @!P1 SYNCS.PHASECHK.TRANS64 P1, [R15+URZ+0x30820], R4 ;  /* 0x030820040f0095a7 */ /* 0x000e64000802007f */
[----:B-1----:R-:W-:Y:S05]  /*d640*/  @!P1 BRA `(.L_x_2055) ;  /* 0xfffffffc00f09947 */ /* 0x002fea000383ffff */
[----:B------:R-:W-:Y:S05]  /*d650*/  BRA `(.L_x_2056) ;  /* 0xffffffec00447947 */ /* 0x000fea000383ffff */
.L_x_2027:
[----:B----4-:R4:W1:Y:S02]  /*d660*/  SYNCS.PHASECHK.TRANS64.TRYWAIT P1, [R15+URZ+0x30840], R12 ;  /* 0x0308400c0f0075a7 */ /* 0x010864000802017f */
[----:B-1----:R-:W-:Y:S05]  /*d670*/  @!P1 NANOSLEEP.SYNCS 0x989680 ;  /* 0x009896800000995d */ /* 0x002fea0003900000 */
[----:B------:R-:W1:Y:S02]  /*d680*/  @!P1 SYNCS.PHASECHK.TRANS64 P1, [R15+URZ+0x30840], R12 ;  /* 0x0308400c0f0095a7 */ /* 0x000e64000802007f */
[----:B-1----:R-:W-:Y:S05]  /*d690*/  @!P1 BRA `(.L_x_2027) ;  /* 0xfffffffc00f09947 */ /* 0x002fea000383ffff */
[----:B------:R-:W-:Y:S05]  /*d6a0*/  BRA `(.L_x_2057) ;  /* 0xfffffff000007947 */ /* 0x000fea000383ffff */
.L_x_2029:
[----:B-1----:R1:W2:Y:S02]  /*d6b0*/  SYNCS.PHASECHK.TRANS64.TRYWAIT P1, [R15+URZ+0x30828], R12 ;  /* 0x0308280c0f0075a7 */ /* 0x0022a4000802017f */
[----:B--2---:R-:W-:Y:S05]  /*d6c0*/  @!P1 NANOSLEEP.SYNCS 0x989680 ;  /* 0x009896800000995d */ /* 0x004fea0003900000 */
[----:B------:R-:W2:Y:S02]  /*d6d0*/  @!P1 SYNCS.PHASECHK.TRANS64 P1, [R15+URZ+0x30828], R12 ;  /* 0x0308280c0f0095a7 */ /* 0x000ea4000802007f */
[----:B--2---:R-:W-:Y:S05]  /*d6e0*/  @!P1 BRA `(.L_x_2029) ;  /* 0xfffffffc00f09947 */ /* 0x004fea000383ffff */
[----:B------:R-:W-:Y:S05]  /*d6f0*/  BRA `(.L_x_2058) ;  /* 0xfffffff000947947 */ /* 0x000fea000383ffff */
.L_x_2031:
[----:B------:R1:W1:Y:S02]  /*d700*/  SYNCS.PHASECHK.TRANS64.TRYWAIT P0, [R3+URZ+0x30840], R0 ;  /* 0x03084000030075a7 */ /* 0x000264000800017f */
[----:B-1----:R-:W-:Y:S05]  /*d710*/  @!P0 NANOSLEEP.SYNCS 0x989680 ;  /* 0x009896800000895d */ /* 0x002fea0003900000 */
[----:B------:R-:W1:Y:S02]  /*d720*/  @!P0 SYNCS.PHASECHK.TRANS64 P0, [R3+URZ+0x30840], R0 ;  /* 0x03084000030085a7 */ /* 0x000e64000800007f */
[----:B-1----:R-:W-:Y:S05]  /*d730*/  @!P0 BRA `(.L_x_2031) ;  /* 0xfffffffc00f08947 */ /* 0x002fea000383ffff */
[----:B------:R-:W-:Y:S05]  /*d740*/  BRA `(.L_x_2059) ;  /* 0xfffffff400447947 */ /* 0x000fea000383ffff */
.L_x_2033:
[----:B------:R-:W-:Y:S01]  /*d750*/  BSSY B0, `(.L_x_2060) ;  /* 0x0000006000007945 */ /* 0x000fe20003800000 */
[----:B------:R-:W-:-:S07]  /*d760*/  IMAD.MOV.U32 R15, RZ, RZ, -0x1 ;  /* 0xffffffffff0f7424 */ /* 0x000fce00078e00ff */
[----:B---3--:R-:W-:Y:S05]  /*d770*/  WARPSYNC.COLLECTIVE R15, `(.L_x_2061) ;  /* 0x000000000f0c7348 */ /* 0x008fea0003c00000 */
[----:B------:R-:W-:Y:S02]  /*d780*/  ELECT P6, UR62, PT ;  /* 0x00000000003e782f */ /* 0x000fe400038c0000 */
[----:B------:R-:W-:Y:S01]  /*d790*/  MOV R14, UR62 ;  /* 0x0000003e000e7c02 */ /* 0x000fe20008000f00 */
[----:B---3--:R-:W-:Y:S10]  /*d7a0*/  ENDCOLLECTIVE ;  /* 0x000000000000791b */ /* 0x008ff40003800000 */
.L_x_2061:
[----:B------:R-:W-:Y:S05]  /*d7b0*/  BSYNC B0 ;  /* 0x0000000000007941 */ /* 0x000fea0003800000 */
.L_x_2060:
[----:B------:R-:W-:Y:S05]  /*d7c0*/  BRA `(.L_x_2062) ;  /* 0xfffffff400f47947 */ /* 0x000fea000383ffff */
.L_x_2035:
[----:B-1----:R1:W2:Y:S02]  /*d7d0*/  SYNCS.PHASECHK.TRANS64.TRYWAIT P0, [R7+URZ], R4 ;  /* 0x00000004070075a7 */ /* 0x0022a4000800017f */
[----:B--2---:R-:W-:Y:S05]  /*d7e0*/  @!P0 NANOSLEEP.SYNCS 0x989680 ;  /* 0x009896800000895d */ /* 0x004fea0003900000 */
[----:B------:R-:W2:Y:S02]  /*d7f0*/  @!P0 SYNCS.PHASECHK.TRANS64 P0, [R7+URZ], R4 ;  /* 0x00000004070085a7 */ /* 0x000ea4000800007f */
[----:B--2---:R-:W-:Y:S05]  /*d800*/  @!P0 BRA `(.L_x_2035) ;  /* 0xfffffffc00f08947 */ /* 0x004fea000383ffff */
[----:B------:R-:W-:Y:S05]  /*d810*/  BRA `(.L_x_2063) ;  /* 0xfffffff800347947 */ /* 0x000fea000383ffff */
.L_x_2036:
[----:B--2---:R2:W4:Y:S02]  /*d820*/  SYNCS.PHASECHK.TRANS64.TRYWAIT P0, [R3+URZ], R2 ;  /* 0x00000002030075a7 */ /* 0x004524000800017f */
[----:B----4-:R-:W-:Y:S05]  /*d830*/  @!P0 NANOSLEEP.SYNCS 0x989680 ;  /* 0x009896800000895d */ /* 0x010fea0003900000 */
[----:B------:R-:W4:Y:S02]  /*d840*/  @!P0 SYNCS.PHASECHK.TRANS64 P0, [R3+URZ], R2 ;  /* 0x00000002030085a7 */ /* 0x000f24000800007f */
[----:B----4-:R-:W-:Y:S05]  /*d850*/  @!P0 BRA `(.L_x_2036) ;  /* 0xfffffffc00f08947 */ /* 0x010fea000383ffff */
[----:B------:R-:W-:Y:S05]  /*d860*/  BRA `(.L_x_2064) ;  /* 0xfffffff800287947 */ /* 0x000fea000383ffff */
.L_x_2038:
[----:B--2---:R2:W4:Y:S02]  /*d870*/  SYNCS.PHASECHK.TRANS64.TRYWAIT P0, [R5+URZ], R4 ;  /* 0x00000004050075a7 */ /* 0x004524000800017f */
[----:B----4-:R-:W-:Y:S05]  /*d880*/  @!P0 NANOSLEEP.SYNCS 0x989680 ;  /* 0x009896800000895d */ /* 0x010fea0003900000 */
[----:B------:R-:W4:Y:S02]  /*d890*/  @!P0 SYNCS.PHASECHK.TRANS64 P0, [R5+URZ], R4 ;  /* 0x00000004050085a7 */ /* 0x000f24000800007f */
[----:B----4-:R-:W-:Y:S05]  /*d8a0*/  @!P0 BRA `(.L_x_2038) ;  /* 0xfffffffc00f08947 */ /* 0x010fea000383ffff */
[----:B------:R-:W-:Y:S05]  /*d8b0*/  BRA `(.L_x_2065) ;  /* 0xfffffff8002c7947 */ /* 0x000fea000383ffff */
.L_x_2066:
        /* <DEDUP_REMOVED lines=12> */
.L_x_3666:


//--------------------- .text._ZN7cutlass13device_kernelIN5flash11enable_sm90INS1_16FlashAttnBwdSm90INS1_25CollectiveMainloopBwdSm90ILi2ELi2ELi2EN4cute5tupleIJNS5_1CILi1EEES8_S8_EEENS6_IJNS7_ILi64EEENS7_ILi128EEESB_EEENS_10bfloat16_tEfNS_4arch4Sm90ELb0ELb1ELb1ELb1ELb0ELb1ELb0ELb0ELi2ELi1ELi2ELi1ELb0EEENS1_24CollectiveEpilogueBwdGQAISC_fSF_Li256ELb1ELb0EEENS1_19SingleTileSchedulerILb1ELb0ELb0ELi128EEEEEEEEEvNT_6ParamsE --------------------------
	.section	.text._ZN7cutlass13device_kernelIN5flash11enable_sm90INS1_16FlashAttnBwdSm90INS1_25CollectiveMainloopBwdSm90ILi2ELi2ELi2EN4cute5tupleIJNS5_1CILi1EEES8_S8_EEENS6_IJNS7_ILi64EEENS7_ILi128EEESB_EEENS_10bfloat16_tEfNS_4arch4Sm90ELb0ELb1ELb1ELb1ELb0ELb1ELb0ELb0ELi2ELi1ELi2ELi1ELb0EEENS1_24CollectiveEpilogueBwdGQAISC_fSF_Li256ELb1ELb0EEENS1_19SingleTileSchedulerILb1ELb0ELb0ELi128EEEEEEEEEvNT_6ParamsE,"ax",@progbits
	.align	128
.text._ZN7cutlass13device_kernelIN5flash11enable_sm90INS1_16FlashAttnBwdSm90INS1_25CollectiveMainloopBwdSm90ILi2ELi2ELi2EN4cute5tupleIJNS5_1CILi1EEES8_S8_EEENS6_IJNS7_ILi64EEENS7_ILi128EEESB_EEENS_10bfloat16_tEfNS_4arch4Sm90ELb0ELb1ELb1ELb1ELb0ELb1ELb0ELb0ELi2ELi1ELi2ELi1ELb0EEENS1_24CollectiveEpilogueBwdGQAISC_fSF_Li256ELb1ELb0EEENS1_19SingleTileSchedulerILb1ELb0ELb0ELi128EEEEEEEEEvNT_6ParamsE:
        .type           _ZN7cutlass13device_kernelIN5flash11enable_sm90INS1_16FlashAttnBwdSm90INS1_25CollectiveMainloopBwdSm90ILi2ELi2ELi2EN4cute5tupleIJNS5_1CILi1EEES8_S8_EEENS6_IJNS7_ILi64EEENS7_ILi128EEESB_EEENS_10bfloat16_tEfNS_4arch4Sm90ELb0ELb1ELb1ELb1ELb0ELb1ELb0ELb0ELi2ELi1ELi2ELi1ELb0EEENS1_24CollectiveEpilogueBwdGQAISC_fSF_Li256ELb1ELb0EEENS1_19SingleTileSchedulerILb1ELb0ELb0ELi128EEEEEEEEEvNT_6ParamsE,@function
        .size           _ZN7cutlass13device_kernelIN5flash11enable_sm90INS1_16FlashAttnBwdSm90INS1_25CollectiveMainloopBwdSm90ILi2ELi2ELi2EN4cute5tupleIJNS5_1CILi1EEES8_S8_EEENS6_IJNS7_ILi64EEENS7_ILi128EEESB_EEENS_10bfloat16_tEfNS_4arch4Sm90ELb0ELb1ELb1ELb1ELb0ELb1ELb0ELb0ELi2ELi1ELi2ELi1ELb0EEENS1_24CollectiveEpilogueBwdGQAISC_fSF_Li256ELb1ELb0EEENS1_19SingleTileSchedulerILb1ELb0ELb0ELi128EEEEEEEEEvNT_6ParamsE,(.L_x_3667 - _ZN7cutlass13device_kernelIN5flash11enable_sm90INS1_16FlashAttnBwdSm90INS1_25CollectiveMainloopBwdSm90ILi2ELi2ELi2EN4cute5tupleIJNS5_1CILi1EEES8_S8_EEENS6_IJNS7_ILi64EEENS7_ILi128EEESB_EEENS_10bfloat16_tEfNS_4arch4Sm90ELb0ELb1ELb1ELb1ELb0ELb1ELb0ELb0ELi2ELi1ELi2ELi1ELb0EEENS1_24CollectiveEpilogueBwdGQAISC_fSF_Li256ELb1ELb0EEENS1_19SingleTileSchedulerILb1ELb0ELb0ELi128EEEEEEEEEvNT_6ParamsE)
        .other          _ZN7cutlass13device_kernelIN5flash11enable_sm90INS1_16FlashAttnBwdSm90INS1_25CollectiveMainloopBwdSm90ILi2ELi2ELi2EN4cute5tupleIJNS5_1CILi1EEES8_S8_EEENS6_IJNS7_ILi64EEENS7_ILi128EEESB_EEENS_10bfloat16_tEfNS_4arch4Sm90ELb0ELb1ELb1ELb1ELb0ELb1ELb0ELb0ELi2ELi1ELi2ELi1ELb0EEENS1_24CollectiveEpilogueBwdGQAISC_fSF_Li256ELb1ELb0EEENS1_19SingleTileSchedulerILb1ELb0ELb0ELi128EEEEEEEEEvNT_6ParamsE,@"STO_CUDA_ENTRY STV_DEFAULT"
_ZN7cutlass13device_kernelIN5flash11enable_sm90INS1_16FlashAttnBwdSm90INS1_25CollectiveMainloopBwdSm90ILi2ELi2ELi2EN4cute5tupleIJNS5_1CILi1EEES8_S8_EEENS6_IJNS7_ILi64EEENS7_ILi128EEESB_EEENS_10bfloat16_tEfNS_4arch4Sm90ELb0ELb1ELb1ELb1ELb0ELb1ELb0ELb0ELi2ELi1ELi2ELi1ELb0EEENS1_24CollectiveEpilogueBwdGQAISC_fSF_Li256ELb1ELb0EEENS1_19SingleTileSchedulerILb1ELb0ELb0ELi128EEEEEEEEEvNT_6ParamsE:
        /* <DEDUP_REMOVED lines=24> */
.L_x_2068:
[----:B------:R-:W-:Y:S05]  /*0180*/  BSYNC B0 ;  /* 0x0000000000007941 */ /* 0x000fea0003800000 */
.L_x_2067:
        /* <DEDUP_REMOVED lines=37> */
.L_x_2069:
        /* <DEDUP_REMOVED lines=22> */
.L_x_2070:
[----:B------:R-:W-:Y:S01]  /*0540*/  PLOP3.LUT P0, PT, PT, PT, UP0, 0x80, 0x0 ;  /* 0x000000000000781c */ /* 0x000fe20003f0f008 */
[----:B------:R-:W-:Y:S01]  /*0550*/  NOP ;  /* 0x0000000000007918 */ /* 0x000fe20000000000 */
[----:B------:R-:W-:Y:S01]  /*0560*/  ULDC.64 UR46, c[0x0][0x208] ;  /* 0x00008200002e7ab9 */ /* 0x000fe20000000a00 */
[----:B------:R-:W-:Y:S01]  /*0570*/  BSSY B6, `(.L_x_2071) ;  /* 0x0000908000067945 */ /* 0x000fe20003800000 */
[----:B-12-4-:R-:W-:Y:S09]  /*0580*/  BAR.SYNC.DEFER_BLOCKING 0x0 ;  /* 0x0000000000007b1d */ /* 0x016ff20000010000 */
[----:B------:R-:W-:Y:S05]  /*0590*/  @!P0 BRA `(.L_x_2072) ;  /* 0x00000054003c8947 */ /* 0x000fea0003800000 */
.L_x_2073:
        /* <DEDUP_REMOVED lines=24> */
.L_x_2074:
        /* <DEDUP_REMOVED lines=14> */
.L_x_2076:
[----:B------:R-:W-:-:S05]  /*0800*/  ULDC UR4, c[0x0][0x8c4] ;  /* 0x0002310000047ab9 */ /* 0x000fca0000000800 */
.L_x_2075:
        /* <DEDUP_REMOVED lines=17> */
.L_x_2078:
        /* <DEDUP_REMOVED lines=14> */
.L_x_2079:
        /* <DEDUP_REMOVED lines=11> */
.L_x_2080:
        /* <DEDUP_REMOVED lines=13> */
.L_x_2081:
        /* <DEDUP_REMOVED lines=82> */
.L_x_2082:
        /* <DEDUP_REMOVED lines=30> */
.L_x_2085:
        /* <DEDUP_REMOVED lines=15> */
.L_x_2084:
        /* <DEDUP_REMOVED lines=22> */
.L_x_2087:
        /* <DEDUP_REMOVED lines=15> */
.L_x_2086:
        /* <DEDUP_REMOVED lines=8> */
.L_x_2171:
        /* <DEDUP_REMOVED lines=23> */
.L_x_2089:
        /* <DEDUP_REMOVED lines=96> */
.L_x_2101:
[----:B------:R-:W-:-:S05]  /*1db0*/  IMAD.U32 R0, RZ, RZ, UR38 ;  /* 0x00000026ff007e24 */ /* 0x000fca000f8e00ff */
[----:B------:R-:W-:-:S04]  /*1dc0*/  LOP3.LUT R0, R0, 0x1, RZ, 0xfc, !PT ;  /* 0x0000000100007812 */ /* 0x000fc800078efcff */
[----:B------:R-:W-:-:S13]  /*1dd0*/  ISETP.NE.AND P6, PT, R0, 0x3, PT ;  /* 0x000000030000780c */ /* 0x000fda0003fc5270 */
[----:B-1----:R-:W-:Y:S05]  /*1de0*/  @!P6 BRA `(.L_x_2091) ;  /* 0x000000000004e947 */ /* 0x002fea0003800000 */
[----:B------:R-:W-:Y:S01]  /*1df0*/  BPT.TRAP 0x1 ;  /* 0x000000040000795c */ /* 0x000fe20000300000 */
.L_x_2091:
        /* <DEDUP_REMOVED lines=8> */
.L_x_2092:
[----:B---3--:R-:W-:Y:S05]  /*1e80*/  @P0 BRA `(.L_x_2093) ;  /* 0x0000000000080947 */ /* 0x008fea0003800000 */
[----:B------:R-:W3:Y:S02]  /*1e90*/  SYNCS.PHASECHK.TRANS64.TRYWAIT P0, [R0+URZ+0x30810], R191 ;  /* 0x030810bf000075a7 */ /* 0x000ee4000800017f */
[----:B---3--:R-:W-:Y:S05]  /*1ea0*/  @!P0 BRA `(.L_x_2094) ;  /* 0x0000007800148947 */ /* 0x008fea0003800000 */
.L_x_2093:
        /* <DEDUP_REMOVED lines=84> */
.L_x_2095:
[----:B------:R1:W1:Y:S01]  /*23f0*/  SYNCS.PHASECHK.TRANS64.TRYWAIT P0, [R0+URZ+0x30830], R191 ;  /* 0x030830bf000075a7 */ /* 0x000262000800017f */
[----:B------:R-:W-:Y:S05]  /*2400*/  @!P6 BRA `(.L_x_2096) ;  /* 0x000000000004e947 */ /* 0x000fea0003800000 */
[----:B------:R-:W-:Y:S01]  /*2410*/  BPT.TRAP 0x1 ;  /* 0x000000040000795c */ /* 0x000fe20000300000 */
.L_x_2096:
        /* <DEDUP_REMOVED lines=52> */
.L_x_2097:
        /* <DEDUP_REMOVED lines=539> */
.L_x_2099:
        /* <DEDUP_REMOVED lines=49> */
.L_x_2100:
        /* <DEDUP_REMOVED lines=78> */
.L_x_2083:
[----:B------:R-:W-:Y:S05]  /*5100*/  @P0 BRA `(.L_x_2077) ;  /* 0x0000004400380947 */ /* 0x000fea0003800000 */
[----:B------:R-:W-:Y:S01]  /*5110*/  ULDC.64 UR4, c[0x0][0x878] ;  /* 0x00021e0000047ab9 */ /* 0x000fe20000000a00 */
[----:B------:R-:W2:Y:S01]  /*5120*/  S2R R4, SR_TID.X ;  /* 0x0000000000047919 */ /* 0x000ea20000002100 */
[----:B------:R-:W-:Y:S01]  /*5130*/  UISETP.NE.U32.AND UP0, UPT, UR4, URZ, UPT ;  /* 0x0000003f0400728c */ /* 0x000fe2000bf05070 */
[----:B------:R-:W-:Y:S01]  /*5140*/  S2UR UR8, SR_CgaCtaId ;  /* 0x00000000000879c3 */ /* 0x000fe20000008800 */
[----:B------:R-:W-:-:S07]  /*5150*/  ULDC UR6, c[0x0][0x850] ;  /* 0x0002140000067ab9 */ /* 0x000fce0000000800 */
[----:B------:R-:W3:Y:S01]  /*5160*/  S2UR UR10, SR_CTAID.X ;  /* 0x00000000000a79c3 */ /* 0x000ee20000002500 */
[----:B------:R-:W-:Y:S01]  /*5170*/  UISETP.NE.AND.EX UP0, UPT, UR5, URZ, UPT, UP0 ;  /* 0x0000003f0500728c */ /* 0x000fe2000bf05300 */
[----:B------:R-:W-:Y:S01]  /*5180*/  UMOV UR7, 0x400 ;  /* 0x0000040000077882 */ /* 0x000fe20000000000 */
[----:B------:R-:W-:Y:S01]  /*5190*/  ULDC.64 UR12, c[0x0][0x818] ;  /* 0x00020600000c7ab9 */ /* 0x000fe20000000a00 */
[----:B------:R-:W-:Y:S01]  /*51a0*/  ULDC.64 UR14, c[0x0][0x840] ;  /* 0x00021000000e7ab9 */ /* 0x000fe20000000a00 */
[----:B------:R-:W-:Y:S02]  /*51b0*/  ULDC.64 UR16, c[0x0][0x848] ;  /* 0x0002120000107ab9 */ /* 0x000fe40000000a00 */
[----:B------:R-:W-:-:S05]  /*51c0*/  PLOP3.LUT P0, PT, PT, PT, UP0, 0x80, 0x0 ;  /* 0x000000000000781c */ /* 0x000fca0003f0f008 */
[----:B------:R-:W-:Y:S02]  /*51d0*/  @UP0 ULDC.64 UR4, c[0x0][0x878] ;  /* 0x00021e0000040ab9 */ /* 0x000fe40000000a00 */
[----:B------:R-:W-:-:S06]  /*51e0*/  @UP0 UIMAD.WIDE UR4, UR36, 0x4, UR4 ;  /* 0x00000004240408a5 */ /* 0x000fcc000f8e0204 */
[----:B------:R-:W-:Y:S02]  /*51f0*/  IMAD.U32 R2, RZ, RZ, UR4 ;  /* 0x00000004ff027e24 */ /* 0x000fe4000f8e00ff */
[----:B-1----:R-:W-:-:S05]  /*5200*/  IMAD.U32 R3, RZ, RZ, UR5 ;  /* 0x00000005ff037e24 */ /* 0x002fca000f8e00ff */
[----:B------:R-:W4:Y:S01]  /*5210*/  @P0 LDG.E R2, desc[UR46][R2.64] ;  /* 0x0000002e02020981 */ /* 0x000f22000c1e1900 */
[----:B------:R-:W1:Y:S01]  /*5220*/  S2UR UR5, SR_CTAID.Y ;  /* 0x00000000000579c3 */ /* 0x000e620000002600 */
[----:B--2---:R-:W-:Y:S01]  /*5230*/  VIADD R5, R4, 0xffffff80 ;  /* 0xffffff8004057836 */ /* 0x004fe20000000000 */
[----:B------:R-:W-:Y:S01]  /*5240*/  UISETP.NE.AND UP1, UPT, UR6, 0x1, UPT ;  /* 0x000000010600788c */ /* 0x000fe2000bf25270 */
[----:B------:R-:W-:Y:S01]  /*5250*/  BSSY B0, `(.L_x_2102) ;  /* 0x000005b000007945 */ /* 0x000fe20003800000 */
[----:B---3--:R-:W-:Y:S02]  /*5260*/  USHF.L.U32 UR10, UR10, 0xe, URZ ;  /* 0x0000000e0a0a7899 */ /* 0x008fe4000800063f */
[----:B------:R-:W-:-:S07]  /*5270*/  SHF.R.S32.HI R0, RZ, 0x1f, R5 ;  /* 0x0000001fff007819 */ /* 0x000fce0000011405 */
[----:B------:R-:W-:Y:S01]  /*5280*/  @UP1 ULDC UR11, c[0x0][0x858] ;  /* 0x00021600000b1ab9 */ /* 0x000fe20000000800 */
[----:B------:R-:W-:Y:S01]  /*5290*/  BAR.SYNC.DEFER_BLOCKING 0x1, 0x100 ;  /* 0x0044000000007b1d */ /* 0x000fe20000010000 */
[----:B----4-:R-:W-:Y:S02]  /*52a0*/  @P0 R2UR UR4, R2 ;  /* 0x00000000020402ca */ /* 0x010fe400000e0000 */
[----:B------:R-:W-:Y:S02]  /*52b0*/  LEA.HI R2, R0, R5, RZ, 0x7 ;  /* 0x0000000500027211 */ /* 0x000fe400078f38ff */
[----:B------:R-:W-:Y:S02]  /*52c0*/  ISETP.NE.AND P0, PT, R5, RZ, PT ;  /* 0x000000ff0500720c */ /* 0x000fe40003f05270 */
[C---:B------:R-:W-:Y:S01]  /*52d0*/  LOP3.LUT R0, R2.reuse, 0xfffff80, RZ, 0xc0, !PT ;  /* 0x0fffff8002007812 */ /* 0x040fe200078ec0ff */
[----:B------:R-:W-:-:S04]  /*52e0*/  IMAD.SHL.U32 R2, R2, 0x40, RZ ;  /* 0x0000004002027824 */ /* 0x000fc800078e00ff */
[----:B------:R-:W-:Y:S01]  /*52f0*/  IMAD.IADD R0, R5, 0x1, -R0 ;  /* 0x0000000105007824 */ /* 0x000fe200078e0a00 */
[----:B------:R-:W-:Y:S01]  /*5300*/  LOP3.LUT R3, R2, 0x3fffe000, RZ, 0xc0, !PT ;  /* 0x3fffe00002037812 */ /* 0x000fe200078ec0ff */
[----:B------:R-:W-:-:S04]  /*5310*/  @UP0 ULEA UR4, UR36, UR4, 0x7 ;  /* 0x0000000424040291 */ /* 0x000fc8000f8e383f */
[----:B------:R-:W-:Y:S01]  /*5320*/  @UP0 USHF.R.S32.HI UR6, URZ, 0x1f, UR4 ;  /* 0x0000001f3f060899 */ /* 0x000fe20008011404 */
[----:B------:R-:W-:-:S03]  /*5330*/  IMAD R0, R0, 0x4, R3 ;  /* 0x0000000400007824 */ /* 0x000fc600078e0203 */
[----:B------:R-:W-:Y:S02]  /*5340*/  @UP0 ULEA.HI UR6, UR6, UR4, URZ, 0x7 ;  /* 0x0000000406060291 */ /* 0x000fe4000f8f383f */
[----:B------:R-:W-:Y:S02]  /*5350*/  ULEA UR4, UR8, UR7, 0x18 ;  /* 0x0000000708047291 */ /* 0x000fe4000f8ec03f */
[----:B------:R-:W-:Y:S01]  /*5360*/  @UP0 USHF.L.U32 UR6, UR6, 0x7, URZ ;  /* 0x0000000706060899 */ /* 0x000fe2000800063f */
[----:B------:R-:W-:-:S03]  /*5370*/  @UP1 ULDC UR8, c[0x0][0x854] ;  /* 0x0002150000081ab9 */ /* 0x000fc60000000800 */
[----:B------:R-:W-:Y:S01]  /*5380*/  @UP0 ULOP3.LUT UR6, UR6, 0xffffc000, URZ, 0xc0, !UPT ;  /* 0xffffc00006060892 */ /* 0x000fe2000f8ec03f */
[----:B------:R-:W-:Y:S01]  /*5390*/  LEA R0, R0, UR4, 0x2 ;  /* 0x0000000400007c11 */ /* 0x000fe2000f8e10ff */
[----:B-1----:R-:W-:Y:S02]  /*53a0*/  UIMAD.WIDE.U32 UR8, UR5, UR8, URZ ;  /* 0x00000008050872a5 */ /* 0x002fe4000f8e003f */
[----:B------:R-:W-:Y:S02]  /*53b0*/  @UP0 USHF.R.S32.HI UR7, URZ, 0x1f, UR6 ;  /* 0x0000001f3f070899 */ /* 0x000fe40008011406 */
[----:B------:R-:W-:Y:S01]  /*53c0*/  @UP1 USHF.R.U32.HI UR5, URZ, UR11, UR9 ;  /* 0x0000000b3f051299 */ /* 0x000fe20008011609 */
[----:B------:R1:W-:Y:S01]  /*53d0*/  STS.128 [R0], R24 ;  /* 0x0000001800007388 */ /* 0x0003e20000000c00 */
[----:B------:R-:W-:Y:S02]  /*53e0*/  @!UP0 UMOV UR6, URZ ;  /* 0x0000003f00068c82 */ /* 0x000fe40008000000 */
[----:B------:R-:W-:Y:S01]  /*53f0*/  UIADD3 UR8, UP1, UR10, UR6, URZ ;  /* 0x000000060a087290 */ /* 0x000fe2000ff3e03f */
[----:B------:R1:W-:Y:S01]  /*5400*/  STS.128 [R0+0x800], R28 ;  /* 0x0008001c00007388 */ /* 0x0003e20000000c00 */
[----:B------:R-:W-:Y:S01]  /*5410*/  USHF.R.S32.HI UR6, URZ, 0x1f, UR5 ;  /* 0x0000001f3f067899 */ /* 0x000fe20008011405 */
[----:B------:R-:W-:-:S02]  /*5420*/  @!UP0 UMOV UR7, URZ ;  /* 0x0000003f00078c82 */ /* 0x000fc40008000000 */
[----:B------:R1:W-:Y:S01]  /*5430*/  STS.128 [R0+0x1000], R32 ;  /* 0x0010002000007388 */ /* 0x0003e20000000c00 */
[----:B------:R-:W-:Y:S02]  /*5440*/  ULEA.HI.X.SX32 UR9, UR10, UR7, 0x1, UP1 ;  /* 0x000000070a097291 */ /* 0x000fe400088f0e3f */
[----:B------:R-:W-:Y:S01]  /*5450*/  UIMAD UR7, UR6, UR12, URZ ;  /* 0x0000000c060772a4 */ /* 0x000fe2000f8e023f */
[----:B------:R1:W-:Y:S01]  /*5460*/  STS.128 [R0+0x1800], R36 ;  /* 0x0018002400007388 */ /* 0x0003e20000000c00 */
[----:B------:R-:W-:Y:S02]  /*5470*/  UIMAD UR11, UR6, UR14, URZ ;  /* 0x0000000e060b72a4 */ /* 0x000fe4000f8e023f */
[----:B------:R-:W-:Y:S01]  /*5480*/  UIMAD UR10, UR5, UR13, UR7 ;  /* 0x0000000d050a72a4 */ /* 0x000fe2000f8e0207 */
[----:B------:R1:W-:Y:S01]  /*5490*/  STS.128 [R0+0x2000], R40 ;  /* 0x0020002800007388 */ /* 0x0003e20000000c00 */
[----:B------:R-:W-:Y:S02]  /*54a0*/  UIMAD.WIDE.U32 UR6, UR5, UR12, UR8 ;  /* 0x0000000c050672a5 */ /* 0x000fe4000f8e0008 */
[----:B------:R-:W-:Y:S01]  /*54b0*/  UIMAD UR12, UR5, UR15, UR11 ;  /* 0x0000000f050c72a4 */ /* 0x000fe2000f8e020b */
[----:B------:R1:W-:Y:S01]  /*54c0*/  STS.128 [R0+0x2800], R44 ;  /* 0x0028002c00007388 */ /* 0x0003e20000000c00 */
[----:B------:R-:W-:-:S02]  /*54d0*/  UIMAD.WIDE.U32 UR8, UR5, UR14, UR8 ;  /* 0x0000000e050872a5 */ /* 0x000fc4000f8e0008 */
[----:B------:R-:W-:Y:S01]  /*54e0*/  USHF.R.S32.HI UR5, URZ, 0x1f, UR36 ;  /* 0x0000001f3f057899 */ /* 0x000fe20008011424 */
[----:B------:R1:W-:Y:S01]  /*54f0*/  STS.128 [R0+0x3000], R48 ;  /* 0x0030003000007388 */ /* 0x0003e20000000c00 */
[----:B------:R-:W-:Y:S01]  /*5500*/  ULDC.64 UR14, c[0x0][0x820] ;  /* 0x00020800000e7ab9 */ /* 0x000fe20000000a00 */
[----:B------:R-:W-:Y:S02]  /*5510*/  USEL UR36, UR36, URZ, !UP0 ;  /* 0x0000003f24247287 */ /* 0x000fe4000c000000 */
[----:B------:R1:W-:Y:S01]  /*5520*/  STS.128 [R0+0x3800], R52 ;  /* 0x0038003400007388 */ /* 0x0003e20000000c00 */
[----:B------:R-:W-:Y:S02]  /*5530*/  USEL UR5, UR5, URZ, !UP0 ;  /* 0x0000003f05057287 */ /* 0x000fe4000c000000 */
[----:B------:R-:W-:Y:S01]  /*5540*/  UIADD3 UR7, UR7, UR10, URZ ;  /* 0x0000000a07077290 */ /* 0x000fe2000fffe03f */
[----:B------:R1:W-:Y:S01]  /*5550*/  STS.128 [R0+0x4000], R56 ;  /* 0x0040003800007388 */ /* 0x0003e20000000c00 */
[----:B------:R-:W-:-:S02]  /*5560*/  UIMAD UR11, UR5, UR14, URZ ;  /* 0x0000000e050b72a4 */ /* 0x000fc4000f8e023f */
[----:B------:R-:W-:Y:S01]  /*5570*/  UIMAD UR5, UR5, UR16, URZ ;  /* 0x00000010050572a4 */ /* 0x000fe2000f8e023f */
[----:B------:R1:W-:Y:S01]  /*5580*/  STS.128 [R0+0x4800], R60 ;  /* 0x0048003c00007388 */ /* 0x0003e20000000c00 */
[----:B------:R-:W-:Y:S02]  /*5590*/  UIADD3 UR9, UR9, UR12, URZ ;  /* 0x0000000c09097290 */ /* 0x000fe4000fffe03f */
[----:B------:R-:W-:Y:S01]  /*55a0*/  UIMAD UR11, UR36, UR15, UR11 ;  /* 0x0000000f240b72a4 */ /* 0x000fe2000f8e020b */
[----:B------:R1:W-:Y:S01]  /*55b0*/  STS.128 [R0+0x5000], R64 ;  /* 0x0050004000007388 */ /* 0x0003e20000000c00 */
[----:B------:R-:W-:Y:S02]  /*55c0*/  UIMAD.WIDE.U32 UR6, UR36, UR14, UR6 ;  /* 0x0000000e240672a5 */ /* 0x000fe4000f8e0006 */
[----:B------:R-:W-:Y:S01]  /*55d0*/  UIMAD UR5, UR36, UR17, UR5 ;  /* 0x00000011240572a4 */ /* 0x000fe2000f8e0205 */
[----:B------:R1:W-:Y:S01]  /*55e0*/  STS.128 [R0+0x5800], R68 ;  /* 0x0058004400007388 */ /* 0x0003e20000000c00 */
[----:B------:R-:W-:Y:S01]  /*55f0*/  UIMAD.WIDE.U32 UR8, UR36, UR16, UR8 ;  /* 0x00000010240872a5 */ /* 0x000fe2000f8e0008 */
[----:B------:R-:W-:-:S02]  /*5600*/  ULDC.64 UR12, c[0x0][0x800] ;  /* 0x00020000000c7ab9 */ /* 0x000fc40000000a00 */
[----:B------:R1:W-:Y:S01]  /*5610*/  STS.128 [R0+0x6000], R72 ;  /* 0x0060004800007388 */ /* 0x0003e20000000c00 */
[----:B------:R-:W-:Y:S01]  /*5620*/  ULDC.64 UR14, c[0x0][0x828] ;  /* 0x00020a00000e7ab9 */ /* 0x000fe20000000a00 */
[----:B------:R-:W-:Y:S02]  /*5630*/  UIADD3 UR7, UR7, UR11, URZ ;  /* 0x0000000b07077290 */ /* 0x000fe4000fffe03f */
[----:B------:R1:W-:Y:S01]  /*5640*/  STS.128 [R0+0x6800], R76 ;  /* 0x0068004c00007388 */ /* 0x0003e20000000c00 */
[----:B------:R-:W-:Y:S02]  /*5650*/  ULEA UR12, UP0, UR6, UR12, 0x2 ;  /* 0x0000000c060c7291 */ /* 0x000fe4000f80103f */
[----:B------:R-:W-:Y:S01]  /*5660*/  UIADD3 UR5, UR9, UR5, URZ ;  /* 0x0000000509057290 */ /* 0x000fe2000fffe03f */
[----:B------:R1:W-:Y:S01]  /*5670*/  STS.128 [R0+0x7000], R80 ;  /* 0x0070005000007388 */ /* 0x0003e20000000c00 */
[----:B------:R-:W-:Y:S02]  /*5680*/  ULEA UR14, UP1, UR8, UR14, 0x2 ;  /* 0x0000000e080e7291 */ /* 0x000fe4000f82103f */
[----:B------:R-:W-:Y:S01]  /*5690*/  ULEA.HI.X UR13, UR6, UR13, UR7, 0x2, UP0 ;  /* 0x0000000d060d7291 */ /* 0x000fe200080f1407 */
[----:B------:R1:W-:Y:S01]  /*56a0*/  STS.128 [R0+0x7800], R84 ;  /* 0x0078005400007388 */ /* 0x0003e20000000c00 */
[----:B------:R-:W-:Y:S01]  /*56b0*/  ULEA.HI.X UR7, UR8, UR15, UR5, 0x2, UP1 ;  /* 0x0000000f08077291 */ /* 0x000fe200088f1405 */
        /* <DEDUP_REMOVED lines=13> */
.L_x_2104:
[----:B------:R-:W-:Y:S01]  /*5790*/  @P0 ELECT P1, URZ, PT ;  /* 0x00000000003f082f */ /* 0x000fe20003820000 */
[----:B------:R2:W-:-:S12]  /*57a0*/  UBLKRED.G.S.ADD.F32.RN [UR6], [UR4], UR5, desc[UR8] ;  /* 0x00000806040073bb */ /* 0x0005d800080a1405 */
[----:B------:R-:W-:Y:S02]  /*57b0*/  @P1 PLOP3.LUT P0, PT, P1, PT, PT, 0x8, 0x0 ;  /* 0x000000000000181c */ /* 0x000fe40000f0e170 */
[----:B------:R-:W-:-:S11]  /*57c0*/  PLOP3.LUT P1, PT, PT, PT, PT, 0x8, 0x0 ;  /* 0x000000000000781c */ /* 0x000fd60003f2e170 */
[----:B--2---:R-:W-:Y:S05]  /*57d0*/  @P0 BRA.U.ANY `(.L_x_2104) ;  /* 0xfffffffd00ec0947 */ /* 0x004fea000393ffff */
[----:B------:R0:W-:Y:S01]  /*57e0*/  UTMACMDFLUSH ;  /* 0x00000000000079b7 */ /* 0x0001e20000000000 */
[----:B------:R-:W-:-:S04]  /*57f0*/  DEPBAR.LE SB0, 0x0 ;  /* 0x000080000000791a */ /* 0x000fc80000000000 */
.L_x_2103:
[----:B------:R-:W-:Y:S05]  /*5800*/  BSYNC B0 ;  /* 0x0000000000007941 */ /* 0x000fea0003800000 */
.L_x_2102:
        /* <DEDUP_REMOVED lines=32> */
.L_x_2105:
        /* <DEDUP_REMOVED lines=8> */
.L_x_2072:
        /* <DEDUP_REMOVED lines=21> */
.L_x_2107:
        /* <DEDUP_REMOVED lines=13> */
.L_x_2109:
[----:B------:R-:W-:-:S05]  /*5cb0*/  ULDC UR4, c[0x0][0x8c4] ;  /* 0x0002310000047ab9 */ /* 0x000fca0000000800 */
.L_x_2108:
        /* <DEDUP_REMOVED lines=44> */
.L_x_2110:
        /* <DEDUP_REMOVED lines=13> */
.L_x_2111:
        /* <DEDUP_REMOVED lines=12> */
.L_x_2112:
        /* <DEDUP_REMOVED lines=22> */
.L_x_2113:
[----:B------:R-:W-:-:S13]  /*6270*/  ISETP.GT.AND P0, PT, R2, UR7, PT ;  /* 0x0000000702007c0c */ /* 0x000fda000bf04270 */
[----:B------:R-:W-:Y:S05]  /*6280*/  @!P0 BRA `(.L_x_2077) ;  /* 0x0000003000d88947 */ /* 0x000fea0003800000 */
[----:B------:R-:W-:Y:S01]  /*6290*/  ULDC.64 UR14, c[0x0][0x2d8] ;  /* 0x0000b600000e7ab9 */ /* 0x000fe20000000a00 */
[----:B------:R-:W-:Y:S01]  /*62a0*/  VIADD R0, R2, -UR7 ;  /* 0x8000000702007c36 */ /* 0x000fe20008000000 */
[----:B------:R-:W-:Y:S02]  /*62b0*/  UIMAD UR11, UR11, UR14, URZ ;  /* 0x0000000e0b0b72a4 */ /* 0x000fe4000f8e023f */
[----:B------:R-:W-:Y:S02]  /*62c0*/  USHF.R.S32.HI UR6, URZ, 0x1f, UR12 ;  /* 0x0000001f3f067899 */ /* 0x000fe4000801140c */
[----:B------:R-:W-:Y:S01]  /*62d0*/  UIMAD.WIDE.U32 UR8, UR16, UR14, URZ ;  /* 0x0000000e100872a5 */ /* 0x000fe2000f8e003f */
        /* <DEDUP_REMOVED lines=33> */
.L_x_2116:
[----:B------:R-:W-:Y:S05]  /*64f0*/  BSYNC B0 ;  /* 0x0000000000007941 */ /* 0x000fea0003800000 */
.L_x_2115:
        /* <DEDUP_REMOVED lines=19> */
.L_x_2118:
[----:B------:R-:W-:Y:S05]  /*6630*/  BSYNC B0 ;  /* 0x0000000000007941 */ /* 0x000fea0003800000 */
.L_x_2117:
[----:B------:R-:W-:Y:S06]  /*6640*/  BAR.ARV 0xa, 0xa0 ;  /* 0x0282800000007b1d */ /* 0x000fec0000002000 */
[----:B------:R-:W-:Y:S04]  /*6650*/  BSSY B0, `(.L_x_2119) ;  /* 0x0000003000007945 */ /* 0x000fe80003800000 */
[----:B------:R-:W-:Y:S05]  /*6660*/  @!P0 BRA `(.L_x_2120) ;  /* 0x0000000000048947 */ /* 0x000fea0003800000 */
[----:B------:R-:W-:-:S04]  /*6670*/  DEPBAR.LE SB0, 0x0 ;  /* 0x000080000000791a */ /* 0x000fc80000000000 */
.L_x_2120:
[----:B------:R-:W-:Y:S05]  /*6680*/  BSYNC B0 ;  /* 0x0000000000007941 */ /* 0x000fea0003800000 */
.L_x_2119:
[----:B------:R-:W-:Y:S06]  /*6690*/  BAR.ARV 0xb, 0xa0 ;  /* 0x02c2800000007b1d */ /* 0x000fec0000002000 */
[----:B------:R-:W-:Y:S01]  /*66a0*/  UIADD3 UR15, UR7, 0x1, URZ ;  /* 0x00000001070f7890 */ /* 0x000fe2000fffe03f */
[----:B------:R-:W-:Y:S11]  /*66b0*/  BRA `(.L_x_2121) ;  /* 0x0000000000047947 */ /* 0x000ff60003800000 */
.L_x_2114:
[----:B------:R-:W-:-:S05]  /*66c0*/  UMOV UR15, UR7 ;  /* 0x00000007000f7c82 */ /* 0x000fca0008000000 */
.L_x_2121:
        /* <DEDUP_REMOVED lines=21> */
.L_x_2134:
        /* <DEDUP_REMOVED lines=20> */
.L_x_2123:
[----:B------:R-:W-:Y:S05]  /*6960*/  BSYNC B0 ;  /* 0x0000000000007941 */ /* 0x000fea0003800000 */
.L_x_2122:
        /* <DEDUP_REMOVED lines=13> */
.L_x_2125:
[----:B------:R-:W-:Y:S05]  /*6a40*/  BSYNC B0 ;  /* 0x0000000000007941 */ /* 0x000fea0003800000 */
.L_x_2124:
[----:B------:R-:W-:Y:S06]  /*6a50*/  BAR.ARV 0xa, 0xa0 ;  /* 0x0282800000007b1d */ /* 0x000fec0000002000 */
[----:B------:R-:W-:Y:S04]  /*6a60*/  BSSY B0, `(.L_x_2126) ;  /* 0x0000003000007945 */ /* 0x000fe80003800000 */
[----:B------:R-:W-:Y:S05]  /*6a70*/  @!P0 BRA `(.L_x_2127) ;  /* 0x0000000000048947 */ /* 0x000fea0003800000 */
[----:B------:R-:W-:-:S04]  /*6a80*/  DEPBAR.LE SB0, 0x0 ;  /* 0x000080000000791a */ /* 0x000fc80000000000 */
.L_x_2127:
[----:B------:R-:W-:Y:S05]  /*6a90*/  BSYNC B0 ;  /* 0x0000000000007941 */ /* 0x000fea0003800000 */
.L_x_2126:
        /* <DEDUP_REMOVED lines=13> */
.L_x_2129:
[----:B------:R-:W-:Y:S05]  /*6b70*/  BSYNC B0 ;  /* 0x0000000000007941 */ /* 0x000fea0003800000 */
.L_x_2128:
        /* <DEDUP_REMOVED lines=13> */
.L_x_2131:
[----:B------:R-:W-:Y:S05]  /*6c50*/  BSYNC B0 ;  /* 0x0000000000007941 */ /* 0x000fea0003800000 */
.L_x_2130:
[----:B------:R-:W-:Y:S01]  /*6c60*/  UIADD3 UR15, UR15, 0x2, URZ ;  /* 0x000000020f0f7890 */ /* 0x000fe2000fffe03f */
[----:B------:R-:W-:Y:S06]  /*6c70*/  BAR.ARV 0xa, 0xa0 ;  /* 0x0282800000007b1d */ /* 0x000fec0000002000 */
[----:B------:R-:W-:Y:S01]  /*6c80*/  BSSY B0, `(.L_x_2132) ;  /* 0x0000004000007945 */ /* 0x000fe20003800000 */
[----:B------:R-:W-:-:S03]  /*6c90*/  ISETP.LE.AND P1, PT, R2, UR15, PT ;  /* 0x0000000f02007c0c */ /* 0x000fc6000bf23270 */
[----:B------:R-:W-:Y:S10]  /*6ca0*/  @!P0 BRA `(.L_x_2133) ;  /* 0x0000000000048947 */ /* 0x000ff40003800000 */
[----:B------:R-:W-:-:S04]  /*6cb0*/  DEPBAR.LE SB0, 0x0 ;  /* 0x000080000000791a */ /* 0x000fc80000000000 */
.L_x_2133:
[----:B------:R-:W-:Y:S05]  /*6cc0*/  BSYNC B0 ;  /* 0x0000000000007941 */ /* 0x000fea0003800000 */
.L_x_2132:
[----:B------:R-:W-:Y:S06]  /*6cd0*/  BAR.ARV 0xb, 0xa0 ;  /* 0x02c2800000007b1d */ /* 0x000fec0000002000 */
[----:B------:R-:W-:Y:S02]  /*6ce0*/  UIADD3 UR19, UR19, 0x4000, URZ ;  /* 0x0000400013137890 */ /* 0x000fe4000fffe03f */
[----:B------:R-:W-:Y:S01]  /*6cf0*/  UIADD3 UR6, UR6, 0x4000, URZ ;  /* 0x0000400006067890 */ /* 0x000fe2000fffe03f */
[----:B------:R-:W-:Y:S11]  /*6d00*/  @!P1 BRA `(.L_x_2134) ;  /* 0xfffffff800c49947 */ /* 0x000ff6000383ffff */
[----:B------:R-:W-:Y:S05]  /*6d10*/  BRA `(.L_x_2077) ;  /* 0x0000002800347947 */ /* 0x000fea0003800000 */
.L_x_2106:
        /* <DEDUP_REMOVED lines=14> */
.L_x_2135:
        /* <DEDUP_REMOVED lines=14> */
.L_x_2137:
[----:B------:R-:W-:-:S05]  /*6ee0*/  ULDC UR4, c[0x0][0x8c4] ;  /* 0x0002310000047ab9 */ /* 0x000fca0000000800 */
.L_x_2136:
        /* <DEDUP_REMOVED lines=59> */
.L_x_2139:
        /* <DEDUP_REMOVED lines=13> */
.L_x_2140:
        /* <DEDUP_REMOVED lines=8> */
.L_x_2141:
        /* <DEDUP_REMOVED lines=21> */
.L_x_2142:
        /* <DEDUP_REMOVED lines=50> */
.L_x_2172:
        /* <DEDUP_REMOVED lines=15> */
.L_x_2145:
        /* <DEDUP_REMOVED lines=97> */
.L_x_2156:
[----:B-123--:R-:W-:-:S04]  /*7f60*/  SHF.L.U32 R18, R10, 0x1f, RZ ;  /* 0x0000001f0a127819 */ /* 0x00efc800000006ff */
[----:B------:R-:W2:Y:S02]  /*7f70*/  SYNCS.PHASECHK.TRANS64.TRYWAIT P1, [R15+URZ+0x30840], R18 ;  /* 0x030840120f0075a7 */ /* 0x000ea4000802017f */
[----:B--2---:R-:W-:Y:S05]  /*7f80*/  @!P1 BRA `(.L_x_2148) ;  /* 0x0000001800189947 */ /* 0x004fea0003800000 */
.L_x_2173:
        /* <DEDUP_REMOVED lines=8> */
.L_x_2149:
        /* <DEDUP_REMOVED lines=37> */
.L_x_2174:
        /* <DEDUP_REMOVED lines=8> */
.L_x_2151:
        /* <DEDUP_REMOVED lines=37> */
.L_x_2175:
        /* <DEDUP_REMOVED lines=8> */
.L_x_2153:
        /* <DEDUP_REMOVED lines=31> */
.L_x_2177:
        /* <DEDUP_REMOVED lines=8> */
.L_x_2155:
        /* <DEDUP_REMOVED lines=37> */
.L_x_2147:
[----:B------:R-:W4:Y:S02]  /*8a70*/  LDL.LU R4, [R1+0x4] ;  /* 0x0000040001047983 */ /* 0x000f240000300800 */
[----:B----4-:R-:W-:Y:S02]  /*8a80*/  ISETP.NE.AND P1, PT, R4, RZ, PT ;  /* 0x000000ff0400720c */ /* 0x010fe40003f25270 */
[----:B------:R4:W5:Y:S11]  /*8a90*/  LDL R4, [R1] ;  /* 0x0000000001047983 */ /* 0x0009760000100800 */
[----:B----4-:R-:W-:Y:S05]  /*8aa0*/  @!P1 BRA `(.L_x_2146) ;  /* 0x00000004005c9947 */ /* 0x010fea0003800000 */
[----:B------:R-:W-:-:S04]  /*8ab0*/  SHF.L.U32 R12, R10, 0x1f, RZ ;  /* 0x0000001f0a0c7819 */ /* 0x000fc800000006ff */
[----:B------:R-:W4:Y:S02]  /*8ac0*/  SYNCS.PHASECHK.TRANS64.TRYWAIT P1, [R15+URZ+0x30840], R12 ;  /* 0x0308400c0f0075a7 */ /* 0x000f24000802017f */
[----:B----4-:R-:W-:Y:S05]  /*8ad0*/  @!P1 BRA `(.L_x_2157) ;  /* 0x0000000c00989947 */ /* 0x010fea0003800000 */
.L_x_2178:
        /* <DEDUP_REMOVED lines=8> */
.L_x_2158:
        /* <DEDUP_REMOVED lines=34> */
.L_x_2179:
        /* <DEDUP_REMOVED lines=8> */
.L_x_2160:
        /* <DEDUP_REMOVED lines=34> */
.L_x_2146:
[----:B------:R-:W1:Y:S01]  /*9020*/  S2R R0, SR_TID.X ;  /* 0x0000000000007919 */ /* 0x000e620000002100 */
[----:B------:R-:W-:Y:S01]  /*9030*/  IMAD R3, R16, 0x8, R15 ;  /* 0x0000000810037824 */ /* 0x000fe200078e020f */
[----:B-1----:R-:W-:Y:S02]  /*9040*/  LOP3.LUT R2, R0, 0x7f, RZ, 0xc0, !PT ;  /* 0x0000007f00027812 */ /* 0x002fe400078ec0ff */
[----:B------:R-:W-:Y:S02]  /*9050*/  SHF.L.U32 R0, R10, 0x1f, RZ ;  /* 0x0000001f0a007819 */ /* 0x000fe400000006ff */
[----:B------:R-:W-:Y:S02]  /*9060*/  ISETP.NE.AND P1, PT, R2, RZ, PT ;  /* 0x000000ff0200720c */ /* 0x000fe40003f25270 */
[----:B------:R-:W1:Y:S02]  /*9070*/  SYNCS.PHASECHK.TRANS64.TRYWAIT P0, [R3+URZ+0x30840], R0 ;  /* 0x03084000030075a7 */ /* 0x000e64000800017f */
[----:B-1----:R-:W-:Y:S09]  /*9080*/  @!P0 BRA `(.L_x_2161) ;  /* 0x0000000800548947 */ /* 0x002ff20003800000 */
.L_x_2180:
[----:B------:R-:W-:Y:S05]  /*9090*/  @P1 BRA `(.L_x_2162) ;  /* 0x0000000000181947 */ /* 0x000fea0003800000 */
[----:B------:R-:W1:Y:S01]  /*90a0*/  S2R R2, SR_TID.X ;  /* 0x0000000000027919 */ /* 0x000e620000002100 */
[----:B------:R-:W-:-:S04]  /*90b0*/  IMAD.MOV.U32 R0, RZ, RZ, 0x4100 ;  /* 0x00004100ff007424 */ /* 0x000fc800078e00ff */
[----:B------:R1:W-:Y:S02]  /*90c0*/  SYNCS.ARRIVE.TRANS64 RZ, [R3+URZ+0x30830], R0 ;  /* 0x0308300003ff79a7 */ /* 0x0003e4000800003f */
[----:B-1----:R-:W-:-:S13]  /*90d0*/  LOP3.LUT P0, RZ, R2, 0x1f, RZ, 0xc0, !PT ;  /* 0x0000001f02ff7812 */ /* 0x002fda000780c0ff */
[----:B------:R-:W-:Y:S05]  /*90e0*/  @!P0 BRA `(.L_x_2162) ;  /* 0x0000000000048947 */ /* 0x000fea0003800000 */
[----:B------:R-:W-:Y:S01]  /*90f0*/  BPT.TRAP 0x1 ;  /* 0x000000040000795c */ /* 0x000fe20000300000 */
.L_x_2162:
        /* <DEDUP_REMOVED lines=41> */
.L_x_2143:
[----:B------:R-:W-:Y:S05]  /*9390*/  BSYNC B0 ;  /* 0x0000000000007941 */ /* 0x000fea0003800000 */
.L_x_2138:
[----:B------:R-:W-:-:S03]  /*93a0*/  UMOV UR8, 0xffffffff ;  /* 0xffffffff00087882 */ /* 0x000fc60000000000 */
[----:B------:R-:W-:Y:S05]  /*93b0*/  BRA.DIV UR8, `(.L_x_2163) ;  /* 0x00000006089c7947 */ /* 0x000fea000b800000 */
[----:B------:R-:W-:-:S13]  /*93c0*/  ELECT P6, URZ, PT ;  /* 0x00000000003f782f */ /* 0x000fda00038c0000 */
.L_x_2183:
[----:B------:R-:W-:Y:S05]  /*93d0*/  @!P6 BRA `(.L_x_2077) ;  /* 0x000000000084e947 */ /* 0x000fea0003800000 */
[----:B------:R-:W-:-:S06]  /*93e0*/  ULOP3.LUT UR8, UR38, 0x2, URZ, 0xfc, !UPT ;  /* 0x0000000226087892 */ /* 0x000fcc000f8efc3f */
[----:B------:R-:W-:-:S05]  /*93f0*/  IMAD.U32 R2, RZ, RZ, UR8 ;  /* 0x00000008ff027e24 */ /* 0x000fca000f8e00ff */
[----:B------:R-:W-:-:S13]  /*9400*/  ISETP.NE.AND P2, PT, R2, 0x3, PT ;  /* 0x000000030200780c */ /* 0x000fda0003f45270 */
[----:B------:R-:W-:Y:S05]  /*9410*/  @!P2 BRA `(.L_x_2164) ;  /* 0x000000000004a947 */ /* 0x000fea0003800000 */
[----:B---3--:R-:W-:Y:S01]  /*9420*/  BPT.TRAP 0x1 ;  /* 0x000000040000795c */ /* 0x008fe20000300000 */
.L_x_2164:
        /* <DEDUP_REMOVED lines=15> */
.L_x_2184:
[----:B------:R-:W2:Y:S02]  /*9520*/  SYNCS.PHASECHK.TRANS64.TRYWAIT P0, [R3+URZ], R2 ;  /* 0x00000002030075a7 */ /* 0x000ea4000800017f */
[----:B--2---:R-:W-:Y:S05]  /*9530*/  @!P0 BRA `(.L_x_2166) ;  /* 0x0000000400708947 */ /* 0x004fea0003800000 */
.L_x_2185:
[----:B------:R-:W-:Y:S05]  /*9540*/  @!P2 BRA `(.L_x_2167) ;  /* 0x000000000004a947 */ /* 0x000fea0003800000 */
[----:B---3--:R-:W-:Y:S01]  /*9550*/  BPT.TRAP 0x1 ;  /* 0x000000040000795c */ /* 0x008fe20000300000 */
.L_x_2167:
[----:B--2---:R-:W-:-:S04]  /*9560*/  VIADD R3, R8, 0x30840 ;  /* 0x0003084008037836 */ /* 0x004fc80000000000 */
[----:B------:R-:W-:-:S04]  /*9570*/  IMAD R5, R0, 0x8, R3 ;  /* 0x0000000800057824 */ /* 0x000fc800078e0203 */
[----:B------:R-:W2:Y:S02]  /*9580*/  SYNCS.PHASECHK.TRANS64.TRYWAIT P0, [R5+URZ], R4 ;  /* 0x00000004050075a7 */ /* 0x000ea4000800017f */
[----:B--2---:R-:W-:Y:S05]  /*9590*/  @!P0 BRA `(.L_x_2168) ;  /* 0x00000004006c8947 */ /* 0x004fea0003800000 */
.L_x_2186:
[----:B------:R-:W-:-:S07]  /*95a0*/  IMAD R3, R6, 0x8, R3 ;  /* 0x0000000806037824 */ /* 0x000fce00078e0203 */
.L_x_2169:
[----:B----4-:R4:W1:Y:S02]  /*95b0*/  SYNCS.PHASECHK.TRANS64.TRYWAIT P0, [R3+URZ], R2 ;  /* 0x00000002030075a7 */ /* 0x010864000800017f */
[----:B-1----:R-:W-:Y:S05]  /*95c0*/  @!P0 NANOSLEEP.SYNCS 0x989680 ;  /* 0x009896800000895d */ /* 0x002fea0003900000 */
[----:B------:R-:W1:Y:S02]  /*95d0*/  @!P0 SYNCS.PHASECHK.TRANS64 P0, [R3+URZ], R2 ;  /* 0x00000002030085a7 */ /* 0x000e64000800007f */
[----:B-1----:R-:W-:Y:S05]  /*95e0*/  @!P0 BRA `(.L_x_2169) ;  /* 0xfffffffc00f08947 */ /* 0x002fea000383ffff */
.L_x_2077:
[----:B---3--:R-:W-:Y:S05]  /*95f0*/  BSYNC B6 ;  /* 0x0000000000067941 */ /* 0x008fea0003800000 */
.L_x_2071:
[----:B------:R-:W-:Y:S05]  /*9600*/  EXIT ;  /* 0x000000000000794d */ /* 0x000fea0003800000 */
.L_x_2088:
[----:B------:R-:W-:Y:S02]  /*9610*/  IMAD.MOV.U32 R12, RZ, RZ, RZ ;  /* 0x000000ffff0c7224 */ /* 0x000fe400078e00ff */
[----:B------:R-:W-:Y:S02]  /*9620*/  IMAD.MOV.U32 R11, RZ, RZ, 0x1f ;  /* 0x0000001fff0b7424 */ /* 0x000fe400078e00ff */
[----:B------:R-:W-:-:S07]  /*9630*/  IMAD.MOV.U32 R15, RZ, RZ, -0x1 ;  /* 0xffffffffff0f7424 */ /* 0x000fce00078e00ff */
[----:B------:R-:W-:Y:S05]  /*9640*/  WARPSYNC.COLLECTIVE R15, `(.L_x_2170) ;  /* 0x000000000f087348 */ /* 0x000fea0003c00000 */
[----:B------:R1:W2:Y:S02]  /*9650*/  SHFL.IDX P6, R14, R13, R12, R11 ;  /* 0x0000000c0d0e7389 */ /* 0x0002a400000c000b */
[----:B-12---:R-:W-:Y:S01]  /*9660*/  ENDCOLLECTIVE ;  /* 0x000000000000791b */ /* 0x006fe20003800000 */
.L_x_2170:
[----:B------:R-:W-:Y:S05]  /*9670*/  BRA `(.L_x_2171) ;  /* 0xffffff7c00f07947 */ /* 0x000fea000383ffff */
.L_x_2090:
        /* <DEDUP_REMOVED lines=8> */
.L_x_2094:
[----:B---3--:R3:W4:Y:S02]  /*9700*/  SYNCS.PHASECHK.TRANS64.TRYWAIT P0, [R0+URZ+0x30810], R191 ;  /* 0x030810bf000075a7 */ /* 0x008724000800017f */
[----:B----4-:R-:W-:Y:S05]  /*9710*/  @!P0 NANOSLEEP.SYNCS 0x989680 ;  /* 0x009896800000895d */ /* 0x010fea0003900000 */
[----:B------:R-:W4:Y:S02]  /*9720*/  @!P0 SYNCS.PHASECHK.TRANS64 P0, [R0+URZ+0x30810], R191 ;  /* 0x030810bf000085a7 */ /* 0x000f24000800007f */
[----:B----4-:R-:W-:Y:S05]  /*9730*/  @!P0 BRA `(.L_x_2094) ;  /* 0xfffffffc00f08947 */ /* 0x010fea000383ffff */
[----:B------:R-:W-:Y:S05]  /*9740*/  BRA `(.L_x_2093) ;  /* 0xffffff8400d87947 */ /* 0x000fea000383ffff */
.L_x_2098:
[----:B--2---:R2:W1:Y:S02]  /*9750*/  SYNCS.PHASECHK.TRANS64.TRYWAIT P0, [R0+URZ+0x30830], R191 ;  /* 0x030830bf000075a7 */ /* 0x004464000800017f */
[----:B-1----:R-:W-:Y:S05]  /*9760*/  @!P0 NANOSLEEP.SYNCS 0x989680 ;  /* 0x009896800000895d */ /* 0x002fea0003900000 */
[----:B------:R-:W1:Y:S02]  /*9770*/  @!P0 SYNCS.PHASECHK.TRANS64 P0, [R0+URZ+0x30830], R191 ;  /* 0x030830bf000085a7 */ /* 0x000e64000800007f */
[----:B-1----:R-:W-:Y:S05]  /*9780*/  @!P0 BRA `(.L_x_2098) ;  /* 0xfffffffc00f08947 */ /* 0x002fea000383ffff */
[----:B------:R-:W-:Y:S05]  /*9790*/  BRA `(.L_x_2097) ;  /* 0xffffff8c00f07947 */ /* 0x000fea000383ffff */
.L_x_2144:
[----:B-1----:R1:W2:Y:S02]  /*97a0*/  SYNCS.PHASECHK.TRANS64.TRYWAIT P0, [R15+URZ+0x30820], R0 ;  /* 0x030820000f0075a7 */ /* 0x0022a4000800017f */
[----:B--2---:R-:W-:Y:S05]  /*97b0*/  @!P0 NANOSLEEP.SYNCS 0x989680 ;  /* 0x009896800000895d */ /* 0x004fea0003900000 */
[----:B------:R-:W2:Y:S02]  /*97c0*/  @!P0 SYNCS.PHASECHK.TRANS64 P0, [R15+URZ+0x30820], R0 ;  /* 0x030820000f0085a7 */ /* 0x000ea4000800007f */
[----:B--2---:R-:W-:Y:S05]  /*97d0*/  @!P0 BRA `(.L_x_2144) ;  /* 0xfffffffc00f08947 */ /* 0x004fea000383ffff */
[----:B------:R-:W-:Y:S05]  /*97e0*/  BRA `(.L_x_2172) ;  /* 0xffffffe0001c7947 */ /* 0x000fea000383ffff */
.L_x_2148:
[----:B--2---:R2:W3:Y:S02]  /*97f0*/  SYNCS.PHASECHK.TRANS64.TRYWAIT P1, [R15+URZ+0x30840], R18 ;  /* 0x030840120f0075a7 */ /* 0x0044e4000802017f */
[----:B---3--:R-:W-:Y:S05]  /*9800*/  @!P1 NANOSLEEP.SYNCS 0x989680 ;  /* 0x009896800000995d */ /* 0x008fea0003900000 */
[----:B------:R-:W3:Y:S02]  /*9810*/  @!P1 SYNCS.PHASECHK.TRANS64 P1, [R15+URZ+0x30840], R18 ;  /* 0x030840120f0095a7 */ /* 0x000ee4000802007f */
[----:B---3--:R-:W-:Y:S05]  /*9820*/  @!P1 BRA `(.L_x_2148) ;  /* 0xfffffffc00f09947 */ /* 0x008fea000383ffff */
[----:B------:R-:W-:Y:S05]  /*9830*/  BRA `(.L_x_2173) ;  /* 0xffffffe400d47947 */ /* 0x000fea000383ffff */
.L_x_2150:
[----:B-1----:R1:W3:Y:S02]  /*9840*/  SYNCS.PHASECHK.TRANS64.TRYWAIT P1, [R15+URZ+0x30828], R18 ;  /* 0x030828120f0075a7 */ /* 0x0022e4000802017f */
[----:B---3--:R-:W-:Y:S05]  /*9850*/  @!P1 NANOSLEEP.SYNCS 0x989680 ;  /* 0x009896800000995d */ /* 0x008fea0003900000 */
[----:B------:R-:W3:Y:S02]  /*9860*/  @!P1 SYNCS.PHASECHK.TRANS64 P1, [R15+URZ+0x30828], R18 ;  /* 0x030828120f0095a7 */ /* 0x000ee4000802007f */
[----:B---3--:R-:W-:Y:S05]  /*9870*/  @!P1 BRA `(.L_x_2150) ;  /* 0xfffffffc00f09947 */ /* 0x008fea000383ffff */
[----:B------:R-:W-:Y:S05]  /*9880*/  BRA `(.L_x_2174) ;  /* 0xffffffe800747947 */ /* 0x000fea000383ffff */
.L_x_2152:
[----:B---3--:R3:W4:Y:S02]  /*9890*/  SYNCS.PHASECHK.TRANS64.TRYWAIT P1, [R15+URZ+0x30848], R18 ;  /* 0x030848120f0075a7 */ /* 0x008724000802017f */
[----:B----4-:R-:W-:Y:S05]  /*98a0*/  @!P1 NANOSLEEP.SYNCS 0x989680 ;  /* 0x009896800000995d */ /* 0x010fea0003900000 */
[----:B------:R-:W4:Y:S02]  /*98b0*/  @!P1 SYNCS.PHASECHK.TRANS64 P1, [R15+URZ+0x30848], R18 ;  /* 0x030848120f0095a7 */ /* 0x000f24000802007f */
[----:B----4-:R-:W-:Y:S05]  /*98c0*/  @!P1 BRA `(.L_x_2152) ;  /* 0xfffffffc00f09947 */ /* 0x010fea000383ffff */
[----:B------:R-:W-:Y:S05]  /*98d0*/  BRA `(.L_x_2175) ;  /* 0xffffffec00147947 */ /* 0x000fea000383ffff */
.L_x_2154:
[----:B------:R-:W-:-:S07]  /*98e0*/  SHF.L.U32 R4, R10, 0x1f, RZ ;  /* 0x0000001f0a047819 */ /* 0x000fce00000006ff */
.L_x_2176:
[----:B----4-:R4:W1:Y:S02]  /*98f0*/  SYNCS.PHASECHK.TRANS64.TRYWAIT P1, [R15+URZ+0x30820], R4 ;  /* 0x030820040f0075a7 */ /* 0x010864000802017f */
[----:B-1----:R-:W-:Y:S05]  /*9900*/  @!P1 NANOSLEEP.SYNCS 0x989680 ;  /* 0x009896800000995d */ /* 0x002fea0003900000 */
[----:B------:R-:W1:Y:S02]  /*9910*/  @!P1 SYNCS.PHASECHK.TRANS64 P1, [R15+URZ+0x30820], R4 ;  /* 0x030820040f0095a7 */ /* 0x000e64000802007f */
[----:B-1----:R-:W-:Y:S05]  /*9920*/  @!P1 BRA `(.L_x_2176) ;  /* 0xfffffffc00f09947 */ /* 0x002fea000383ffff */
[----:B------:R-:W-:Y:S05]  /*9930*/  BRA `(.L_x_2177) ;  /* 0xffffffec00987947 */ /* 0x000fea000383ffff */
.L_x_2157:
[----:B----4-:R4:W1:Y:S02]  /*9940*/  SYNCS.PHASECHK.TRANS64.TRYWAIT P1, [R15+URZ+0x30840], R12 ;  /* 0x0308400c0f0075a7 */ /* 0x010864000802017f */
[----:B-1----:R-:W-:Y:S05]  /*9950*/  @!P1 NANOSLEEP.SYNCS 0x989680 ;  /* 0x009896800000995d */ /* 0x002fea0003900000 */
[----:B------:R-:W1:Y:S02]  /*9960*/  @!P1 SYNCS.PHASECHK.TRANS64 P1, [R15+URZ+0x30840], R12 ;  /* 0x0308400c0f0095a7 */ /* 0x000e64000802007f */
[----:B-1----:R-:W-:Y:S05]  /*9970*/  @!P1 BRA `(.L_x_2157) ;  /* 0xfffffffc00f09947 */ /* 0x002fea000383ffff */
[----:B------:R-:W-:Y:S05]  /*9980*/  BRA `(.L_x_2178) ;  /* 0xfffffff000547947 */ /* 0x000fea000383ffff */
.L_x_2159:
[----:B-1----:R1:W2:Y:S02]  /*9990*/  SYNCS.PHASECHK.TRANS64.TRYWAIT P1, [R15+URZ+0x30828], R12 ;  /* 0x0308280c0f0075a7 */ /* 0x0022a4000802017f */
[----:B--2---:R-:W-:Y:S05]  /*99a0*/  @!P1 NANOSLEEP.SYNCS 0x989680 ;  /* 0x009896800000995d */ /* 0x004fea0003900000 */
[----:B------:R-:W2:Y:S02]  /*99b0*/  @!P1 SYNCS.PHASECHK.TRANS64 P1, [R15+URZ+0x30828], R12 ;  /* 0x0308280c0f0095a7 */ /* 0x000ea4000802007f */
[----:B--2---:R-:W-:Y:S05]  /*99c0*/  @!P1 BRA `(.L_x_2159) ;  /* 0xfffffffc00f09947 */ /* 0x004fea000383ffff */
[----:B------:R-:W-:Y:S05]  /*99d0*/  BRA `(.L_x_2179) ;  /* 0xfffffff000e87947 */ /* 0x000fea000383ffff */
.L_x_2161:
[----:B------:R1:W1:Y:S02]  /*99e0*/  SYNCS.PHASECHK.TRANS64.TRYWAIT P0, [R3+URZ+0x30840], R0 ;  /* 0x03084000030075a7 */ /* 0x000264000800017f */
[----:B-1----:R-:W-:Y:S05]  /*99f0*/  @!P0 NANOSLEEP.SYNCS 0x989680 ;  /* 0x009896800000895d */ /* 0x002fea0003900000 */
[----:B------:R-:W1:Y:S02]  /*9a00*/  @!P0 SYNCS.PHASECHK.TRANS64 P0, [R3+URZ+0x30840], R0 ;  /* 0x03084000030085a7 */ /* 0x000e64000800007f */
[----:B-1----:R-:W-:Y:S05]  /*9a10*/  @!P0 BRA `(.L_x_2161) ;  /* 0xfffffffc00f08947 */ /* 0x002fea000383ffff */
[----:B------:R-:W-:Y:S05]  /*9a20*/  BRA `(.L_x_2180) ;  /* 0xfffffff400987947 */ /* 0x000fea000383ffff */
.L_x_2163:
[----:B------:R-:W-:Y:S01]  /*9a30*/  BSSY B0, `(.L_x_2181) ;  /* 0x0000006000007945 */ /* 0x000fe20003800000 */
[----:B------:R-:W-:-:S07]  /*9a40*/  IMAD.MOV.U32 R15, RZ, RZ, -0x1 ;  /* 0xffffffffff0f7424 */ /* 0x000fce00078e00ff */
[----:B---3--:R-:W-:Y:S05]  /*9a50*/  WARPSYNC.COLLECTIVE R15, `(.L_x_2182) ;  /* 0x000000000f0c7348 */ /* 0x008fea0003c00000 */
[----:B------:R-:W-:Y:S02]  /*9a60*/  ELECT P6, UR62, PT ;  /* 0x00000000003e782f */ /* 0x000fe400038c0000 */
[----:B------:R-:W-:Y:S01]  /*9a70*/  MOV R14, UR62 ;  /* 0x0000003e000e7c02 */ /* 0x000fe20008000f00 */
[----:B---3--:R-:W-:Y:S10]  /*9a80*/  ENDCOLLECTIVE ;  /* 0x000000000000791b */ /* 0x008ff40003800000 */
.L_x_2182:
[----:B------:R-:W-:Y:S05]  /*9a90*/  BSYNC B0 ;  /* 0x0000000000007941 */ /* 0x000fea0003800000 */
.L_x_2181:
[----:B------:R-:W-:Y:S05]  /*9aa0*/  BRA `(.L_x_2183) ;  /* 0xfffffff800487947 */ /* 0x000fea000383ffff */
.L_x_2165:
[----:B-1----:R1:W2:Y:S02]  /*9ab0*/  SYNCS.PHASECHK.TRANS64.TRYWAIT P0, [R7+URZ], R4 ;  /* 0x00000004070075a7 */ /* 0x0022a4000800017f */
[----:B--2---:R-:W-:Y:S05]  /*9ac0*/  @!P0 NANOSLEEP.SYNCS 0x989680 ;  /* 0x009896800000895d */ /* 0x004fea0003900000 */
[----:B------:R-:W2:Y:S02]  /*9ad0*/  @!P0 SYNCS.PHASECHK.TRANS64 P0, [R7+URZ], R4 ;  /* 0x00000004070085a7 */ /* 0x000ea4000800007f */
[----:B--2---:R-:W-:Y:S05]  /*9ae0*/  @!P0 BRA `(.L_x_2165) ;  /* 0xfffffffc00f08947 */ /* 0x004fea000383ffff */
[----:B------:R-:W-:Y:S05]  /*9af0*/  BRA `(.L_x_2184) ;  /* 0xfffffff800887947 */ /* 0x000fea000383ffff */
.L_x_2166:
[----:B--2---:R2:W4:Y:S02]  /*9b00*/  SYNCS.PHASECHK.TRANS64.TRYWAIT P0, [R3+URZ], R2 ;  /* 0x00000002030075a7 */ /* 0x004524000800017f */
[----:B----4-:R-:W-:Y:S05]  /*9b10*/  @!P0 NANOSLEEP.SYNCS 0x989680 ;  /* 0x009896800000895d */ /* 0x010fea0003900000 */
[----:B------:R-:W4:Y:S02]  /*9b20*/  @!P0 SYNCS.PHASECHK.TRANS64 P0, [R3+URZ], R2 ;  /* 0x00000002030085a7 */ /* 0x000f24000800007f */
[----:B----4-:R-:W-:Y:S05]  /*9b30*/  @!P0 BRA `(.L_x_2166) ;  /* 0xfffffffc00f08947 */ /* 0x010fea000383ffff */
[----:B------:R-:W-:Y:S05]  /*9b40*/  BRA `(.L_x_2185) ;  /* 0xfffffff8007c7947 */ /* 0x000fea000383ffff */
.L_x_2168:
[----:B--2---:R2:W4:Y:S02]  /*9b50*/  SYNCS.PHASECHK.TRANS64.TRYWAIT P0, [R5+URZ], R4 ;  /* 0x00000004050075a7 */ /* 0x004524000800017f */
[----:B----4-:R-:W-:Y:S05]  /*9b60*/  @!P0 NANOSLEEP.SYNCS 0x989680 ;  /* 0x009896800000895d */ /* 0x010fea0003900000 */
[----:B------:R-:W4:Y:S02]  /*9b70*/  @!P0 SYNCS.PHASECHK.TRANS64 P0, [R5+URZ], R4 ;  /* 0x00000004050085a7 */ /* 0x000f24000800007f */
[----:B----4-:R-:W-:Y:S05]  /*9b80*/  @!P0 BRA `(.L_x_2168) ;  /* 0xfffffffc00f08947 */ /* 0x010fea000383ffff */
[----:B------:R-:W-:Y:S05]  /*9b90*/  BRA `(.L_x_2186) ;  /* 0xfffffff800807947 */ /* 0x000fea000383ffff */
.L_x_2187:
        /* <DEDUP_REMOVED lines=14> */
.L_x_3667:


//--------------------- .text._ZN7cutlass13device_kernelIN5flash11enable_sm90INS1_16FlashAttnBwdSm90INS1_25CollectiveMainloopBwdSm90ILi2ELi2ELi2EN4cute5tupleIJNS5_1CILi1EEES8_S8_EEENS6_IJNS7_ILi64EEENS7_ILi128EEESB_EEENS_10bfloat16_tEfNS_4arch4Sm90ELb0ELb1ELb1ELb1ELb1ELb1ELb0ELb0ELi2ELi1ELi2ELi1ELb0EEENS1_24CollectiveEpilogueBwdGQAISC_fSF_Li256ELb1ELb1EEENS1_19SingleTileSchedulerILb1ELb0ELb0ELi128EEEEEEEEEvNT_6ParamsE --------------------------
	.section	.text._ZN7cutlass13device_kernelIN5flash11enable_sm90INS1_16FlashAttnBwdSm90INS1_25CollectiveMainloopBwdSm90ILi2ELi2ELi2EN4cute5tupleIJNS5_1CILi1EEES8_S8_EEENS6_IJNS7_ILi64EEENS7_ILi128EEESB_EEENS_10bfloat16_tEfNS_4arch4Sm90ELb0ELb1ELb1ELb1ELb1ELb1ELb0ELb0ELi2ELi1ELi2ELi1ELb0EEENS1_24CollectiveEpilogueBwdGQAISC_fSF_Li256ELb1ELb1EEENS1_19SingleTileSchedulerILb1ELb0ELb0ELi128EEEEEEEEEvNT_6ParamsE,"ax",@progbits
	.align	128
.text._ZN7cutlass13device_kernelIN5flash11enable_sm90INS1_16FlashAttnBwdSm90INS1_25CollectiveMainloopBwdSm90ILi2ELi2ELi2EN4cute5tupleIJNS5_1CILi1EEES8_S8_EEENS6_IJNS7_ILi64EEENS7_ILi128EEESB_EEENS_10bfloat16_tEfNS_4arch4Sm90ELb0ELb1ELb1ELb1ELb1ELb1ELb0ELb0ELi2ELi1ELi2ELi1ELb0EEENS1_24CollectiveEpilogueBwdGQAISC_fSF_Li256ELb1ELb1EEENS1_19SingleTileSchedulerILb1ELb0ELb0ELi128EEEEEEEEEvNT_6ParamsE:
        .type           _ZN7cutlass13device_kernelIN5flash11enable_sm90INS1_16FlashAttnBwdSm90INS1_25CollectiveMainloopBwdSm90ILi2ELi2ELi2EN4cute5tupleIJNS5_1CILi1EEES8_S8_EEENS6_IJNS7_ILi64EEENS7_ILi128EEESB_EEENS_10bfloat16_tEfNS_4arch4Sm90ELb0ELb1ELb1ELb1ELb1ELb1ELb0ELb0ELi2ELi1ELi2ELi1ELb0EEENS1_24CollectiveEpilogueBwdGQAISC_fSF_Li256ELb1ELb1EEENS1_19SingleTileSchedulerILb1ELb0ELb0ELi128EEEEEEEEEvNT_6ParamsE,@function
        .size           _ZN7cutlass13device_kernelIN5flash11enable_sm90INS1_16FlashAttnBwdSm90INS1_25CollectiveMainloopBwdSm90ILi2ELi2ELi2EN4cute5tupleIJNS5_1CILi1EEES8_S8_EEENS6_IJNS7_ILi64EEENS7_ILi128EEESB_EEENS_10bfloat16_tEfNS_4arch4Sm90ELb0ELb1ELb1ELb1ELb1ELb1ELb0ELb0ELi2ELi1ELi2ELi1ELb0EEENS1_24CollectiveEpilogueBwdGQAISC_fSF_Li256ELb1ELb1EEENS1_19SingleTileSchedulerILb1ELb0ELb0ELi128EEEEEEEEEvNT_6ParamsE,(.L_x_3668 - _ZN7cutlass13device_kernelIN5flash11enable_sm90INS1_16FlashAttnBwdSm90INS1_25CollectiveMainloopBwdSm90ILi2ELi2ELi2EN4cute5tupleIJNS5_1CILi1EEES8_S8_EEENS6_IJNS7_ILi64EEENS7_ILi128EEESB_EEENS_10bfloat16_tEfNS_4arch4Sm90ELb0ELb1ELb1ELb1ELb1ELb1ELb0ELb0ELi2ELi1ELi2ELi1ELb0EEENS1_24CollectiveEpilogueBwdGQAISC_fSF_Li256ELb1ELb1EEENS1_19SingleTileSchedulerILb1ELb0ELb0ELi128EEEEEEEEEvNT_6ParamsE)
        .other          _ZN7cutlass13device_kernelIN5flash11enable_sm90INS1_16FlashAttnBwdSm90INS1_25CollectiveMainloopBwdSm90ILi2ELi2ELi2EN4cute5tupleIJNS5_1CILi1EEES8_S8_EEENS6_IJNS7_ILi64EEENS7_ILi128EEESB_EEENS_10bfloat16_tEfNS_4arch4Sm90ELb0ELb1ELb1ELb1ELb1ELb1ELb0ELb0ELi2ELi1ELi2ELi1ELb0EEENS1_24CollectiveEpilogueBwdGQAISC_fSF_Li256ELb1ELb1EEENS1_19SingleTileSchedulerILb1ELb0ELb0ELi128EEEEEEEEEvNT_6ParamsE,@"STO_CUDA_ENTRY STV_DEFAULT"
_ZN7cutlass13device_kernelIN5flash11enable_sm90INS1_16FlashAttnBwdSm90INS1_25CollectiveMainloopBwdSm90ILi2ELi2ELi2EN4cute5tupleIJNS5_1CILi1EEES8_S8_EEENS6_IJNS7_ILi64EEENS7_ILi128EEESB_EEENS_10bfloat16_tEfNS_4arch4Sm90ELb0ELb1ELb1ELb1ELb1ELb1ELb0ELb0ELi2ELi1ELi2ELi1ELb0EEENS1_24CollectiveEpilogueBwdGQAISC_fSF_Li256ELb1ELb1EEENS1_19SingleTileSchedulerILb1ELb0ELb0ELi128EEEEEEEEEvNT_6ParamsE:
        /* <DEDUP_REMOVED lines=24> */
.L_x_2189:
[----:B------:R-:W-:Y:S05]  /*0180*/  BSYNC B0 ;  /* 0x0000000000007941 */ /* 0x000fea0003800000 */
.L_x_2188:
        /* <DEDUP_REMOVED lines=37> */
.L_x_2190:
        /* <DEDUP_REMOVED lines=22> */
.L_x_2191:
[----:B------:R-:W-:Y:S01]  /*0540*/  PLOP3.LUT P0, PT, PT, PT, UP0, 0x80, 0x0 ;  /* 0x000000000000781c */ /* 0x000fe20003f0f008 */
[----:B------:R-:W-:Y:S01]  /*0550*/  NOP ;  /* 0x0000000000007918 */ /* 0x000fe20000000000 */
[----:B------:R-:W-:Y:S01]  /*0560*/  ULDC.64 UR46, c[0x0][0x208] ;  /* 0x00008200002e7ab9 */ /* 0x000fe20000000a00 */
[----:B------:R-:W-:Y:S01]  /*0570*/  BSSY B6, `(.L_x_2192) ;  /* 0x0000a4b000067945 */ /* 0x000fe20003800000 */
[----:B-12-4-:R-:W-:Y:S09]  /*0580*/  BAR.SYNC.DEFER_BLOCKING 0x0 ;  /* 0x0000000000007b1d */ /* 0x016ff20000010000 */
[----:B------:R-:W-:Y:S05]  /*0590*/  @!P0 BRA `(.L_x_2193) ;  /* 0x0000005800788947 */ /* 0x000fea0003800000 */
.L_x_2194:
        /* <DEDUP_REMOVED lines=24> */
.L_x_2195:
        /* <DEDUP_REMOVED lines=14> */
.L_x_2197:
[----:B------:R-:W-:-:S05]  /*0800*/  ULDC UR4, c[0x0][0x8c4] ;  /* 0x0002310000047ab9 */ /* 0x000fca0000000800 */
.L_x_2196:
        /* <DEDUP_REMOVED lines=17> */
.L_x_2199:
        /* <DEDUP_REMOVED lines=14> */
.L_x_2200:
        /* <DEDUP_REMOVED lines=11> */
.L_x_2201:
        /* <DEDUP_REMOVED lines=13> */
.L_x_2202:
        /* <DEDUP_REMOVED lines=82> */
.L_x_2203:
        /* <DEDUP_REMOVED lines=30> */
.L_x_2206:
        /* <DEDUP_REMOVED lines=15> */
.L_x_2205:
        /* <DEDUP_REMOVED lines=22> */
.L_x_2208:
        /* <DEDUP_REMOVED lines=15> */
.L_x_2207:
        /* <DEDUP_REMOVED lines=8> */
.L_x_2332:
        /* <DEDUP_REMOVED lines=23> */
.L_x_2210:
        /* <DEDUP_REMOVED lines=96> */
.L_x_2222:
[----:B------:R-:W-:-:S05]  /*1db0*/  IMAD.U32 R0, RZ, RZ, UR38 ;  /* 0x00000026ff007e24 */ /* 0x000fca000f8e00ff */
[----:B------:R-:W-:-:S04]  /*1dc0*/  LOP3.LUT R0, R0, 0x1, RZ, 0xfc, !PT ;  /* 0x0000000100007812 */ /* 0x000fc800078efcff */
[----:B------:R-:W-:-:S13]  /*1dd0*/  ISETP.NE.AND P6, PT, R0, 0x3, PT ;  /* 0x000000030000780c */ /* 0x000fda0003fc5270 */
[----:B-1----:R-:W-:Y:S05]  /*1de0*/  @!P6 BRA `(.L_x_2212) ;  /* 0x000000000004e947 */ /* 0x002fea0003800000 */
[----:B------:R-:W-:Y:S01]  /*1df0*/  BPT.TRAP 0x1 ;  /* 0x000000040000795c */ /* 0x000fe20000300000 */
.L_x_2212:
        /* <DEDUP_REMOVED lines=8> */
.L_x_2213:
[----:B---3--:R-:W-:Y:S05]  /*1e80*/  @P0 BRA `(.L_x_2214) ;  /* 0x0000000000080947 */ /* 0x008fea0003800000 */
[----:B------:R-:W3:Y:S02]  /*1e90*/  SYNCS.PHASECHK.TRANS64.TRYWAIT P0, [R0+URZ+0x30810], R191 ;  /* 0x030810bf000075a7 */ /* 0x000ee4000800017f */
[----:B---3--:R-:W-:Y:S05]  /*1ea0*/  @!P0 BRA `(.L_x_2215) ;  /* 0x0000008c00208947 */ /* 0x008fea0003800000 */
.L_x_2214:
        /* <DEDUP_REMOVED lines=84> */
.L_x_2216:
[----:B------:R1:W1:Y:S01]  /*23f0*/  SYNCS.PHASECHK.TRANS64.TRYWAIT P0, [R0+URZ+0x30830], R191 ;  /* 0x030830bf000075a7 */ /* 0x000262000800017f */
[----:B------:R-:W-:Y:S05]  /*2400*/  @!P6 BRA `(.L_x_2217) ;  /* 0x000000000004e947 */ /* 0x000fea0003800000 */
[----:B------:R-:W-:Y:S01]  /*2410*/  BPT.TRAP 0x1 ;  /* 0x000000040000795c */ /* 0x000fe20000300000 */
.L_x_2217:
        /* <DEDUP_REMOVED lines=52> */
.L_x_2218:
        /* <DEDUP_REMOVED lines=539> */
.L_x_2220:
        /* <DEDUP_REMOVED lines=49> */
.L_x_2221:
        /* <DEDUP_REMOVED lines=78> */
.L_x_2204:
[----:B------:R-:W-:Y:S05]  /*5100*/  @P0 BRA `(.L_x_2198) ;  /* 0x0000005800440947 */ /* 0x000fea0003800000 */
[----:B------:R-:W-:Y:S01]  /*5110*/  ULDC.64 UR4, c[0x0][0x878] ;  /* 0x00021e0000047ab9 */ /* 0x000fe20000000a00 */
[----:B------:R-:W2:Y:S01]  /*5120*/  S2UR UR15, SR_CTAID.X ;  /* 0x00000000000f79c3 */ /* 0x000ea20000002500 */
[----:B------:R-:W-:Y:S01]  /*5130*/  UISETP.NE.U32.AND UP0, UPT, UR4, URZ, UPT ;  /* 0x0000003f0400728c */ /* 0x000fe2000bf05070 */
[----:B------:R-:W3:Y:S01]  /*5140*/  S2R R4, SR_TID.X ;  /* 0x0000000000047919 */ /* 0x000ee20000002100 */
[----:B------:R-:W-:Y:S01]  /*5150*/  ULDC UR10, c[0x0][0x870] ;  /* 0x00021c00000a7ab9 */ /* 0x000fe20000000800 */
[----:B------:R-:W-:Y:S01]  /*5160*/  ULDC UR11, c[0x0][0x80c] ;  /* 0x00020300000b7ab9 */ /* 0x000fe20000000800 */
[----:B------:R-:W-:Y:S01]  /*5170*/  UISETP.NE.AND.EX UP0, UPT, UR5, URZ, UPT, UP0 ;  /* 0x0000003f0500728c */ /* 0x000fe2000bf05300 */
[----:B------:R-:W-:Y:S02]  /*5180*/  ULDC.64 UR18, c[0x0][0x818] ;  /* 0x0002060000127ab9 */ /* 0x000fe40000000a00 */
[----:B------:R-:W-:Y:S01]  /*5190*/  S2UR UR14, SR_CgaCtaId ;  /* 0x00000000000e79c3 */ /* 0x000fe20000008800 */
[----:B------:R-:W-:Y:S01]  /*51a0*/  ULDC.64 UR20, c[0x0][0x840] ;  /* 0x0002100000147ab9 */ /* 0x000fe20000000a00 */
[----:B------:R-:W-:Y:S01]  /*51b0*/  ULDC.64 UR22, c[0x0][0x848] ;  /* 0x0002120000167ab9 */ /* 0x000fe20000000a00 */
[----:B------:R-:W-:-:S05]  /*51c0*/  PLOP3.LUT P0, PT, PT, PT, UP0, 0x80, 0x0 ;  /* 0x000000000000781c */ /* 0x000fca0003f0f008 */
[----:B------:R-:W-:Y:S02]  /*51d0*/  @UP0 ULDC.64 UR4, c[0x0][0x878] ;  /* 0x00021e0000040ab9 */ /* 0x000fe40000000a00 */
[----:B------:R-:W-:-:S06]  /*51e0*/  @UP0 UIMAD.WIDE UR4, UR36, 0x4, UR4 ;  /* 0x00000004240408a5 */ /* 0x000fcc000f8e0204 */
[----:B------:R-:W-:Y:S02]  /*51f0*/  IMAD.U32 R2, RZ, RZ, UR4 ;  /* 0x00000004ff027e24 */ /* 0x000fe4000f8e00ff */
[----:B-1----:R-:W-:Y:S01]  /*5200*/  IMAD.U32 R3, RZ, RZ, UR5 ;  /* 0x00000005ff037e24 */ /* 0x002fe2000f8e00ff */
[----:B------:R-:W-:-:S04]  /*5210*/  ULDC UR5, c[0x0][0x850] ;  /* 0x0002140000057ab9 */ /* 0x000fc80000000800 */
[----:B------:R-:W4:Y:S01]  /*5220*/  @P0 LDG.E R2, desc[UR46][R2.64] ;  /* 0x0000002e02020981 */ /* 0x000f22000c1e1900 */
[----:B------:R-:W1:Y:S01]  /*5230*/  S2UR UR4, SR_CTAID.Y ;  /* 0x00000000000479c3 */ /* 0x000e620000002600 */
[----:B------:R-:W-:Y:S01]  /*5240*/  UISETP.NE.AND UP1, UPT, UR5, 0x1, UPT ;  /* 0x000000010500788c */ /* 0x000fe2000bf25270 */
[----:B---3--:R-:W-:Y:S01]  /*5250*/  VIADD R5, R4, 0xffffff80 ;  /* 0xffffff8004057836 */ /* 0x008fe20000000000 */
[----:B--2---:R-:W-:Y:S01]  /*5260*/  UIMAD UR10, UR15, UR10, URZ ;  /* 0x0000000a0f0a72a4 */ /* 0x004fe2000f8e023f */
[----:B------:R-:W-:Y:S01]  /*5270*/  BSSY B0, `(.L_x_2223) ;  /* 0x000005f000007945 */ /* 0x000fe20003800000 */
[----:B------:R-:W-:-:S03]  /*5280*/  UIMAD UR7, UR36, UR11, URZ ;  /* 0x0000000b240772a4 */ /* 0x000fc6000f8e023f */
[----:B------:R-:W-:Y:S01]  /*5290*/  BAR.SYNC.DEFER_BLOCKING 0x1, 0x100 ;  /* 0x0044000000007b1d */ /* 0x000fe20000010000 */
[----:B------:R-:W-:Y:S01]  /*52a0*/  UIMAD UR10, UR10, UR11, URZ ;  /* 0x0000000b0a0a72a4 */ /* 0x000fe2000f8e023f */
[----:B------:R-:W-:Y:S01]  /*52b0*/  SHF.R.S32.HI R0, RZ, 0x1f, R5 ;  /* 0x0000001fff007819 */ /* 0x000fe20000011405 */
[----:B------:R-:W-:Y:S01]  /*52c0*/  USHF.L.U32 UR15, UR15, 0xe, URZ ;  /* 0x0000000e0f0f7899 */ /* 0x000fe2000800063f */
[----:B------:R-:W-:Y:S01]  /*52d0*/  ISETP.NE.AND P1, PT, R4, 0x80, PT ;  /* 0x000000800400780c */ /* 0x000fe20003f25270 */
[----:B------:R-:W-:Y:S01]  /*52e0*/  USHF.R.S32.HI UR11, URZ, 0x1f, UR10 ;  /* 0x0000001f3f0b7899 */ /* 0x000fe2000801140a */
[----:B------:R-:W-:Y:S01]  /*52f0*/  @UP1 ULDC UR8, c[0x0][0x854] ;  /* 0x0002150000081ab9 */ /* 0x000fe20000000800 */
[----:B------:R-:W-:Y:S01]  /*5300*/  @UP1 ULDC UR12, c[0x0][0x858] ;  /* 0x00021600000c1ab9 */ /* 0x000fe20000000800 */
[----:B-1----:R-:W-:Y:S02]  /*5310*/  UIMAD.WIDE.U32 UR8, UR4, UR8, URZ ;  /* 0x00000008040872a5 */ /* 0x002fe4000f8e003f */
[----:B------:R-:W-:Y:S01]  /*5320*/  UMOV UR6, UR4 ;  /* 0x0000000400067c82 */ /* 0x000fe20008000000 */
[----:B------:R-:W-:-:S02]  /*5330*/  USHF.R.S32.HI UR8, URZ, 0x1f, UR7 ;  /* 0x0000001f3f087899 */ /* 0x000fc40008011407 */
[----:B------:R-:W-:-:S03]  /*5340*/  @UP1 USHF.R.U32.HI UR6, URZ, UR12, UR9 ;  /* 0x0000000c3f061299 */ /* 0x000fc60008011609 */
[----:B------:R-:W-:Y:S01]  /*5350*/  ULDC.64 UR12, c[0x0][0x868] ;  /* 0x00021a00000c7ab9 */ /* 0x000fe20000000a00 */
[----:B------:R-:W-:Y:S02]  /*5360*/  USHF.R.S32.HI UR16, URZ, 0x1f, UR6 ;  /* 0x0000001f3f107899 */ /* 0x000fe40008011406 */
[----:B------:R-:W-:-:S04]  /*5370*/  UIADD3 UR10, UP1, UP2, UR10, UR7, UR6 ;  /* 0x000000070a0a7290 */ /* 0x000fc8000fa3e006 */
[----:B------:R-:W-:Y:S02]  /*5380*/  UIADD3.X UR8, UR11, UR8, UR16, UP1, UP2 ;  /* 0x000000080b087290 */ /* 0x000fe40008fe4410 */
[----:B------:R-:W-:Y:S02]  /*5390*/  USHF.L.U32 UR7, UR10, 0x2, URZ ;  /* 0x000000020a077899 */ /* 0x000fe4000800063f */
[----:B------:R-:W-:Y:S02]  /*53a0*/  USHF.L.U64.HI UR8, UR10, 0x2, UR8 ;  /* 0x000000020a087899 */ /* 0x000fe40008010208 */
[----:B------:R-:W-:-:S04]  /*53b0*/  UIADD3 UR10, UP1, UR7, UR12, URZ ;  /* 0x0000000c070a7290 */ /* 0x000fc8000ff3e03f */
[----:B------:R-:W-:Y:S01]  /*53c0*/  UIADD3.X UR11, UR8, UR13, URZ, UP1, !UPT ;  /* 0x0000000d080b7290 */ /* 0x000fe20008ffe43f */
[----:B----4-:R-:W-:Y:S02]  /*53d0*/  @P0 R2UR UR9, R2 ;  /* 0x00000000020902ca */ /* 0x010fe400000e0000 */
[----:B------:R-:W-:Y:S02]  /*53e0*/  LEA.HI R2, R0, R5, RZ, 0x7 ;  /* 0x0000000500027211 */ /* 0x000fe400078f38ff */
[----:B------:R-:W-:Y:S02]  /*53f0*/  ISETP.NE.AND P0, PT, R5, RZ, PT ;  /* 0x000000ff0500720c */ /* 0x000fe40003f05270 */
[C---:B------:R-:W-:Y:S01]  /*5400*/  LOP3.LUT R0, R2.reuse, 0xfffff80, RZ, 0xc0, !PT ;  /* 0x0fffff8002007812 */ /* 0x040fe200078ec0ff */
[----:B------:R-:W-:-:S04]  /*5410*/  IMAD.SHL.U32 R2, R2, 0x40, RZ ;  /* 0x0000004002027824 */ /* 0x000fc800078e00ff */
[----:B------:R-:W-:Y:S01]  /*5420*/  IMAD.IADD R0, R5, 0x1, -R0 ;  /* 0x0000000105007824 */ /* 0x000fe200078e0a00 */
[----:B------:R-:W-:Y:S01]  /*5430*/  LOP3.LUT R3, R2, 0x3fffe000, RZ, 0xc0, !PT ;  /* 0x3fffe00002037812 */ /* 0x000fe200078ec0ff */
[----:B------:R-:W-:Y:S01]  /*5440*/  @UP0 ULEA UR9, UR36, UR9, 0x7 ;  /* 0x0000000924090291 */ /* 0x000fe2000f8e383f */
[----:B------:R-:W-:-:S03]  /*5450*/  IMAD.U32 R2, RZ, RZ, UR10 ;  /* 0x0000000aff027e24 */ /* 0x000fc6000f8e00ff */
[----:B------:R-:W-:Y:S01]  /*5460*/  @UP0 USHF.R.S32.HI UR12, URZ, 0x1f, UR9 ;  /* 0x0000001f3f0c0899 */ /* 0x000fe20008011409 */
[----:B------:R-:W-:Y:S02]  /*5470*/  IMAD R0, R0, 0x4, R3 ;  /* 0x0000000400007824 */ /* 0x000fe400078e0203 */
[----:B------:R-:W-:Y:S01]  /*5480*/  IMAD.U32 R3, RZ, RZ, UR11 ;  /* 0x0000000bff037e24 */ /* 0x000fe2000f8e00ff */
[----:B------:R-:W-:-:S03]  /*5490*/  @UP0 ULEA.HI UR12, UR12, UR9, URZ, 0x7 ;  /* 0x000000090c0c0291 */ /* 0x000fc6000f8f383f */
[----:B------:R-:W-:Y:S01]  /*54a0*/  UMOV UR9, 0x400 ;  /* 0x0000040000097882 */ /* 0x000fe20000000000 */
[----:B------:R-:W-:Y:S02]  /*54b0*/  @UP0 USHF.L.U32 UR12, UR12, 0x7, URZ ;  /* 0x000000070c0c0899 */ /* 0x000fe4000800063f */
[----:B------:R-:W-:Y:S02]  /*54c0*/  ULEA UR9, UR14, UR9, 0x18 ;  /* 0x000000090e097291 */ /* 0x000fe4000f8ec03f */
[----:B------:R-:W-:-:S04]  /*54d0*/  @UP0 ULOP3.LUT UR12, UR12, 0xffffc000, URZ, 0xc0, !UPT ;  /* 0xffffc0000c0c0892 */ /* 0x000fc8000f8ec03f */
[----:B------:R-:W-:Y:S01]  /*54e0*/  @UP0 USHF.R.S32.HI UR13, URZ, 0x1f, UR12 ;  /* 0x0000001f3f0d0899 */ /* 0x000fe2000801140c */
[----:B------:R-:W-:Y:S02]  /*54f0*/  LEA R0, R0, UR9, 0x2 ;  /* 0x0000000900007c11 */ /* 0x000fe4000f8e10ff */
[----:B------:R-:W-:Y:S02]  /*5500*/  @!UP0 UMOV UR12, URZ ;  /* 0x0000003f000c8c82 */ /* 0x000fe40008000000 */
[----:B------:R-:W-:Y:S01]  /*5510*/  UIADD3 UR14, UP1, UR15, UR12, URZ ;  /* 0x0000000c0f0e7290 */ /* 0x000fe2000ff3e03f */
[----:B------:R1:W-:Y:S01]  /*5520*/  STS.128 [R0], R24 ;  /* 0x0000001800007388 */ /* 0x0003e20000000c00 */
[----:B------:R-:W-:Y:S02]  /*5530*/  UIMAD UR12, UR16, UR18, URZ ;  /* 0x00000012100c72a4 */ /* 0x000fe4000f8e023f */
[----:B------:R-:W-:Y:S01]  /*5540*/  UIMAD UR16, UR16, UR20, URZ ;  /* 0x00000014101072a4 */ /* 0x000fe2000f8e023f */
[----:B------:R1:W-:Y:S01]  /*5550*/  STS.128 [R0+0x800], R28 ;  /* 0x0008001c00007388 */ /* 0x0003e20000000c00 */
[----:B------:R-:W-:Y:S01]  /*5560*/  @!UP0 UMOV UR13, URZ ;  /* 0x0000003f000d8c82 */ /* 0x000fe20008000000 */
[----:B------:R-:W-:-:S02]  /*5570*/  UIMAD UR17, UR6, UR19, UR12 ;  /* 0x00000013061172a4 */ /* 0x000fc4000f8e020c */
[----:B------:R-:W-:Y:S01]  /*5580*/  UIMAD UR19, UR6, UR21, UR16 ;  /* 0x00000015061372a4 */ /* 0x000fe2000f8e0210 */
[----:B------:R1:W-:Y:S01]  /*5590*/  STS.128 [R0+0x1000], R32 ;  /* 0x0010002000007388 */ /* 0x0003e20000000c00 */
[----:B------:R-:W-:Y:S02]  /*55a0*/  ULEA.HI.X.SX32 UR15, UR15, UR13, 0x1, UP1 ;  /* 0x0000000d0f0f7291 */ /* 0x000fe400088f0e3f */
[----:B------:R-:W-:Y:S01]  /*55b0*/  USHF.R.S32.HI UR16, URZ, 0x1f, UR36 ;  /* 0x0000001f3f107899 */ /* 0x000fe20008011424 */
[----:B------:R1:W-:Y:S01]  /*55c0*/  STS.128 [R0+0x1800], R36 ;  /* 0x0018002400007388 */ /* 0x0003e20000000c00 */
[----:B------:R-:W-:Y:S02]  /*55d0*/  UIMAD.WIDE.U32 UR12, UR6, UR18, UR14 ;  /* 0x00000012060c72a5 */ /* 0x000fe4000f8e000e */
[----:B------:R-:W-:Y:S01]  /*55e0*/  USEL UR16, UR16, URZ, !UP0 ;  /* 0x0000003f10107287 */ /* 0x000fe2000c000000 */
[----:B------:R1:W-:Y:S01]  /*55f0*/  STS.128 [R0+0x2000], R40 ;  /* 0x0020002800007388 */ /* 0x0003e20000000c00 */
[----:B------:R-:W-:-:S02]  /*5600*/  UIMAD.WIDE.U32 UR14, UR6, UR20, UR14 ;  /* 0x00000014060e72a5 */ /* 0x000fc4000f8e000e */
[----:B------:R-:W-:Y:S01]  /*5610*/  USEL UR36, UR36, URZ, !UP0 ;  /* 0x0000003f24247287 */ /* 0x000fe2000c000000 */
[----:B------:R1:W-:Y:S01]  /*5620*/  STS.128 [R0+0x2800], R44 ;  /* 0x0028002c00007388 */ /* 0x0003e20000000c00 */
[----:B------:R-:W-:Y:S01]  /*5630*/  ULDC.64 UR20, c[0x0][0x820] ;  /* 0x0002080000147ab9 */ /* 0x000fe20000000a00 */
[----:B------:R-:W-:Y:S02]  /*5640*/  UIADD3 UR13, UR13, UR17, URZ ;  /* 0x000000110d0d7290 */ /* 0x000fe4000fffe03f */
[----:B------:R1:W-:Y:S01]  /*5650*/  STS.128 [R0+0x3000], R48 ;  /* 0x0030003000007388 */ /* 0x0003e20000000c00 */
[----:B------:R-:W-:Y:S02]  /*5660*/  UIMAD UR18, UR16, UR20, URZ ;  /* 0x00000014101272a4 */ /* 0x000fe4000f8e023f */
[----:B------:R-:W-:Y:S01]  /*5670*/  UIMAD UR16, UR16, UR22, URZ ;  /* 0x00000016101072a4 */ /* 0x000fe2000f8e023f */
[----:B------:R1:W-:Y:S01]  /*5680*/  STS.128 [R0+0x3800], R52 ;  /* 0x0038003400007388 */ /* 0x0003e20000000c00 */
[----:B------:R-:W-:-:S02]  /*5690*/  UIADD3 UR15, UR15, UR19, URZ ;  /* 0x000000130f0f7290 */ /* 0x000fc4000fffe03f */
[----:B------:R-:W-:Y:S01]  /*56a0*/  UIMAD UR18, UR36, UR21, UR18 ;  /* 0x00000015241272a4 */ /* 0x000fe2000f8e0212 */
[----:B------:R1:W-:Y:S01]  /*56b0*/  STS.128 [R0+0x4000], R56 ;  /* 0x0040003800007388 */ /* 0x0003e20000000c00 */
[----:B------:R-:W-:Y:S02]  /*56c0*/  UIMAD.WIDE.U32 UR12, UR36, UR20, UR12 ;  /* 0x00000014240c72a5 */ /* 0x000fe4000f8e000c */
[----:B------:R-:W-:Y:S01]  /*56d0*/  UIMAD UR16, UR36, UR23, UR16 ;  /* 0x00000017241072a4 */ /* 0x000fe2000f8e0210 */
[----:B------:R1:W-:Y:S01]  /*56e0*/  STS.128 [R0+0x4800], R60 ;  /* 0x0048003c00007388 */ /* 0x0003e20000000c00 */
[----:B------:R-:W-:Y:S01]  /*56f0*/  UIMAD.WIDE.U32 UR14, UR36, UR22, UR14 ;  /* 0x00000016240e72a5 */ /* 0x000fe2000f8e000e */
[----:B------:R-:W-:Y:S02]  /*5700*/  ULDC.64 UR20, c[0x0][0x800] ;  /* 0x0002000000147ab9 */ /* 0x000fe40000000a00 */
[----:B------:R1:W-:Y:S01]  /*5710*/  STS.128 [R0+0x5000], R64 ;  /* 0x0050004000007388 */ /* 0x0003e20000000c00 */
[----:B------:R-:W-:Y:S01]  /*5720*/  ULDC.64 UR22, c[0x0][0x828] ;  /* 0x00020a0000167ab9 */ /* 0x000fe20000000a00 */
[----:B------:R-:W-:-:S02]  /*5730*/  UIADD3 UR17, -UR6, URZ, URZ ;  /* 0x0000003f06117290 */ /* 0x000fc4000fffe13f */
[----:B------:R1:W-:Y:S01]  /*5740*/  STS.128 [R0+0x5800], R68 ;  /* 0x0058004400007388 */ /* 0x0003e20000000c00 */
[----:B------:R-:W-:Y:S02]  /*5750*/  UIADD3 UR13, UR13, UR18, URZ ;  /* 0x000000120d0d7290 */ /* 0x000fe4000fffe03f */
[----:B------:R-:W-:Y:S01]  /*5760*/  UIADD3 UR6, UR15, UR16, URZ ;  /* 0x000000100f067290 */ /* 0x000fe2000fffe03f */
[----:B------:R1:W-:Y:S01]  /*5770*/  STS.128 [R0+0x6000], R72 ;  /* 0x0060004800007388 */ /* 0x0003e20000000c00 */
[----:B------:R-:W-:Y:S02]  /*5780*/  ULEA UR20, UP0, UR12, UR20, 0x2 ;  /* 0x000000140c147291 */ /* 0x000fe4000f80103f */
[----:B------:R-:W-:Y:S01]  /*5790*/  ULEA UR22, UP1, UR14, UR22, 0x2 ;  /* 0x000000160e167291 */ /* 0x000fe2000f82103f */
[----:B------:R1:W-:Y:S01]  /*57a0*/  STS.128 [R0+0x6800], R76 ;  /* 0x0068004c00007388 */ /* 0x0003e20000000c00 */
[----:B------:R-:W-:Y:S02]  /*57b0*/  ULEA.HI.X UR21, UR12, UR21, UR13, 0x2, UP0 ;  /* 0x000000150c157291 */ /* 0x000fe400080f140d */
[----:B------:R-:W-:Y:S01]  /*57c0*/  ULEA.HI.X UR23, UR14, UR23, UR6, 0x2, UP1 ;  /* 0x000000170e177291 */ /* 0x000fe200088f1406 */
[----:B------:R1:W-:Y:S01]  /*57d0*/  STS.128 [R0+0x7000], R80 ;  /* 0x0070005000007388 */ /* 0x0003e20000000c00 */
[----:B------:R-:W-:-:S03]  /*57e0*/  UIMAD UR17, UR5, UR17, UR4 ;  /* 0x00000011051172a4 */ /* 0x000fc6000f8e0204 */
[----:B------:R1:W-:Y:S01]  /*57f0*/  STS.128 [R0+0x7800], R84 ;  /* 0x0078005400007388 */ /* 0x0003e20000000c00 */
[----:B------:R-:W-:Y:S08]  /*5800*/  @P0 BRA `(.L_x_2224) ;  /* 0x0000000000140947 */ /* 0x000ff00003800000 */
.L_x_2225:
[----:B------:R-:W2:Y:S04]  /*5810*/  LDG.E.STRONG.GPU R4, desc[UR46][R2.64] ;  /* 0x0000002e02047981 */ /* 0x000ea8000c1ef900 */
[----:B--2---:R-:W-:Y:S01]  /*5820*/  CCTL.IVALL ;  /* 0x00000000ff00798f */ /* 0x004fe20002000000 */
[----:B------:R-:W-:Y:S05]  /*5830*/  YIELD ;  /* 0x0000000000007946 */ /* 0x000fea0003800000 */
[----:B------:R-:W-:-:S13]  /*5840*/  ISETP.NE.AND P0, PT, R4, UR17, PT ;  /* 0x0000001104007c0c */ /* 0x000fda000bf05270 */
[----:B------:R-:W-:Y:S05]  /*5850*/  @P0 BRA `(.L_x_2225) ;  /* 0xfffffffc00ec0947 */ /* 0x000fea000383ffff */
.L_x_2224:
[----:B------:R-:W-:Y:S05]  /*5860*/  BSYNC B0 ;  /* 0x0000000000007941 */ /* 0x000fea0003800000 */
.L_x_2223:
[----:B------:R-:W-:-:S03]  /*5870*/  UMOV UR4, 0xffffffff ;  /* 0xffffffff00047882 */ /* 0x000fc60000000000 */
[----:B------:R-:W-:Y:S05]  /*5880*/  BRA.DIV UR4, `(.L_x_2226) ;  /* 0x0000005204d07947 */ /* 0x000fea000b800000 */
[----:B------:R-:W-:Y:S01]  /*5890*/  NOP ;  /* 0x0000000000007918 */ /* 0x000fe20000000000 */
.L_x_2335:
        /* <DEDUP_REMOVED lines=14> */
[----:B------:R-:W-:Y:S01]  /*5980*/  UMOV UR4, UR22 ;  /* 0x0000001600047c82 */ /* 0x000fe20008000000 */
[----:B------:R-:W-:-:S08]  /*5990*/  UMOV UR5, UR23 ;  /* 0x0000001700057c82 */ /* 0x000fd00008000000 */
.L_x_2229:
[----:B------:R-:W-:Y:S01]  /*59a0*/  @P0 ELECT P2, URZ, PT ;  /* 0x00000000003f082f */ /* 0x000fe20003840000 */
[----:B------:R2:W-:-:S12]  /*59b0*/  UBLKRED.G.S.ADD.F32.RN [UR4], [UR9], UR6, desc[UR10] ;  /* 0x00000a04090073bb */ /* 0x0005d800080a1406 */
[----:B------:R-:W-:Y:S02]  /*59c0*/  @P2 PLOP3.LUT P0, PT, P2, PT, PT, 0x8, 0x0 ;  /* 0x000000000000281c */ /* 0x000fe4000170e170 */
[----:B------:R-:W-:-:S11]  /*59d0*/  PLOP3.LUT P2, PT, PT, PT, PT, 0x8, 0x0 ;  /* 0x000000000000781c */ /* 0x000fd60003f4e170 */
[----:B--2---:R-:W-:Y:S05]  /*59e0*/  @P0 BRA.U.ANY `(.L_x_2229) ;  /* 0xfffffffd00ec0947 */ /* 0x004fea000393ffff */
[----:B------:R0:W-:Y:S01]  /*59f0*/  UTMACMDFLUSH ;  /* 0x00000000000079b7 */ /* 0x0001e20000000000 */
[----:B------:R-:W-:-:S04]  /*5a00*/  DEPBAR.LE SB0, 0x0 ;  /* 0x000080000000791a */ /* 0x000fc80000000000 */
.L_x_2228:
[----:B------:R-:W-:Y:S05]  /*5a10*/  BSYNC B0 ;  /* 0x0000000000007941 */ /* 0x000fea0003800000 */
.L_x_2227:
        /* <DEDUP_REMOVED lines=14> */
.L_x_2231:
[----:B------:R-:W-:Y:S05]  /*5b00*/  BSYNC B0 ;  /* 0x0000000000007941 */ /* 0x000fea0003800000 */
.L_x_2230:
        /* <DEDUP_REMOVED lines=24> */
.L_x_2234:
[----:B-12---:R-:W2:Y:S04]  /*5c90*/  LDG.E.STRONG.GPU R0, desc[UR46][R2.64] ;  /* 0x0000002e02007981 */ /* 0x006ea8000c1ef900 */
[----:B--2---:R-:W-:Y:S01]  /*5ca0*/  CCTL.IVALL ;  /* 0x00000000ff00798f */ /* 0x004fe20002000000 */
[----:B------:R-:W-:Y:S05]  /*5cb0*/  YIELD ;  /* 0x0000000000007946 */ /* 0x000fea0003800000 */
[----:B------:R-:W-:-:S13]  /*5cc0*/  ISETP.NE.AND P0, PT, R0, UR17, PT ;  /* 0x0000001100007c0c */ /* 0x000fda000bf05270 */
[----:B------:R-:W-:Y:S05]  /*5cd0*/  @P0 BRA `(.L_x_2234) ;  /* 0xfffffffc00ec0947 */ /* 0x000fea000383ffff */
.L_x_2233:
[----:B------:R-:W-:Y:S05]  /*5ce0*/  BSYNC B0 ;  /* 0x0000000000007941 */ /* 0x000fea0003800000 */
.L_x_2232:
[----:B------:R-:W-:-:S03]  /*5cf0*/  UMOV UR4, 0xffffffff ;  /* 0xffffffff00047882 */ /* 0x000fc60000000000 */
[----:B------:R-:W-:Y:S05]  /*5d00*/  BRA.DIV UR4, `(.L_x_2235) ;  /* 0x0000004e04cc7947 */ /* 0x000fea000b800000 */
[----:B------:R-:W-:Y:S01]  /*5d10*/  NOP ;  /* 0x0000000000007918 */ /* 0x000fe20000000000 */
.L_x_2338:
        /* <DEDUP_REMOVED lines=16> */
.L_x_2238:
[----:B------:R-:W-:Y:S01]  /*5e20*/  @P0 ELECT P2, URZ, PT ;  /* 0x00000000003f082f */ /* 0x000fe20003840000 */
[----:B------:R3:W-:-:S12]  /*5e30*/  UBLKRED.G.S.ADD.F32.RN [UR4], [UR9], UR6, desc[UR10] ;  /* 0x00000a04090073bb */ /* 0x0007d800080a1406 */
[----:B------:R-:W-:Y:S02]  /*5e40*/  @P2 PLOP3.LUT P0, PT, P2, PT, PT, 0x8, 0x0 ;  /* 0x000000000000281c */ /* 0x000fe4000170e170 */
[----:B------:R-:W-:-:S11]  /*5e50*/  PLOP3.LUT P2, PT, PT, PT, PT, 0x8, 0x0 ;  /* 0x000000000000781c */ /* 0x000fd60003f4e170 */
[----:B---3--:R-:W-:Y:S05]  /*5e60*/  @P0 BRA.U.ANY `(.L_x_2238) ;  /* 0xfffffffd00ec0947 */ /* 0x008fea000393ffff */
[----:B------:R0:W-:Y:S01]  /*5e70*/  UTMACMDFLUSH ;  /* 0x00000000000079b7 */ /* 0x0001e20000000000 */
[----:B------:R-:W-:-:S04]  /*5e80*/  DEPBAR.LE SB0, 0x0 ;  /* 0x000080000000791a */ /* 0x000fc80000000000 */
.L_x_2237:
[----:B------:R-:W-:Y:S05]  /*5e90*/  BSYNC B0 ;  /* 0x0000000000007941 */ /* 0x000fea0003800000 */
.L_x_2236:
        /* <DEDUP_REMOVED lines=14> */
.L_x_2193:
        /* <DEDUP_REMOVED lines=21> */
.L_x_2240:
        /* <DEDUP_REMOVED lines=13> */
.L_x_2242:
[----:B------:R-:W-:-:S05]  /*61a0*/  ULDC UR4, c[0x0][0x8c4] ;  /* 0x0002310000047ab9 */ /* 0x000fca0000000800 */
.L_x_2241:
        /* <DEDUP_REMOVED lines=44> */
.L_x_2243:
        /* <DEDUP_REMOVED lines=13> */
.L_x_2244:
        /* <DEDUP_REMOVED lines=12> */
.L_x_2245:
[----:B------:R-:W-:Y:S01]  /*6600*/  UIADD3 UR8, -UR12, UR10, UR6 ;  /* 0x0000000a0c087290 */ /* 0x000fe2000fffe106 */
[----:B------:R-:W-:Y:S01]  /*6610*/  ISETP.LE.AND P0, PT, RZ, UR22, PT ;  /* 0x00000016ff007c0c */ /* 0x000fe2000bf03270 */
[----:B------:R-:W-:Y:S01]  /*6620*/  ULDC UR9, c[0x0][0x74c] ;  /* 0x0001d30000097ab9 */ /* 0x000fe20000000800 */
[----:B------:R-:W-:Y:S01]  /*6630*/  ULDC UR20, c[0x0][0x288] ;  /* 0x0000a20000147ab9 */ /* 0x000fe20000000800 */
[----:B------:R-:W-:Y:S02]  /*6640*/  UIADD3 UR9, UR8, -UR9, URZ ;  /* 0x8000000908097290 */ /* 0x000fe4000fffe03f */
[----:B------:R-:W-:Y:S02]  /*6650*/  UIADD3 UR8, UR10, 0x3f, URZ ;  /* 0x0000003f0a087890 */ /* 0x000fe4000fffe03f */
[----:B------:R-:W-:Y:S02]  /*6660*/  USHF.R.S32.HI UR11, URZ, 0x1f, UR9 ;  /* 0x0000001f3f0b7899 */ /* 0x000fe40008011409 */
[----:B------:R-:W-:-:S02]  /*6670*/  USHF.R.S32.HI UR15, URZ, 0x1f, UR13 ;  /* 0x0000001f3f0f7899 */ /* 0x000fc4000801140d */
[----:B------:R-:W-:Y:S02]  /*6680*/  ULEA.HI UR11, UR11, UR9, URZ, 0x6 ;  /* 0x000000090b0b7291 */ /* 0x000fe4000f8f303f */
[----:B------:R-:W-:Y:S02]  /*6690*/  USHF.R.S32.HI UR9, URZ, 0x1f, UR8 ;  /* 0x0000001f3f097899 */ /* 0x000fe40008011408 */
[----:B------:R-:W-:Y:S02]  /*66a0*/  USHF.R.S32.HI UR11, URZ, 0x6, UR11 ;  /* 0x000000063f0b7899 */ /* 0x000fe4000801140b */
[----:B------:R-:W-:Y:S02]  /*66b0*/  ULEA.HI UR8, UR9, UR8, URZ, 0x6 ;  /* 0x0000000809087291 */ /* 0x000fe4000f8f303f */
[----:B------:R-:W-:Y:S02]  /*66c0*/  UISETP.LT.AND UP1, UPT, URZ, UR11, UPT ;  /* 0x0000000b3f00728c */ /* 0x000fe4000bf21270 */
[----:B------:R-:W-:-:S02]  /*66d0*/  USHF.R.S32.HI UR8, URZ, 0x6, UR8 ;  /* 0x000000063f087899 */ /* 0x000fc40008011408 */
[----:B------:R-:W-:Y:S02]  /*66e0*/  USEL UR16, UR13, URZ, !UP0 ;  /* 0x0000003f0d107287 */ /* 0x000fe4000c000000 */
[----:B------:R-:W-:Y:S02]  /*66f0*/  USEL UR9, URZ, UR11, !UP1 ;  /* 0x0000000b3f097287 */ /* 0x000fe4000c800000 */
[----:B------:R-:W-:Y:S01]  /*6700*/  UIMAD UR13, UR13, UR20, URZ ;  /* 0x000000140d0d72a4 */ /* 0x000fe2000f8e023f */
[----:B------:R-:W-:Y:S01]  /*6710*/  UMOV UR11, UR8 ;  /* 0x00000008000b7c82 */ /* 0x000fe20008000000 */
        /* <DEDUP_REMOVED lines=8> */
[----:B------:R-:W-:-:S12]  /*67a0*/  USEL UR11, UR8, UR10, UP1 ;  /* 0x0000000a080b7287 */ /* 0x000fd80008800000 */
.L_x_2246:
[----:B------:R-:W-:Y:S02]  /*67b0*/  UISETP.GT.AND UP1, UPT, UR11, UR9, UPT ;  /* 0x000000090b00728c */ /* 0x000fe4000bf24270 */
[----:B------:R-:W-:Y:S02]  /*67c0*/  USEL UR21, UR15, URZ, !UP0 ;  /* 0x0000003f0f157287 */ /* 0x000fe4000c000000 */
[----:B------:R-:W-:Y:S02]  /*67d0*/  UIADD3 UR23, UP0, UR13, UR7, URZ ;  /* 0x000000070d177290 */ /* 0x000fe4000ff1e03f */
[----:B------:R-:W-:Y:S02]  /*67e0*/  PLOP3.LUT P1, PT, PT, PT, UP1, 0x80, 0x0 ;  /* 0x000000000000781c */ /* 0x000fe40003f2f018 */
[----:B------:R-:W-:Y:S01]  /*67f0*/  ELECT P0, URZ, PT ;  /* 0x00000000003f782f */ /* 0x000fe20003800000 */
[----:B------:R-:W-:-:S10]  /*6800*/  ULEA.HI.X.SX32 UR10, UR13, UR14, 0x1, UP0 ;  /* 0x0000000e0d0a7291 */ /* 0x000fd400080f0e3f */
[----:B------:R-:W-:Y:S05]  /*6810*/  @!P1 BRA `(.L_x_2247) ;  /* 0x0000001000909947 */ /* 0x000fea0003800000 */
[----:B------:R-:W-:Y:S01]  /*6820*/  ULDC.64 UR18, c[0x0][0x2d8] ;  /* 0x0000b60000127ab9 */ /* 0x000fe20000000a00 */
[----:B------:R-:W1:Y:S01]  /*6830*/  S2R R0, SR_TID.X ;  /* 0x0000000000007919 */ /* 0x000e620000002100 */
[----:B------:R-:W-:Y:S02]  /*6840*/  UIMAD UR14, UR14, UR18, URZ ;  /* 0x000000120e0e72a4 */ /* 0x000fe4000f8e023f */
[----:B------:R-:W-:Y:S02]  /*6850*/  UIMAD.WIDE.U32 UR12, UR7, UR18, URZ ;  /* 0x00000012070c72a5 */ /* 0x000fe4000f8e003f */
[----:B------:R-:W-:Y:S02]  /*6860*/  UIMAD UR14, UR7, UR19, UR14 ;  /* 0x00000013070e72a4 */ /* 0x000fe4000f8e020e */
[----:B------:R-:W-:Y:S02]  /*6870*/  UIADD3 UR7, -UR9, UR11, URZ ;  /* 0x0000000b09077290 */ /* 0x000fe4000fffe13f */
[----:B------:R-:W-:-:S02]  /*6880*/  UIADD3 UR6, UP0, UR4, UR12, URZ ;  /* 0x0000000c04067290 */ /* 0x000fc4000ff1e03f */
[----:B------:R-:W-:Y:S02]  /*6890*/  UIADD3 UR19, UR13, UR14, URZ ;  /* 0x0000000e0d137290 */ /* 0x000fe4000fffe03f */
[----:B------:R-:W-:Y:S02]  /*68a0*/  ULOP3.LUT UR17, UR7, 0x1, URZ, 0xc0, !UPT ;  /* 0x0000000107117892 */ /* 0x000fe4000f8ec03f */
[----:B------:R-:W-:Y:S02]  /*68b0*/  UIADD3.X UR7, UR5, UR19, URZ, UP0, !UPT ;  /* 0x0000001305077290 */ /* 0x000fe400087fe43f */
[----:B------:R-:W-:Y:S01]  /*68c0*/  UISETP.NE.U32.AND UP0, UPT, UR17, 0x1, UPT ;  /* 0x000000011100788c */ /* 0x000fe2000bf05070 */
[----:B------:R-:W-:Y:S02]  /*68d0*/  ULDC.64 UR14, c[0x0][0x2e0] ;  /* 0x0000b800000e7ab9 */ /* 0x000fe40000000a00 */
[----:B------:R-:W-:-:S03]  /*68e0*/  UIMAD UR18, UR21, UR14, URZ ;  /* 0x0000000e151272a4 */ /* 0x000fc6000f8e023f */
[----:B------:R-:W-:Y:S01]  /*68f0*/  PLOP3.LUT P1, PT, PT, PT, UP0, 0x80, 0x0 ;  /* 0x000000000000781c */ /* 0x000fe20003f2f008 */
[----:B------:R-:W-:Y:S02]  /*6900*/  UIMAD.WIDE.U32 UR6, UR16, UR14, UR6 ;  /* 0x0000000e100672a5 */ /* 0x000fe4000f8e0006 */
[----:B------:R-:W-:Y:S01]  /*6910*/  UIMAD UR18, UR16, UR15, UR18 ;  /* 0x0000000f101272a4 */ /* 0x000fe2000f8e0212 */
[----:B------:R-:W-:Y:S02]  /*6920*/  ULDC UR21, c[0x0][0x760] ;  /* 0x0001d80000157ab9 */ /* 0x000fe40000000800 */
[----:B------:R-:W-:Y:S02]  /*6930*/  UIMAD UR15, UR20, UR21, URZ ;  /* 0x00000015140f72a4 */ /* 0x000fe4000f8e023f */
[----:B------:R-:W-:Y:S01]  /*6940*/  UIADD3 UR24, UR7, UR18, URZ ;  /* 0x0000001207187290 */ /* 0x000fe2000fffe03f */
[----:B-1----:R-:W-:-:S04]  /*6950*/  LOP3.LUT R9, R0, 0x1f, RZ, 0xc0, !PT ;  /* 0x0000001f00097812 */ /* 0x002fc800078ec0ff */
[----:B------:R-:W-:Y:S07]  /*6960*/  @P1 BRA `(.L_x_2248) ;  /* 0x00000004006c1947 */ /* 0x000fee0003800000 */
        /* <DEDUP_REMOVED lines=11> */
.L_x_2251:
[----:B------:R-:W2:Y:S04]  /*6a20*/  LDG.E.STRONG.GPU R0, desc[UR46][R2.64] ;  /* 0x0000002e02007981 */ /* 0x000ea8000c1ef900 */
[----:B--2---:R-:W-:Y:S01]  /*6a30*/  CCTL.IVALL ;  /* 0x00000000ff00798f */ /* 0x004fe20002000000 */
[----:B------:R-:W-:Y:S05]  /*6a40*/  YIELD ;  /* 0x0000000000007946 */ /* 0x000fea0003800000 */
[----:B------:R-:W-:-:S13]  /*6a50*/  ISETP.NE.AND P1, PT, R0, UR22, PT ;  /* 0x0000001600007c0c */ /* 0x000fda000bf25270 */
[----:B------:R-:W-:Y:S05]  /*6a60*/  @P1 BRA `(.L_x_2251) ;  /* 0xfffffffc00ec1947 */ /* 0x000fea000383ffff */
.L_x_2250:
[----:B------:R-:W-:Y:S05]  /*6a70*/  BSYNC B0 ;  /* 0x0000000000007941 */ /* 0x000fea0003800000 */
.L_x_2249:
[----:B------:R-:W-:-:S03]  /*6a80*/  UMOV UR17, 0xffffffff ;  /* 0xffffffff00117882 */ /* 0x000fc60000000000 */
[----:B------:R-:W-:Y:S05]  /*6a90*/  BRA.DIV UR17, `(.L_x_2252) ;  /* 0x0000004211847947 */ /* 0x000fea000b800000 */
[----:B------:R-:W-:Y:S01]  /*6aa0*/  NOP ;  /* 0x0000000000007918 */ /* 0x000fe20000000000 */
.L_x_2341:
        /* <DEDUP_REMOVED lines=22> */
.L_x_2254:
[----:B------:R-:W-:Y:S05]  /*6c10*/  BSYNC B0 ;  /* 0x0000000000007941 */ /* 0x000fea0003800000 */
.L_x_2253:
        /* <DEDUP_REMOVED lines=20> */
.L_x_2256:
[----:B------:R-:W-:Y:S05]  /*6d60*/  BSYNC B0 ;  /* 0x0000000000007941 */ /* 0x000fea0003800000 */
.L_x_2255:
[----:B------:R-:W-:Y:S06]  /*6d70*/  BAR.ARV 0xa, 0xa0 ;  /* 0x0282800000007b1d */ /* 0x000fec0000002000 */
[----:B------:R-:W-:Y:S04]  /*6d80*/  BSSY B0, `(.L_x_2257) ;  /* 0x0000003000007945 */ /* 0x000fe80003800000 */
[----:B------:R-:W-:Y:S05]  /*6d90*/  @!P0 BRA `(.L_x_2258) ;  /* 0x0000000000048947 */ /* 0x000fea0003800000 */
[----:B------:R-:W-:-:S04]  /*6da0*/  DEPBAR.LE SB0, 0x0 ;  /* 0x000080000000791a */ /* 0x000fc80000000000 */
.L_x_2258:
[----:B------:R-:W-:Y:S05]  /*6db0*/  BSYNC B0 ;  /* 0x0000000000007941 */ /* 0x000fea0003800000 */
.L_x_2257:
        /* <DEDUP_REMOVED lines=19> */
.L_x_2260:
[----:B------:R-:W-:Y:S05]  /*6ef0*/  BSYNC B0 ;  /* 0x0000000000007941 */ /* 0x000fea0003800000 */
.L_x_2259:
[----:B------:R-:W-:Y:S01]  /*6f00*/  UIADD3 UR17, UR9, 0x1, URZ ;  /* 0x0000000109117890 */ /* 0x000fe2000fffe03f */
[----:B------:R-:W-:Y:S11]  /*6f10*/  BRA `(.L_x_2261) ;  /* 0x0000000000047947 */ /* 0x000ff60003800000 */
.L_x_2248:
[----:B------:R-:W-:-:S05]  /*6f20*/  UMOV UR17, UR9 ;  /* 0x0000000900117c82 */ /* 0x000fca0008000000 */
.L_x_2261:
[----:B------:R-:W-:-:S04]  /*6f30*/  UIADD3 UR9, UR9, 0x1, URZ ;  /* 0x0000000109097890 */ /* 0x000fc8000fffe03f */
[----:B------:R-:W-:-:S03]  /*6f40*/  UISETP.NE.AND UP0, UPT, UR11, UR9, UPT ;  /* 0x000000090b00728c */ /* 0x000fc6000bf05270 */
[----:B------:R-:W-:-:S03]  /*6f50*/  UMOV UR9, UR17 ;  /* 0x0000001100097c82 */ /* 0x000fc60008000000 */
[----:B------:R-:W-:-:S13]  /*6f60*/  PLOP3.LUT P1, PT, PT, PT, UP0, 0x80, 0x0 ;  /* 0x000000000000781c */ /* 0x000fda0003f2f008 */
[----:B------:R-:W-:Y:S05]  /*6f70*/  @!P1 BRA `(.L_x_2247) ;  /* 0x0000000800b89947 */ /* 0x000fea0003800000 */
[----:B------:R-:W-:Y:S01]  /*6f80*/  UMOV UR13, UR19 ;  /* 0x00000013000d7c82 */ /* 0x000fe20008000000 */
[----:B------:R-:W-:Y:S01]  /*6f90*/  ULDC.64 UR20, c[0x0][0x2c0] ;  /* 0x0000b00000147ab9 */ /* 0x000fe20000000a00 */
[----:B------:R-:W-:Y:S01]  /*6fa0*/  UIMAD.WIDE.U32 UR12, UR16, UR14, UR12 ;  /* 0x0000000e100c72a5 */ /* 0x000fe2000f8e000c */
[----:B------:R-:W-:-:S03]  /*6fb0*/  UMOV UR9, UR17 ;  /* 0x0000001100097c82 */ /* 0x000fc60008000000 */
[----:B------:R-:W-:-:S04]  /*6fc0*/  UIADD3 UR4, UP0, UR4, UR12, URZ ;  /* 0x0000000c04047290 */ /* 0x000fc8000ff1e03f */
[----:B------:R-:W-:Y:S02]  /*6fd0*/  UIADD3.X UR5, UR5, UR18, UR13, UP0, !UPT ;  /* 0x0000001205057290 */ /* 0x000fe400087fe40d */
[----:B------:R-:W-:-:S04]  /*6fe0*/  ULEA UR14, UP0, UR4, UR20, 0x2 ;  /* 0x00000014040e7291 */ /* 0x000fc8000f80103f */
[----:B------:R-:W-:Y:S02]  /*6ff0*/  ULEA.HI.X UR5, UR4, UR21, UR5, 0x2, UP0 ;  /* 0x0000001504057291 */ /* 0x000fe400080f1405 */
[----:B------:R-:W-:Y:S01]  /*7000*/  UIADD3 UR14, UP0, UR14, 0x4000, URZ ;  /* 0x000040000e0e7890 */ /* 0x000fe2000ff1e03f */
[----:B------:R-:W-:-:S03]  /*7010*/  UMOV UR4, URZ ;  /* 0x0000003f00047c82 */ /* 0x000fc60008000000 */
[----:B------:R-:W-:-:S12]  /*7020*/  UIADD3.X UR5, URZ, UR5, URZ, UP0, !UPT ;  /* 0x000000053f057290 */ /* 0x000fd800087fe43f */
.L_x_2286:
        /* <DEDUP_REMOVED lines=11> */
.L_x_2264:
[----:B------:R-:W2:Y:S04]  /*70e0*/  LDG.E.STRONG.GPU R0, desc[UR46][R2.64] ;  /* 0x0000002e02007981 */ /* 0x000ea8000c1ef900 */
[----:B--2---:R-:W-:Y:S01]  /*70f0*/  CCTL.IVALL ;  /* 0x00000000ff00798f */ /* 0x004fe20002000000 */
[----:B------:R-:W-:Y:S05]  /*7100*/  YIELD ;  /* 0x0000000000007946 */ /* 0x000fea0003800000 */
[----:B------:R-:W-:-:S13]  /*7110*/  ISETP.NE.AND P1, PT, R0, UR22, PT ;  /* 0x0000001600007c0c */ /* 0x000fda000bf25270 */
[----:B------:R-:W-:Y:S05]  /*7120*/  @P1 BRA `(.L_x_2264) ;  /* 0xfffffffc00ec1947 */ /* 0x000fea000383ffff */
.L_x_2263:
[----:B------:R-:W-:Y:S05]  /*7130*/  BSYNC B0 ;  /* 0x0000000000007941 */ /* 0x000fea0003800000 */
.L_x_2262:
[----:B------:R-:W-:-:S03]  /*7140*/  UMOV UR16, 0xffffffff ;  /* 0xffffffff00107882 */ /* 0x000fc60000000000 */
[----:B------:R-:W-:Y:S05]  /*7150*/  BRA.DIV UR16, `(.L_x_2265) ;  /* 0x0000003a10f07947 */ /* 0x000fea000b800000 */
[----:B------:R-:W-:Y:S01]  /*7160*/  NOP ;  /* 0x0000000000007918 */ /* 0x000fe20000000000 */
.L_x_2344:
        /* <DEDUP_REMOVED lines=9> */
[----:B------:R-:W-:-:S03]  /*7200*/  UMOV UR27, 0x14f00000 ;  /* 0x14f00000001b7882 */ /* 0x000fc60000000000 */
        /* <DEDUP_REMOVED lines=9> */
.L_x_2267:
[----:B------:R-:W-:Y:S05]  /*72a0*/  BSYNC B0 ;  /* 0x0000000000007941 */ /* 0x000fea0003800000 */
.L_x_2266:
        /* <DEDUP_REMOVED lines=17> */
.L_x_2269:
[----:B------:R-:W-:Y:S05]  /*73c0*/  BSYNC B0 ;  /* 0x0000000000007941 */ /* 0x000fea0003800000 */
.L_x_2268:
[----:B------:R-:W-:Y:S06]  /*73d0*/  BAR.ARV 0xa, 0xa0 ;  /* 0x0282800000007b1d */ /* 0x000fec0000002000 */
[----:B------:R-:W-:Y:S04]  /*73e0*/  BSSY B0, `(.L_x_2270) ;  /* 0x0000003000007945 */ /* 0x000fe80003800000 */
[----:B------:R-:W-:Y:S05]  /*73f0*/  @!P0 BRA `(.L_x_2271) ;  /* 0x0000000000048947 */ /* 0x000fea0003800000 */
[----:B------:R-:W-:-:S04]  /*7400*/  DEPBAR.LE SB0, 0x0 ;  /* 0x000080000000791a */ /* 0x000fc80000000000 */
.L_x_2271:
[----:B------:R-:W-:Y:S05]  /*7410*/  BSYNC B0 ;  /* 0x0000000000007941 */ /* 0x000fea0003800000 */
.L_x_2270:
        /* <DEDUP_REMOVED lines=19> */
.L_x_2273:
[----:B------:R-:W-:Y:S05]  /*7550*/  BSYNC B0 ;  /* 0x0000000000007941 */ /* 0x000fea0003800000 */
.L_x_2272:
        /* <DEDUP_REMOVED lines=9> */
.L_x_2276:
[----:B------:R-:W2:Y:S04]  /*75f0*/  LDG.E.STRONG.GPU R0, desc[UR46][R2.64] ;  /* 0x0000002e02007981 */ /* 0x000ea8000c1ef900 */
[----:B--2---:R-:W-:Y:S01]  /*7600*/  CCTL.IVALL ;  /* 0x00000000ff00798f */ /* 0x004fe20002000000 */
[----:B------:R-:W-:Y:S05]  /*7610*/  YIELD ;  /* 0x0000000000007946 */ /* 0x000fea0003800000 */
[----:B------:R-:W-:-:S13]  /*7620*/  ISETP.NE.AND P1, PT, R0, UR22, PT ;  /* 0x0000001600007c0c */ /* 0x000fda000bf25270 */
[----:B------:R-:W-:Y:S05]  /*7630*/  @P1 BRA `(.L_x_2276) ;  /* 0xfffffffc00ec1947 */ /* 0x000fea000383ffff */
.L_x_2275:
[----:B------:R-:W-:Y:S05]  /*7640*/  BSYNC B0 ;  /* 0x0000000000007941 */ /* 0x000fea0003800000 */
.L_x_2274:
[----:B------:R-:W-:-:S03]  /*7650*/  UMOV UR12, 0xffffffff ;  /* 0xffffffff000c7882 */ /* 0x000fc60000000000 */
[----:B------:R-:W-:Y:S05]  /*7660*/  BRA.DIV UR12, `(.L_x_2277) ;  /* 0x000000360cc87947 */ /* 0x000fea000b800000 */
[----:B------:R-:W-:Y:S01]  /*7670*/  NOP ;  /* 0x0000000000007918 */ /* 0x000fe20000000000 */
.L_x_2347:
        /* <DEDUP_REMOVED lines=15> */
.L_x_2279:
[----:B------:R-:W-:Y:S05]  /*7770*/  BSYNC B0 ;  /* 0x0000000000007941 */ /* 0x000fea0003800000 */
.L_x_2278:
        /* <DEDUP_REMOVED lines=15> */
.L_x_2281:
[----:B------:R-:W-:Y:S05]  /*7870*/  BSYNC B0 ;  /* 0x0000000000007941 */ /* 0x000fea0003800000 */
.L_x_2280:
[----:B------:R-:W-:Y:S06]  /*7880*/  BAR.ARV 0xa, 0xa0 ;  /* 0x0282800000007b1d */ /* 0x000fec0000002000 */
[----:B------:R-:W-:Y:S04]  /*7890*/  BSSY B0, `(.L_x_2282) ;  /* 0x0000003000007945 */ /* 0x000fe80003800000 */
[----:B------:R-:W-:Y:S05]  /*78a0*/  @!P0 BRA `(.L_x_2283) ;  /* 0x0000000000048947 */ /* 0x000fea0003800000 */
[----:B------:R-:W-:-:S04]  /*78b0*/  DEPBAR.LE SB0, 0x0 ;  /* 0x000080000000791a */ /* 0x000fc80000000000 */
.L_x_2283:
[----:B------:R-:W-:Y:S05]  /*78c0*/  BSYNC B0 ;  /* 0x0000000000007941 */ /* 0x000fea0003800000 */
.L_x_2282:
        /* <DEDUP_REMOVED lines=19> */
.L_x_2285:
[----:B------:R-:W-:Y:S05]  /*7a00*/  BSYNC B0 ;  /* 0x0000000000007941 */ /* 0x000fea0003800000 */
.L_x_2284:
[----:B------:R-:W-:Y:S02]  /*7a10*/  UIADD3 UR9, UR9, 0x2, URZ ;  /* 0x0000000209097890 */ /* 0x000fe4000fffe03f */
[----:B------:R-:W-:Y:S02]  /*7a20*/  UIADD3 UR4, UR4, 0x4000, URZ ;  /* 0x0000400004047890 */ /* 0x000fe4000fffe03f */
[----:B------:R-:W-:-:S06]  /*7a30*/  UISETP.GE.AND UP0, UPT, UR9, UR11, UPT ;  /* 0x0000000b0900728c */ /* 0x000fcc000bf06270 */
[----:B------:R-:W-:-:S13]  /*7a40*/  PLOP3.LUT P1, PT, PT, PT, UP0, 0x80, 0x0 ;  /* 0x000000000000781c */ /* 0x000fda0003f2f008 */
[----:B------:R-:W-:Y:S05]  /*7a50*/  @!P1 BRA `(.L_x_2286) ;  /* 0xfffffff400749947 */ /* 0x000fea000383ffff */
.L_x_2247:
        /* <DEDUP_REMOVED lines=41> */
.L_x_2289:
[----:B------:R-:W-:Y:S05]  /*7cf0*/  BSYNC B0 ;  /* 0x0000000000007941 */ /* 0x000fea0003800000 */
.L_x_2288:
[----:B------:R-:W-:Y:S05]  /*7d00*/  BRA `(.L_x_2290) ;  /* 0x0000000000047947 */ /* 0x000fea0003800000 */
.L_x_2287:
[----:B------:R-:W-:-:S05]  /*7d10*/  UMOV UR4, UR9 ;  /* 0x0000000900047c82 */ /* 0x000fca0008000000 */
.L_x_2290:
        /* <DEDUP_REMOVED lines=11> */
.L_x_2295:
        /* <DEDUP_REMOVED lines=24> */
.L_x_2292:
[----:B------:R-:W-:Y:S05]  /*7f50*/  BSYNC B0 ;  /* 0x0000000000007941 */ /* 0x000fea0003800000 */
.L_x_2291:
        /* <DEDUP_REMOVED lines=24> */
.L_x_2294:
[----:B------:R-:W-:Y:S05]  /*80e0*/  BSYNC B0 ;  /* 0x0000000000007941 */ /* 0x000fea0003800000 */
.L_x_2293:
[----:B------:R-:W-:Y:S02]  /*80f0*/  UIADD3 UR7, UR7, 0x2, URZ ;  /* 0x0000000207077890 */ /* 0x000fe4000fffe03f */
[----:B------:R-:W-:Y:S02]  /*8100*/  ULEA UR5, UR19, UR5, 0x1 ;  /* 0x0000000513057291 */ /* 0x000fe4000f8e083f */
[----:B------:R-:W-:Y:S02]  /*8110*/  ULEA UR6, UR19, UR6, 0x1 ;  /* 0x0000000613067291 */ /* 0x000fe4000f8e083f */
[----:B------:R-:W-:-:S13]  /*8120*/  ISETP.NE.AND P0, PT, RZ, UR7, PT ;  /* 0x00000007ff007c0c */ /* 0x000fda000bf05270 */
[----:B------:R-:W-:Y:S05]  /*8130*/  @!P0 BRA `(.L_x_2198) ;  /* 0x0000002800388947 */ /* 0x000fea0003800000 */
[----:B------:R-:W-:Y:S05]  /*8140*/  BRA `(.L_x_2295) ;  /* 0xfffffffc00207947 */ /* 0x000fea000383ffff */
.L_x_2239:
        /* <DEDUP_REMOVED lines=14> */
.L_x_2296:
        /* <DEDUP_REMOVED lines=14> */
.L_x_2298:
[----:B------:R-:W-:-:S05]  /*8310*/  ULDC UR4, c[0x0][0x8c4] ;  /* 0x0002310000047ab9 */ /* 0x000fca0000000800 */
.L_x_2297:
        /* <DEDUP_REMOVED lines=59> */
.L_x_2300:
        /* <DEDUP_REMOVED lines=13> */
.L_x_2301:
        /* <DEDUP_REMOVED lines=8> */
.L_x_2302:
        /* <DEDUP_REMOVED lines=21> */
.L_x_2303:
        /* <DEDUP_REMOVED lines=50> */
.L_x_2348:
        /* <DEDUP_REMOVED lines=15> */
.L_x_2306:
        /* <DEDUP_REMOVED lines=97> */
.L_x_2317:
[----:B-123--:R-:W-:-:S04]  /*9390*/  SHF.L.U32 R18, R10, 0x1f, RZ ;  /* 0x0000001f0a127819 */ /* 0x00efc800000006ff */
[----:B------:R-:W2:Y:S02]  /*93a0*/  SYNCS.PHASECHK.TRANS64.TRYWAIT P1, [R15+URZ+0x30840], R18 ;  /* 0x030840120f0075a7 */ /* 0x000ea4000802017f */
[----:B--2---:R-:W-:Y:S05]  /*93b0*/  @!P1 BRA `(.L_x_2309) ;  /* 0x0000001800a49947 */ /* 0x004fea0003800000 */
.L_x_2349:
        /* <DEDUP_REMOVED lines=8> */
.L_x_2310:
        /* <DEDUP_REMOVED lines=37> */
.L_x_2350:
        /* <DEDUP_REMOVED lines=8> */
.L_x_2312:
        /* <DEDUP_REMOVED lines=37> */
.L_x_2351:
        /* <DEDUP_REMOVED lines=8> */
.L_x_2314:
        /* <DEDUP_REMOVED lines=31> */
.L_x_2353:
        /* <DEDUP_REMOVED lines=8> */
.L_x_2316:
        /* <DEDUP_REMOVED lines=37> */
.L_x_2308:
[----:B------:R-:W4:Y:S02]  /*9ea0*/  LDL.LU R4, [R1+0x4] ;  /* 0x0000040001047983 */ /* 0x000f240000300800 */
[----:B----4-:R-:W-:Y:S02]  /*9eb0*/  ISETP.NE.AND P1, PT, R4, RZ, PT ;  /* 0x000000ff0400720c */ /* 0x010fe40003f25270 */
[----:B------:R4:W5:Y:S11]  /*9ec0*/  LDL R4, [R1] ;  /* 0x0000000001047983 */ /* 0x0009760000100800 */
[----:B----4-:R-:W-:Y:S05]  /*9ed0*/  @!P1 BRA `(.L_x_2307) ;  /* 0x00000004005c9947 */ /* 0x010fea0003800000 */
[----:B------:R-:W-:-:S04]  /*9ee0*/  SHF.L.U32 R12, R10, 0x1f, RZ ;  /* 0x0000001f0a0c7819 */ /* 0x000fc800000006ff */
[----:B------:R-:W4:Y:S02]  /*9ef0*/  SYNCS.PHASECHK.TRANS64.TRYWAIT P1, [R15+URZ+0x30840], R12 ;  /* 0x0308400c0f0075a7 */ /* 0x000f24000802017f */
[----:B----4-:R-:W-:Y:S05]  /*9f00*/  @!P1 BRA `(.L_x_2318) ;  /* 0x0000001000249947 */ /* 0x010fea0003800000 */
.L_x_2354:
        /* <DEDUP_REMOVED lines=8> */
.L_x_2319:
        /* <DEDUP_REMOVED lines=34> */
.L_x_2355:
        /* <DEDUP_REMOVED lines=8> */
.L_x_2321:
        /* <DEDUP_REMOVED lines=34> */
.L_x_2307:
[----:B------:R-:W1:Y:S01]  /*a450*/  S2R R0, SR_TID.X ;  /* 0x0000000000007919 */ /* 0x000e620000002100 */
[----:B------:R-:W-:Y:S01]  /*a460*/  IMAD R3, R16, 0x8, R15 ;  /* 0x0000000810037824 */ /* 0x000fe200078e020f */
[----:B-1----:R-:W-:Y:S02]  /*a470*/  LOP3.LUT R2, R0, 0x7f, RZ, 0xc0, !PT ;  /* 0x0000007f00027812 */ /* 0x002fe400078ec0ff */
[----:B------:R-:W-:Y:S02]  /*a480*/  SHF.L.U32 R0, R10, 0x1f, RZ ;  /* 0x0000001f0a007819 */ /* 0x000fe400000006ff */
[----:B------:R-:W-:Y:S02]  /*a490*/  ISETP.NE.AND P1, PT, R2, RZ, PT ;  /* 0x000000ff0200720c */ /* 0x000fe40003f25270 */
[----:B------:R-:W1:Y:S02]  /*a4a0*/  SYNCS.PHASECHK.TRANS64.TRYWAIT P0, [R3+URZ+0x30840], R0 ;  /* 0x03084000030075a7 */ /* 0x000e64000800017f */
[----:B-1----:R-:W-:Y:S09]  /*a4b0*/  @!P0 BRA `(.L_x_2322) ;  /* 0x0000000800e08947 */ /* 0x002ff20003800000 */
.L_x_2356:
[----:B------:R-:W-:Y:S05]  /*a4c0*/  @P1 BRA `(.L_x_2323) ;  /* 0x0000000000181947 */ /* 0x000fea0003800000 */
[----:B------:R-:W1:Y:S01]  /*a4d0*/  S2R R2, SR_TID.X ;  /* 0x0000000000027919 */ /* 0x000e620000002100 */
[----:B------:R-:W-:-:S04]  /*a4e0*/  IMAD.MOV.U32 R0, RZ, RZ, 0x4100 ;  /* 0x00004100ff007424 */ /* 0x000fc800078e00ff */
[----:B------:R1:W-:Y:S02]  /*a4f0*/  SYNCS.ARRIVE.TRANS64 RZ, [R3+URZ+0x30830], R0 ;  /* 0x0308300003ff79a7 */ /* 0x0003e4000800003f */
[----:B-1----:R-:W-:-:S13]  /*a500*/  LOP3.LUT P0, RZ, R2, 0x1f, RZ, 0xc0, !PT ;  /* 0x0000001f02ff7812 */ /* 0x002fda000780c0ff */
[----:B------:R-:W-:Y:S05]  /*a510*/  @!P0 BRA `(.L_x_2323) ;  /* 0x0000000000048947 */ /* 0x000fea0003800000 */
[----:B------:R-:W-:Y:S01]  /*a520*/  BPT.TRAP 0x1 ;  /* 0x000000040000795c */ /* 0x000fe20000300000 */
.L_x_2323:
        /* <DEDUP_REMOVED lines=41> */
.L_x_2304:
[----:B------:R-:W-:Y:S05]  /*a7c0*/  BSYNC B0 ;  /* 0x0000000000007941 */ /* 0x000fea0003800000 */
.L_x_2299:
[----:B------:R-:W-:-:S03]  /*a7d0*/  UMOV UR8, 0xffffffff ;  /* 0xffffffff00087882 */ /* 0x000fc60000000000 */
[----:B------:R-:W-:Y:S05]  /*a7e0*/  BRA.DIV UR8, `(.L_x_2324) ;  /* 0x0000000a08287947 */ /* 0x000fea000b800000 */
[----:B------:R-:W-:-:S13]  /*a7f0*/  ELECT P6, URZ, PT ;  /* 0x00000000003f782f */ /* 0x000fda00038c0000 */
.L_x_2359:
[----:B------:R-:W-:Y:S05]  /*a800*/  @!P6 BRA `(.L_x_2198) ;  /* 0x000000000084e947 */ /* 0x000fea0003800000 */
[----:B------:R-:W-:-:S06]  /*a810*/  ULOP3.LUT UR8, UR38, 0x2, URZ, 0xfc, !UPT ;  /* 0x0000000226087892 */ /* 0x000fcc000f8efc3f */
[----:B------:R-:W-:-:S05]  /*a820*/  IMAD.U32 R2, RZ, RZ, UR8 ;  /* 0x00000008ff027e24 */ /* 0x000fca000f8e00ff */
[----:B------:R-:W-:-:S13]  /*a830*/  ISETP.NE.AND P2, PT, R2, 0x3, PT ;  /* 0x000000030200780c */ /* 0x000fda0003f45270 */
[----:B------:R-:W-:Y:S05]  /*a840*/  @!P2 BRA `(.L_x_2325) ;  /* 0x000000000004a947 */ /* 0x000fea0003800000 */
[----:B---3--:R-:W-:Y:S01]  /*a850*/  BPT.TRAP 0x1 ;  /* 0x000000040000795c */ /* 0x008fe20000300000 */
.L_x_2325:
        /* <DEDUP_REMOVED lines=15> */
.L_x_2360:
[----:B------:R-:W2:Y:S02]  /*a950*/  SYNCS.PHASECHK.TRANS64.TRYWAIT P0, [R3+URZ], R2 ;  /* 0x00000002030075a7 */ /* 0x000ea4000800017f */
[----:B--2---:R-:W-:Y:S05]  /*a960*/  @!P0 BRA `(.L_x_2327) ;  /* 0x0000000400fc8947 */ /* 0x004fea0003800000 */
.L_x_2361:
[----:B------:R-:W-:Y:S05]  /*a970*/  @!P2 BRA `(.L_x_2328) ;  /* 0x000000000004a947 */ /* 0x000fea0003800000 */
[----:B---3--:R-:W-:Y:S01]  /*a980*/  BPT.TRAP 0x1 ;  /* 0x000000040000795c */ /* 0x008fe20000300000 */
.L_x_2328:
[----:B--2---:R-:W-:-:S04]  /*a990*/  VIADD R3, R8, 0x30840 ;  /* 0x0003084008037836 */ /* 0x004fc80000000000 */
[----:B------:R-:W-:-:S04]  /*a9a0*/  IMAD R5, R0, 0x8, R3 ;  /* 0x0000000800057824 */ /* 0x000fc800078e0203 */
[----:B------:R-:W2:Y:S02]  /*a9b0*/  SYNCS.PHASECHK.TRANS64.TRYWAIT P0, [R5+URZ], R4 ;  /* 0x00000004050075a7 */ /* 0x000ea4000800017f */
[----:B--2---:R-:W-:Y:S05]  /*a9c0*/  @!P0 BRA `(.L_x_2329) ;  /* 0x0000000400f88947 */ /* 0x004fea0003800000 */
.L_x_2362:
[----:B------:R-:W-:-:S07]  /*a9d0*/  IMAD R3, R6, 0x8, R3 ;  /* 0x0000000806037824 */ /* 0x000fce00078e0203 */
.L_x_2330:
[----:B----4-:R4:W1:Y:S02]  /*a9e0*/  SYNCS.PHASECHK.TRANS64.TRYWAIT P0, [R3+URZ], R2 ;  /* 0x00000002030075a7 */ /* 0x010864000800017f */
[----:B-1----:R-:W-:Y:S05]  /*a9f0*/  @!P0 NANOSLEEP.SYNCS 0x989680 ;  /* 0x009896800000895d */ /* 0x002fea0003900000 */
[----:B------:R-:W1:Y:S02]  /*aa00*/  @!P0 SYNCS.PHASECHK.TRANS64 P0, [R3+URZ], R2 ;  /* 0x00000002030085a7 */ /* 0x000e64000800007f */
[----:B-1----:R-:W-:Y:S05]  /*aa10*/  @!P0 BRA `(.L_x_2330) ;  /* 0xfffffffc00f08947 */ /* 0x002fea000383ffff */
.L_x_2198:
[----:B---3--:R-:W-:Y:S05]  /*aa20*/  BSYNC B6 ;  /* 0x0000000000067941 */ /* 0x008fea0003800000 */
.L_x_2192:
[----:B------:R-:W-:Y:S05]  /*aa30*/  EXIT ;  /* 0x000000000000794d */ /* 0x000fea0003800000 */
.L_x_2209:
[----:B------:R-:W-:Y:S02]  /*aa40*/  IMAD.MOV.U32 R12, RZ, RZ, RZ ;  /* 0x000000ffff0c7224 */ /* 0x000fe400078e00ff */
[----:B------:R-:W-:Y:S02]  /*aa50*/  IMAD.MOV.U32 R11, RZ, RZ, 0x1f ;  /* 0x0000001fff0b7424 */ /* 0x000fe400078e00ff */
[----:B------:R-:W-:-:S07]  /*aa60*/  IMAD.MOV.U32 R15, RZ, RZ, -0x1 ;  /* 0xffffffffff0f7424 */ /* 0x000fce00078e00ff */
[----:B------:R-:W-:Y:S05]  /*aa70*/  WARPSYNC.COLLECTIVE R15, `(.L_x_2331) ;  /* 0x000000000f087348 */ /* 0x000fea0003c00000 */
[----:B------:R1:W2:Y:S02]  /*aa80*/  SHFL.IDX P6, R14, R13, R12, R11 ;  /* 0x0000000c0d0e7389 */ /* 0x0002a400000c000b */
[----:B-12---:R-:W-:Y:S01]  /*aa90*/  ENDCOLLECTIVE ;  /* 0x000000000000791b */ /* 0x006fe20003800000 */
.L_x_2331:
[----:B------:R-:W-:Y:S05]  /*aaa0*/  BRA `(.L_x_2332) ;  /* 0xffffff6800e47947 */ /* 0x000fea000383ffff */
.L_x_2211:
        /* <DEDUP_REMOVED lines=8> */
.L_x_2215:
[----:B---3--:R3:W4:Y:S02]  /*ab30*/  SYNCS.PHASECHK.TRANS64.TRYWAIT P0, [R0+URZ+0x30810], R191 ;  /* 0x030810bf000075a7 */ /* 0x008724000800017f */
[----:B----4-:R-:W-:Y:S05]  /*ab40*/  @!P0 NANOSLEEP.SYNCS 0x989680 ;  /* 0x009896800000895d */ /* 0x010fea0003900000 */
[----:B------:R-:W4:Y:S02]  /*ab50*/  @!P0 SYNCS.PHASECHK.TRANS64 P0, [R0+URZ+0x30810], R191 ;  /* 0x030810bf000085a7 */ /* 0x000f24000800007f */
[----:B----4-:R-:W-:Y:S05]  /*ab60*/  @!P0 BRA `(.L_x_2215) ;  /* 0xfffffffc00f08947 */ /* 0x010fea000383ffff */
[----:B------:R-:W-:Y:S05]  /*ab70*/  BRA `(.L_x_2214) ;  /* 0xffffff7000cc7947 */ /* 0x000fea000383ffff */
.L_x_2219:
[----:B--2---:R2:W1:Y:S02]  /*ab80*/  SYNCS.PHASECHK.TRANS64.TRYWAIT P0, [R0+URZ+0x30830], R191 ;  /* 0x030830bf000075a7 */ /* 0x004464000800017f */
[----:B-1----:R-:W-:Y:S05]  /*ab90*/  @!P0 NANOSLEEP.SYNCS 0x989680 ;  /* 0x009896800000895d */ /* 0x002fea0003900000 */
[----:B------:R-:W1:Y:S02]  /*aba0*/  @!P0 SYNCS.PHASECHK.TRANS64 P0, [R0+URZ+0x30830], R191 ;  /* 0x030830bf000085a7 */ /* 0x000e64000800007f */
[----:B-1----:R-:W-:Y:S05]  /*abb0*/  @!P0 BRA `(.L_x_2219) ;  /* 0xfffffffc00f08947 */ /* 0x002fea000383ffff */
[----:B------:R-:W-:Y:S05]  /*abc0*/  BRA `(.L_x_2218) ;  /* 0xffffff7800e47947 */ /* 0x000fea000383ffff */
.L_x_2226:
[----:B------:R-:W-:Y:S01]  /*abd0*/  BSSY B0, `(.L_x_2333) ;  /* 0x0000005000007945 */ /* 0x000fe20003800000 */
[----:B------:R-:W-:-:S07]  /*abe0*/  IMAD.MOV.U32 R15, RZ, RZ, -0x1 ;  /* 0xffffffffff0f7424 */ /* 0x000fce00078e00ff */
[----:B-1----:R-:W-:Y:S05]  /*abf0*/  WARPSYNC.COLLECTIVE R15, `(.L_x_2334) ;  /* 0x000000000f087348 */ /* 0x002fea0003c00000 */
[----:B------:R-:W-:Y:S01]  /*ac00*/  NOP ;  /* 0x0000000000007918 */ /* 0x000fe20000000000 */
[----:B-1----:R-:W-:Y:S01]  /*ac10*/  ENDCOLLECTIVE ;  /* 0x000000000000791b */ /* 0x002fe20003800000 */
.L_x_2334:
[----:B------:R-:W-:Y:S05]  /*ac20*/  BSYNC B0 ;  /* 0x0000000000007941 */ /* 0x000fea0003800000 */
.L_x_2333:
[----:B------:R-:W-:Y:S05]  /*ac30*/  BRA `(.L_x_2335) ;  /* 0xffffffac00187947 */ /* 0x000fea000383ffff */
.L_x_2235:
[----:B------:R-:W-:Y:S01]  /*ac40*/  BSSY B0, `(.L_x_2336) ;  /* 0x0000005000007945 */ /* 0x000fe20003800000 */
[----:B------:R-:W-:-:S07]  /*ac50*/  IMAD.MOV.U32 R15, RZ, RZ, -0x1 ;  /* 0xffffffffff0f7424 */ /* 0x000fce00078e00ff */
[----:B-12---:R-:W-:Y:S05]  /*ac60*/  WARPSYNC.COLLECTIVE R15, `(.L_x_2337) ;  /* 0x000000000f087348 */ /* 0x006fea0003c00000 */
[----:B------:R-:W-:Y:S01]  /*ac70*/  NOP ;  /* 0x0000000000007918 */ /* 0x000fe20000000000 */
[----:B-12---:R-:W-:Y:S01]  /*ac80*/  ENDCOLLECTIVE ;  /* 0x000000000000791b */ /* 0x006fe20003800000 */
.L_x_2337:
[----:B------:R-:W-:Y:S05]  /*ac90*/  BSYNC B0 ;  /* 0x0000000000007941 */ /* 0x000fea0003800000 */
.L_x_2336:
[----:B------:R-:W-:Y:S05]  /*aca0*/  BRA `(.L_x_2338) ;  /* 0xffffffb0001c7947 */ /* 0x000fea000383ffff */
.L_x_2252:
[----:B------:R-:W-:Y:S01]  /*acb0*/  BSSY B0, `(.L_x_2339) ;  /* 0x0000005000007945 */ /* 0x000fe20003800000 */
[----:B------:R-:W-:-:S07]  /*acc0*/  IMAD.MOV.U32 R15, RZ, RZ, -0x1 ;  /* 0xffffffffff0f7424 */ /* 0x000fce00078e00ff */
[----:B------:R-:W-:Y:S05]  /*acd0*/  WARPSYNC.COLLECTIVE R15, `(.L_x_2340) ;  /* 0x000000000f087348 */ /* 0x000fea0003c00000 */
[----:B------:R-:W-:Y:S01]  /*ace0*/  NOP ;  /* 0x0000000000007918 */ /* 0x000fe20000000000 */
[----:B------:R-:W-:Y:S01]  /*acf0*/  ENDCOLLECTIVE ;  /* 0x000000000000791b */ /* 0x000fe20003800000 */
.L_x_2340:
[----:B------:R-:W-:Y:S05]  /*ad00*/  BSYNC B0 ;  /* 0x0000000000007941 */ /* 0x000fea0003800000 */
.L_x_2339:
[----:B------:R-:W-:Y:S05]  /*ad10*/  BRA `(.L_x_2341) ;  /* 0xffffffbc00647947 */ /* 0x000fea000383ffff */
.L_x_2265:
[----:B------:R-:W-:Y:S01]  /*ad20*/  BSSY B0, `(.L_x_2342) ;  /* 0x0000005000007945 */ /* 0x000fe20003800000 */
[----:B------:R-:W-:-:S07]  /*ad30*/  IMAD.MOV.U32 R15, RZ, RZ, -0x1 ;  /* 0xffffffffff0f7424 */ /* 0x000fce00078e00ff */
[----:B------:R-:W-:Y:S05]  /*ad40*/  WARPSYNC.COLLECTIVE R15, `(.L_x_2343) ;  /* 0x000000000f087348 */ /* 0x000fea0003c00000 */
[----:B------:R-:W-:Y:S01]  /*ad50*/  NOP ;  /* 0x0000000000007918 */ /* 0x000fe20000000000 */
[----:B------:R-:W-:Y:S01]  /*ad60*/  ENDCOLLECTIVE ;  /* 0x000000000000791b */ /* 0x000fe20003800000 */
.L_x_2343:
[----:B------:R-:W-:Y:S05]  /*ad70*/  BSYNC B0 ;  /* 0x0000000000007941 */ /* 0x000fea0003800000 */
.L_x_2342:
[----:B------:R-:W-:Y:S05]  /*ad80*/  BRA `(.L_x_2344) ;  /* 0xffffffc000f87947 */ /* 0x000fea000383ffff */
.L_x_2277:
[----:B------:R-:W-:Y:S01]  /*ad90*/  BSSY B0, `(.L_x_2345) ;  /* 0x0000005000007945 */ /* 0x000fe20003800000 */
[----:B------:R-:W-:-:S07]  /*ada0*/  IMAD.MOV.U32 R15, RZ, RZ, -0x1 ;  /* 0xffffffffff0f7424 */ /* 0x000fce00078e00ff */
[----:B------:R-:W-:Y:S05]  /*adb0*/  WARPSYNC.COLLECTIVE R15, `(.L_x_2346) ;  /* 0x000000000f087348 */ /* 0x000fea0003c00000 */
[----:B------:R-:W-:Y:S01]  /*adc0*/  NOP ;  /* 0x0000000000007918 */ /* 0x000fe20000000000 */
[----:B------:R-:W-:Y:S01]  /*add0*/  ENDCOLLECTIVE ;  /* 0x000000000000791b */ /* 0x000fe20003800000 */
.L_x_2346:
[----:B------:R-:W-:Y:S05]  /*ade0*/  BSYNC B0 ;  /* 0x0000000000007941 */ /* 0x000fea0003800000 */
.L_x_2345:
[----:B------:R-:W-:Y:S05]  /*adf0*/  BRA `(.L_x_2347) ;  /* 0xffffffc800207947 */ /* 0x000fea000383ffff */
.L_x_2305:
[----:B-1----:R1:W2:Y:S02]  /*ae00*/  SYNCS.PHASECHK.TRANS64.TRYWAIT P0, [R15+URZ+0x30820], R0 ;  /* 0x030820000f0075a7 */ /* 0x0022a4000800017f */
[----:B--2---:R-:W-:Y:S05]  /*ae10*/  @!P0 NANOSLEEP.SYNCS 0x989680 ;  /* 0x009896800000895d */ /* 0x004fea0003900000 */
[----:B------:R-:W2:Y:S02]  /*ae20*/  @!P0 SYNCS.PHASECHK.TRANS64 P0, [R15+URZ+0x30820], R0 ;  /* 0x030820000f0085a7 */ /* 0x000ea4000800007f */
[----:B--2---:R-:W-:Y:S05]  /*ae30*/  @!P0 BRA `(.L_x_2305) ;  /* 0xfffffffc00f08947 */ /* 0x004fea000383ffff */
[----:B------:R-:W-:Y:S05]  /*ae40*/  BRA `(.L_x_2348) ;  /* 0xffffffdc00907947 */ /* 0x000fea000383ffff */
.L_x_2309:
[----:B--2---:R2:W3:Y:S02]  /*ae50*/  SYNCS.PHASECHK.TRANS64.TRYWAIT P1, [R15+URZ+0x30840], R18 ;  /* 0x030840120f0075a7 */ /* 0x0044e4000802017f */
[----:B---3--:R-:W-:Y:S05]  /*ae60*/  @!P1 NANOSLEEP.SYNCS 0x989680 ;  /* 0x009896800000995d */ /* 0x008fea0003900000 */
[----:B------:R-:W3:Y:S02]  /*ae70*/  @!P1 SYNCS.PHASECHK.TRANS64 P1, [R15+URZ+0x30840], R18 ;  /* 0x030840120f0095a7 */ /* 0x000ee4000802007f */
[----:B---3--:R-:W-:Y:S05]  /*ae80*/  @!P1 BRA `(.L_x_2309) ;  /* 0xfffffffc00f09947 */ /* 0x008fea000383ffff */
[----:B------:R-:W-:Y:S05]  /*ae90*/  BRA `(.L_x_2349) ;  /* 0xffffffe400487947 */ /* 0x000fea000383ffff */
.L_x_2311:
[----:B-1----:R1:W3:Y:S02]  /*aea0*/  SYNCS.PHASECHK.TRANS64.TRYWAIT P1, [R15+URZ+0x30828], R18 ;  /* 0x030828120f0075a7 */ /* 0x0022e4000802017f */
[----:B---3--:R-:W-:Y:S05]  /*aeb0*/  @!P1 NANOSLEEP.SYNCS 0x989680 ;  /* 0x009896800000995d */ /* 0x008fea0003900000 */
[----:B------:R-:W3:Y:S02]  /*aec0*/  @!P1 SYNCS.PHASECHK.TRANS64 P1, [R15+URZ+0x30828], R18 ;  /* 0x030828120f0095a7 */ /* 0x000ee4000802007f */
[----:B---3--:R-:W-:Y:S05]  /*aed0*/  @!P1 BRA `(.L_x_2311) ;  /* 0xfffffffc00f09947 */ /* 0x008fea000383ffff */
[----:B------:R-:W-:Y:S05]  /*aee0*/  BRA `(.L_x_2350) ;  /* 0xffffffe400e87947 */ /* 0x000fea000383ffff */
.L_x_2313:
[----:B---3--:R3:W4:Y:S02]  /*aef0*/  SYNCS.PHASECHK.TRANS64.TRYWAIT P1, [R15+URZ+0x30848], R18 ;  /* 0x030848120f0075a7 */ /* 0x008724000802017f */
[----:B----4-:R-:W-:Y:S05]  /*af00*/  @!P1 NANOSLEEP.SYNCS 0x989680 ;  /* 0x009896800000995d */ /* 0x010fea0003900000 */
[----:B------:R-:W4:Y:S02]  /*af10*/  @!P1 SYNCS.PHASECHK.TRANS64 P1, [R15+URZ+0x30848], R18 ;  /* 0x030848120f0095a7 */ /* 0x000f24000802007f */
[----:B----4-:R-:W-:Y:S05]  /*af20*/  @!P1 BRA `(.L_x_2313) ;  /* 0xfffffffc00f09947 */ /* 0x010fea000383ffff */
[----:B------:R-:W-:Y:S05]  /*af30*/  BRA `(.L_x_2351) ;  /* 0xffffffe800887947 */ /* 0x000fea000383ffff */
.L_x_2315:
[----:B------:R-:W-:-:S07]  /*af40*/  SHF.L.U32 R4, R10, 0x1f, RZ ;  /* 0x0000001f0a047819 */ /* 0x000fce00000006ff */
.L_x_2352:
[----:B----4-:R4:W1:Y:S02]  /*af50*/  SYNCS.PHASECHK.TRANS64.TRYWAIT P1, [R15+URZ+0x30820], R4 ;  /* 0x030820040f0075a7 */ /* 0x010864000802017f */
[----:B-1----:R-:W-:Y:S05]  /*af60*/  @!P1 NANOSLEEP.SYNCS 0x989680 ;  /* 0x009896800000995d */ /* 0x002fea0003900000 */
[----:B------:R-:W1:Y:S02]  /*af70*/  @!P1 SYNCS.PHASECHK.TRANS64 P1, [R15+URZ+0x30820], R4 ;  /* 0x030820040f0095a7 */ /* 0x000e64000802007f */
[----:B-1----:R-:W-:Y:S05]  /*af80*/  @!P1 BRA `(.L_x_2352) ;  /* 0xfffffffc00f09947 */ /* 0x002fea000383ffff */
[----:B------:R-:W-:Y:S05]  /*af90*/  BRA `(.L_x_2353) ;  /* 0xffffffec000c7947 */ /* 0x000fea000383ffff */
.L_x_2318:
[----:B----4-:R4:W1:Y:S02]  /*afa0*/  SYNCS.PHASECHK.TRANS64.TRYWAIT P1, [R15+URZ+0x30840], R12 ;  /* 0x0308400c0f0075a7 */ /* 0x010864000802017f */
[----:B-1----:R-:W-:Y:S05]  /*afb0*/  @!P1 NANOSLEEP.SYNCS 0x989680 ;  /* 0x009896800000995d */ /* 0x002fea0003900000 */
[----:B------:R-:W1:Y:S02]  /*afc0*/  @!P1 SYNCS.PHASECHK.TRANS64 P1, [R15+URZ+0x30840], R12 ;  /* 0x0308400c0f0095a7 */ /* 0x000e64000802007f */
[----:B-1----:R-:W-:Y:S05]  /*afd0*/  @!P1 BRA `(.L_x_2318) ;  /* 0xfffffffc00f09947 */ /* 0x002fea000383ffff */
[----:B------:R-:W-:Y:S05]  /*afe0*/  BRA `(.L_x_2354) ;  /* 0xffffffec00c87947 */ /* 0x000fea000383ffff */
.L_x_2320:
[----:B-1----:R1:W2:Y:S02]  /*aff0*/  SYNCS.PHASECHK.TRANS64.TRYWAIT P1, [R15+URZ+0x30828], R12 ;  /* 0x0308280c0f0075a7 */ /* 0x0022a4000802017f */
[----:B--2---:R-:W-:Y:S05]  /*b000*/  @!P1 NANOSLEEP.SYNCS 0x989680 ;  /* 0x009896800000995d */ /* 0x004fea0003900000 */
[----:B------:R-:W2:Y:S02]  /*b010*/  @!P1 SYNCS.PHASECHK.TRANS64 P1, [R15+URZ+0x30828], R12 ;  /* 0x0308280c0f0095a7 */ /* 0x000ea4000802007f */
[----:B--2---:R-:W-:Y:S05]  /*b020*/  @!P1 BRA `(.L_x_2320) ;  /* 0xfffffffc00f09947 */ /* 0x004fea000383ffff */
[----:B------:R-:W-:Y:S05]  /*b030*/  BRA `(.L_x_2355) ;  /* 0xfffffff0005c7947 */ /* 0x000fea000383ffff */
.L_x_2322:
[----:B------:R1:W1:Y:S02]  /*b040*/  SYNCS.PHASECHK.TRANS64.TRYWAIT P0, [R3+URZ+0x30840], R0 ;  /* 0x03084000030075a7 */ /* 0x000264000800017f */
[----:B-1----:R-:W-:Y:S05]  /*b050*/  @!P0 NANOSLEEP.SYNCS 0x989680 ;  /* 0x009896800000895d */ /* 0x002fea0003900000 */
[----:B------:R-:W1:Y:S02]  /*b060*/  @!P0 SYNCS.PHASECHK.TRANS64 P0, [R3+URZ+0x30840], R0 ;  /* 0x03084000030085a7 */ /* 0x000e64000800007f */
[----:B-1----:R-:W-:Y:S05]  /*b070*/  @!P0 BRA `(.L_x_2322) ;  /* 0xfffffffc00f08947 */ /* 0x002fea000383ffff */
[----:B------:R-:W-:Y:S05]  /*b080*/  BRA `(.L_x_2356) ;  /* 0xfffffff4000c7947 */ /* 0x000fea000383ffff */
.L_x_2324:
[----:B------:R-:W-:Y:S01]  /*b090*/  BSSY B0, `(.L_x_2357) ;  /* 0x0000006000007945 */ /* 0x000fe20003800000 */
[----:B------:R-:W-:-:S07]  /*b0a0*/  IMAD.MOV.U32 R15, RZ, RZ, -0x1 ;  /* 0xffffffffff0f7424 */ /* 0x000fce00078e00ff */
[----:B---3--:R-:W-:Y:S05]  /*b0b0*/  WARPSYNC.COLLECTIVE R15, `(.L_x_2358) ;  /* 0x000000000f0c7348 */ /* 0x008fea0003c00000 */
[----:B------:R-:W-:Y:S02]  /*b0c0*/  ELECT P6, UR62, PT ;  /* 0x00000000003e782f */ /* 0x000fe400038c0000 */
[----:B------:R-:W-:Y:S01]  /*b0d0*/  MOV R14, UR62 ;  /* 0x0000003e000e7c02 */ /* 0x000fe20008000f00 */
[----:B---3--:R-:W-:Y:S10]  /*b0e0*/  ENDCOLLECTIVE ;  /* 0x000000000000791b */ /* 0x008ff40003800000 */
.L_x_2358:
[----:B------:R-:W-:Y:S05]  /*b0f0*/  BSYNC B0 ;  /* 0x0000000000007941 */ /* 0x000fea0003800000 */
.L_x_2357:
[----:B------:R-:W-:Y:S05]  /*b100*/  BRA `(.L_x_2359) ;  /* 0xfffffff400bc7947 */ /* 0x000fea000383ffff */
.L_x_2326:
[----:B-1----:R1:W2:Y:S02]  /*b110*/  SYNCS.PHASECHK.TRANS64.TRYWAIT P0, [R7+URZ], R4 ;  /* 0x00000004070075a7 */ /* 0x0022a4000800017f */
[----:B--2---:R-:W-:Y:S05]  /*b120*/  @!P0 NANOSLEEP.SYNCS 0x989680 ;  /* 0x009896800000895d */ /* 0x004fea0003900000 */
[----:B------:R-:W2:Y:S02]  /*b130*/  @!P0 SYNCS.PHASECHK.TRANS64 P0, [R7+URZ], R4 ;  /* 0x00000004070085a7 */ /* 0x000ea4000800007f */
[----:B--2---:R-:W-:Y:S05]  /*b140*/  @!P0 BRA `(.L_x_2326) ;  /* 0xfffffffc00f08947 */ /* 0x004fea000383ffff */
[----:B------:R-:W-:Y:S05]  /*b150*/  BRA `(.L_x_2360) ;  /* 0xfffffff400fc7947 */ /* 0x000fea000383ffff */
.L_x_2327:
[----:B--2---:R2:W4:Y:S02]  /*b160*/  SYNCS.PHASECHK.TRANS64.TRYWAIT P0, [R3+URZ], R2 ;  /* 0x00000002030075a7 */ /* 0x004524000800017f */
[----:B----4-:R-:W-:Y:S05]  /*b170*/  @!P0 NANOSLEEP.SYNCS 0x989680 ;  /* 0x009896800000895d */ /* 0x010fea0003900000 */
[----:B------:R-:W4:Y:S02]  /*b180*/  @!P0 SYNCS.PHASECHK.TRANS64 P0, [R3+URZ], R2 ;  /* 0x00000002030085a7 */ /* 0x000f24000800007f */
[----:B----4-:R-:W-:Y:S05]  /*b190*/  @!P0 BRA `(.L_x_2327) ;  /* 0xfffffffc00f08947 */ /* 0x010fea000383ffff */
[----:B------:R-:W-:Y:S05]  /*b1a0*/  BRA `(.L_x_2361) ;  /* 0xfffffff400f07947 */ /* 0x000fea000383ffff */
.L_x_2329:
[----:B--2---:R2:W4:Y:S02]  /*b1b0*/  SYNCS.PHASECHK.TRANS64.TRYWAIT P0, [R5+URZ], R4 ;  /* 0x00000004050075a7 */ /* 0x004524000800017f */
[----:B----4-:R-:W-:Y:S05]  /*b1c0*/  @!P0 NANOSLEEP.SYNCS 0x989680 ;  /* 0x009896800000895d */ /* 0x010fea0003900000 */
[----:B------:R-:W4:Y:S02]  /*b1d0*/  @!P0 SYNCS.PHASECHK.TRANS64 P0, [R5+URZ], R4 ;  /* 0x00000004050085a7 */ /* 0x000f24000800007f */
[----:B----4-:R-:W-:Y:S05]  /*b1e0*/  @!P0 BRA `(.L_x_2329) ;  /* 0xfffffffc00f08947 */ /* 0x010fea000383ffff */
[----:B------:R-:W-:Y:S05]  /*b1f0*/  BRA `(.L_x_2362) ;  /* 0xfffffff400f47947 */ /* 0x000fea000383ffff */
.L_x_2363:
        /* <DEDUP_REMOVED lines=16> */
.L_x_3668:


//--------------------- .text._ZN7cutlass13device_kernelIN5flash11enable_sm90INS1_16FlashAttnBwdSm90INS1_25CollectiveMainloopBwdSm90ILi2ELi2ELi2EN4cute5tupleIJNS5_1CILi1EEES8_S8_EEENS6_IJNS7_ILi64EEENS7_ILi128EEESB_EEENS_10bfloat16_tEfNS_4arch4Sm90ELb1ELb0ELb1ELb0ELb0ELb1ELb0ELb0ELi2ELi1ELi2ELi1ELb0EEENS1_21CollectiveEpilogueBwdISC_SD_SF_Li256ELb0ELb0ELi1EEENS1_25SingleTileBwdLPTSchedulerILb0ELi128ELb0EEEEEEEEEvNT_6ParamsE --------------------------
	.section	.text._ZN7cutlass13device_kernelIN5flash11enable_sm90INS1_16FlashAttnBwdSm90INS1_25CollectiveMainloopBwdSm90ILi2ELi2ELi2EN4cute5tupleIJNS5_1CILi1EEES8_S8_EEENS6_IJNS7_ILi64EEENS7_ILi128EEESB_EEENS_10bfloat16_tEfNS_4arch4Sm90ELb1ELb0ELb1ELb0ELb0ELb1ELb0ELb0ELi2ELi1ELi2ELi1ELb0EEENS1_21CollectiveEpilogueBwdISC_SD_SF_Li256ELb0ELb0ELi1EEENS1_25SingleTileBwdLPTSchedulerILb0ELi128ELb0EEEEEEEEEvNT_6ParamsE,"ax",@progbits
	.align	128
.text._ZN7cutlass13device_kernelIN5flash11enable_sm90INS1_16FlashAttnBwdSm90INS1_25CollectiveMainloopBwdSm90ILi2ELi2ELi2EN4cute5tupleIJNS5_1CILi1EEES8_S8_EEENS6_IJNS7_ILi64EEENS7_ILi128EEESB_EEENS_10bfloat16_tEfNS_4arch4Sm90ELb1ELb0ELb1ELb0ELb0ELb1ELb0ELb0ELi2ELi1ELi2ELi1ELb0EEENS1_21CollectiveEpilogueBwdISC_SD_SF_Li256ELb0ELb0ELi1EEENS1_25SingleTileBwdLPTSchedulerILb0ELi128ELb0EEEEEEEEEvNT_6ParamsE:
        .type           _ZN7cutlass13device_kernelIN5flash11enable_sm90INS1_16FlashAttnBwdSm90INS1_25CollectiveMainloopBwdSm90ILi2ELi2ELi2EN4cute5tupleIJNS5_1CILi1EEES8_S8_EEENS6_IJNS7_ILi64EEENS7_ILi128EEESB_EEENS_10bfloat16_tEfNS_4arch4Sm90ELb1ELb0ELb1ELb0ELb0ELb1ELb0ELb0ELi2ELi1ELi2ELi1ELb0EEENS1_21CollectiveEpilogueBwdISC_SD_SF_Li256ELb0ELb0ELi1EEENS1_25SingleTileBwdLPTSchedulerILb0ELi128ELb0EEEEEEEEEvNT_6ParamsE,@function
        .size           _ZN7cutlass13device_kernelIN5flash11enable_sm90INS1_16FlashAttnBwdSm90INS1_25CollectiveMainloopBwdSm90ILi2ELi2ELi2EN4cute5tupleIJNS5_1CILi1EEES8_S8_EEENS6_IJNS7_ILi64EEENS7_ILi128EEESB_EEENS_10bfloat16_tEfNS_4arch4Sm90ELb1ELb0ELb1ELb0ELb0ELb1ELb0ELb0ELi2ELi1ELi2ELi1ELb0EEENS1_21CollectiveEpilogueBwdISC_SD_SF_Li256ELb0ELb0ELi1EEENS1_25SingleTileBwdLPTSchedulerILb0ELi128ELb0EEEEEEEEEvNT_6ParamsE,(.L_x_3669 - _ZN7cutlass13device_kernelIN5flash11enable_sm90INS1_16FlashAttnBwdSm90INS1_25CollectiveMainloopBwdSm90ILi2ELi2ELi2EN4cute5tupleIJNS5_1CILi1EEES8_S8_EEENS6_IJNS7_ILi64EEENS7_ILi128EEESB_EEENS_10bfloat16_tEfNS_4arch4Sm90ELb1ELb0ELb1ELb0ELb0ELb1ELb0ELb0ELi2ELi1ELi2ELi1ELb0EEENS1_21CollectiveEpilogueBwdISC_SD_SF_Li256ELb0ELb0ELi1EEENS1_25SingleTileBwdLPTSchedulerILb0ELi128ELb0EEEEEEEEEvNT_6ParamsE)
        .other          _ZN7cutlass13device_kernelIN5flash11enable_sm90INS1_16FlashAttnBwdSm90INS1_25CollectiveMainloopBwdSm90ILi2ELi2ELi2EN4cute5tupleIJNS5_1CILi1EEES8_S8_EEENS6_IJNS7_ILi64EEENS7_ILi128EEESB_EEENS_10bfloat16_tEfNS_4arch4Sm90ELb1ELb0ELb1ELb0ELb0ELb1ELb0ELb0ELi2ELi1ELi2ELi1ELb0EEENS1_21CollectiveEpilogueBwdISC_SD_SF_Li256ELb0ELb0ELi1EEENS1_25SingleTileBwdLPTSchedulerILb0ELi128ELb0EEEEEEEEEvNT_6ParamsE,@"STO_CUDA_ENTRY STV_DEFAULT"
_ZN7cutlass13device_kernelIN5flash11enable_sm90INS1_16FlashAttnBwdSm90INS1_25CollectiveMainloopBwdSm90ILi2ELi2ELi2EN4cute5tupleIJNS5_1CILi1EEES8_S8_EEENS6_IJNS7_ILi64EEENS7_ILi128EEESB_EEENS_10bfloat16_tEfNS_4arch4Sm90ELb1ELb0ELb1ELb0ELb0ELb1ELb0ELb0ELi2ELi1ELi2ELi1ELb0EEENS1_21CollectiveEpilogueBwdISC_SD_SF_Li256ELb0ELb0ELi1EEENS1_25SingleTileBwdLPTSchedulerILb0ELi128ELb0EEEEEEEEEvNT_6ParamsE:
        /* <DEDUP_REMOVED lines=30> */
.L_x_2365:
[----:B------:R-:W-:Y:S05]  /*01e0*/  BSYNC B0 ;  /* 0x0000000000007941 */ /* 0x000fea0003800000 */
.L_x_2364:
        /* <DEDUP_REMOVED lines=37> */
.L_x_2366:
        /* <DEDUP_REMOVED lines=22> */
.L_x_2367:
[----:B------:R-:W-:Y:S01]  /*05a0*/  PLOP3.LUT P0, PT, PT, PT, UP0, 0x80, 0x0 ;  /* 0x000000000000781c */ /* 0x000fe20003f0f008 */
[----:B------:R-:W-:Y:S01]  /*05b0*/  NOP ;  /* 0x0000000000007918 */ /* 0x000fe20000000000 */
[----:B------:R-:W-:Y:S01]  /*05c0*/  BSSY B6, `(.L_x_2368) ;  /* 0x00009a1000067945 */ /* 0x000fe20003800000 */
[----:B-12-4-:R-:W-:Y:S10]  /*05d0*/  BAR.SYNC.DEFER_BLOCKING 0x0 ;  /* 0x0000000000007b1d */ /* 0x016ff40000010000 */
[----:B------:R-:W-:Y:S05]  /*05e0*/  @!P0 BRA `(.L_x_2369) ;  /* 0x00000068001c8947 */ /* 0x000fea0003800000 */
.L_x_2370:
[----:B------:R-:W-:-:S08]  /*05f0*/  NOP ;  /* 0x0000000000007918 */ /* 0x000fd00000000000 */
[----:B------:R-:W1:Y:S02]  /*0600*/  USETMAXREG.TRY_ALLOC.CTAPOOL UP0, 0xf0 ;  /* 0x000000f0000079c8 */ /* 0x000e640008000600 */
[----:B-1----:R-:W-:-:S13]  /*0610*/  PLOP3.LUT P0, PT, PT, PT, UP0, 0x80, 0x0 ;  /* 0x000000000000781c */ /* 0x002fda0003f0f008 */
[----:B------:R-:W-:Y:S05]  /*0620*/  @!P0 BRA `(.L_x_2370) ;  /* 0xfffffffc00f08947 */ /* 0x000fea000383ffff */
[----:B------:R-:W-:Y:S01]  /*0630*/  LOP3.LUT R0, R0, 0x3, RZ, 0xc0, !PT ;  /* 0x0000000300007812 */ /* 0x000fe200078ec0ff */
[----:B------:R-:W1:Y:S01]  /*0640*/  S2R R2, SR_TID.X ;  /* 0x0000000000027919 */ /* 0x000e620000002100 */
[----:B------:R-:W2:Y:S01]  /*0650*/  S2UR UR7, SR_CTAID.X ;  /* 0x00000000000779c3 */ /* 0x000ea20000002500 */
[----:B------:R-:W-:Y:S02]  /*0660*/  ULDC UR8, c[0x0][0xb50] ;  /* 0x0002d40000087ab9 */ /* 0x000fe40000000800 */
[----:B------:R-:W-:Y:S01]  /*0670*/  UISETP.NE.AND UP0, UPT, UR8, 0x1, UPT ;  /* 0x000000010800788c */ /* 0x000fe2000bf05270 */
[----:B------:R-:W3:Y:S04]  /*0680*/  SHFL.IDX PT, R0, R0, RZ, 0x1f ;  /* 0x00001fff00007589 */ /* 0x000ee800000e0000 */
[----:B------:R-:W4:Y:S06]  /*0690*/  LDC R3, c[0x0][0xb68] ;  /* 0x0002da00ff037b82 */ /* 0x000f2c0000000800 */
[----:B------:R-:W-:Y:S01]  /*06a0*/  @UP0 ULDC UR4, c[0x0][0xb54] ;  /* 0x0002d50000040ab9 */ /* 0x000fe20000000800 */
[----:B------:R-:W-:Y:S01]  /*06b0*/  @UP0 ULDC UR9, c[0x0][0xb58] ;  /* 0x0002d60000090ab9 */ /* 0x000fe20000000800 */
[----:B--2---:R-:W-:-:S02]  /*06c0*/  UIMAD.WIDE.U32 UR4, UR7, UR4, URZ ;  /* 0x00000004070472a5 */ /* 0x004fc4000f8e003f */
[----:B------:R-:W-:Y:S01]  /*06d0*/  UMOV UR6, UR7 ;  /* 0x0000000700067c82 */ /* 0x000fe20008000000 */
[----:B---3--:R-:W-:Y:S01]  /*06e0*/  ISETP.NE.AND P0, PT, R0, RZ, PT ;  /* 0x000000ff0000720c */ /* 0x008fe20003f05270 */
[----:B------:R-:W-:Y:S01]  /*06f0*/  @UP0 USHF.R.U32.HI UR6, URZ, UR9, UR5 ;  /* 0x000000093f060299 */ /* 0x000fe20008011605 */
[----:B-1----:R-:W-:-:S03]  /*0700*/  SHF.R.U32.HI R2, RZ, 0x7, R2 ;  /* 0x00000007ff027819 */ /* 0x002fc60000011602 */
[----:B------:R-:W-:-:S04]  /*0710*/  UIADD3 UR4, -UR6, URZ, URZ ;  /* 0x0000003f06047290 */ /* 0x000fc8000fffe13f */
[----:B------:R-:W-:-:S04]  /*0720*/  UIMAD UR10, UR8, UR4, UR7 ;  /* 0x00000004080a72a4 */ /* 0x000fc8000f8e0207 */
[----:B------:R-:W-:-:S05]  /*0730*/  @!P0 VIADD R2, R2, 0x9 ;  /* 0x0000000902028836 */ /* 0x000fca0000000000 */
[----:B------:R1:W-:Y:S06]  /*0740*/  @!P0 BAR.ARV R2, 0xa0 ;  /* 0x000280020000851d */ /* 0x0003ec0000002000 */
[----:B----4-:R-:W-:-:S13]  /*0750*/  ISETP.LE.AND P0, PT, R3, UR6, PT ;  /* 0x0000000603007c0c */ /* 0x010fda000bf03270 */
[----:B-1----:R-:W-:Y:S05]  /*0760*/  @!P0 BRA `(.L_x_2371) ;  /* 0x0000000000208947 */ /* 0x002fea0003800000 */
[----:B------:R-:W-:Y:S01]  /*0770*/  ULDC UR7, c[0x0][0xb5c] ;  /* 0x0002d70000077ab9 */ /* 0x000fe20000000800 */
[----:B------:R-:W-:Y:S01]  /*0780*/  UMOV UR36, UR10 ;  /* 0x0000000a00247c82 */ /* 0x000fe20008000000 */
[----:B------:R-:W-:-:S11]  /*0790*/  UISETP.NE.AND UP0, UPT, UR7, 0x1, UPT ;  /* 0x000000010700788c */ /* 0x000fd6000bf05270 */
[----:B------:R-:W-:Y:S02]  /*07a0*/  @UP0 ULDC.64 UR8, c[0x0][0xb60] ;  /* 0x0002d80000080ab9 */ /* 0x000fe40000000a00 */
[----:B------:R-:W-:-:S04]  /*07b0*/  UIMAD.WIDE.U32 UR4, UR10, UR8, URZ ;  /* 0x000000080a0472a5 */ /* 0x000fc8000f8e003f */
[----:B------:R-:W-:-:S04]  /*07c0*/  @UP0 USHF.R.U32.HI UR36, URZ, UR9, UR5 ;  /* 0x000000093f240299 */ /* 0x000fc80008011605 */
[----:B------:R-:W-:Y:S01]  /*07d0*/  UIMAD UR4, UR36, UR7, URZ ;  /* 0x00000007240472a4 */ /* 0x000fe2000f8e023f */
[----:B------:R-:W-:Y:S11]  /*07e0*/  BRA `(.L_x_2372) ;  /* 0x00000000001c7947 */ /* 0x000ff60003800000 */
.L_x_2371:
[----:B------:R-:W-:Y:S01]  /*07f0*/  ULDC UR7, c[0x0][0xb44] ;  /* 0x0002d10000077ab9 */ /* 0x000fe20000000800 */
[----:B------:R-:W-:Y:S01]  /*0800*/  UMOV UR36, UR10 ;  /* 0x0000000a00247c82 */ /* 0x000fe20008000000 */
[----:B------:R-:W-:-:S11]  /*0810*/  UISETP.NE.AND UP0, UPT, UR7, 0x1, UPT ;  /* 0x000000010700788c */ /* 0x000fd6000bf05270 */
[----:B------:R-:W-:Y:S02]  /*0820*/  @UP0 ULDC.64 UR8, c[0x0][0xb48] ;  /* 0x0002d20000080ab9 */ /* 0x000fe40000000a00 */
[----:B------:R-:W-:-:S04]  /*0830*/  UIMAD.WIDE.U32 UR4, UR10, UR8, URZ ;  /* 0x000000080a0472a5 */ /* 0x000fc8000f8e003f */
[----:B------:R-:W-:-:S04]  /*0840*/  @UP0 USHF.R.U32.HI UR36, URZ, UR9, UR5 ;  /* 0x000000093f240299 */ /* 0x000fc80008011605 */
[----:B------:R-:W-:-:S12]  /*0850*/  UIMAD UR4, UR36, UR7, URZ ;  /* 0x00000007240472a4 */ /* 0x000fd8000f8e023f */
.L_x_2372:
[----:B------:R-:W-:Y:S01]  /*0860*/  ULDC UR43, c[0x0][0xb38] ;  /* 0x0002ce00002b7ab9 */ /* 0x000fe20000000800 */
[----:B------:R-:W-:Y:S02]  /*0870*/  UIADD3 UR4, UR10, -UR4, URZ ;  /* 0x800000040a047290 */ /* 0x000fe4000fffe03f */
[----:B------:R-:W-:Y:S01]  /*0880*/  UISETP.NE.AND UP0, UPT, UR43, 0x1, UPT ;  /* 0x000000012b00788c */ /* 0x000fe2000bf05270 */
[----:B------:R-:W-:Y:S02]  /*0890*/  ULDC UR5, c[0x0][0xb44] ;  /* 0x0002d10000057ab9 */ /* 0x000fe40000000800 */
[----:B------:R-:W-:-:S08]  /*08a0*/  UIMAD UR6, UR6, UR5, UR4 ;  /* 0x00000005060672a4 */ /* 0x000fd0000f8e0204 */
[----:B------:R-:W-:Y:S01]  /*08b0*/  @UP0 ULDC UR4, c[0x0][0xb3c] ;  /* 0x0002cf0000040ab9 */ /* 0x000fe20000000800 */
[----:B------:R-:W-:Y:S01]  /*08c0*/  @UP0 ULDC UR7, c[0x0][0xb40] ;  /* 0x0002d00000070ab9 */ /* 0x000fe20000000800 */
[----:B------:R-:W-:Y:S02]  /*08d0*/  UIMAD.WIDE.U32 UR4, UR6, UR4, URZ ;  /* 0x00000004060472a5 */ /* 0x000fe4000f8e003f */
[----:B------:R-:W-:Y:S02]  /*08e0*/  UMOV UR44, UR6 ;  /* 0x00000006002c7c82 */ /* 0x000fe40008000000 */
[----:B------:R-:W-:-:S04]  /*08f0*/  @UP0 USHF.R.U32.HI UR44, URZ, UR7, UR5 ;  /* 0x000000073f2c0299 */ /* 0x000fc80008011605 */
[----:B------:R-:W-:Y:S02]  /*0900*/  UIADD3 UR4, -UR44, URZ, URZ ;  /* 0x0000003f2c047290 */ /* 0x000fe4000fffe13f */
[----:B------:R-:W-:Y:S02]  /*0910*/  ISETP.LE.AND P0, PT, RZ, UR44, PT ;  /* 0x0000002cff007c0c */ /* 0x000fe4000bf03270 */
[----:B------:R-:W-:-:S11]  /*0920*/  UIMAD UR43, UR43, UR4, UR6 ;  /* 0x000000042b2b72a4 */ /* 0x000fd6000f8e0206 */
[----:B------:R-:W-:Y:S05]  /*0930*/  @!P0 BRA `(.L_x_2373) ;  /* 0x0000009400a48947 */ /* 0x000fea0003800000 */
[----:B------:R-:W-:Y:S01]  /*0940*/  ULDC UR7, c[0x0][0x280] ;  /* 0x0000a00000077ab9 */ /* 0x000fe20000000800 */
[----:B------:R-:W-:Y:S01]  /*0950*/  ULDC UR5, c[0x0][0x290] ;  /* 0x0000a40000057ab9 */ /* 0x000fe20000000800 */
[----:B------:R-:W-:Y:S01]  /*0960*/  ULEA UR4, UR36, UR7, 0x7 ;  /* 0x0000000724047291 */ /* 0x000fe2000f8e383f */
[----:B------:R-:W-:Y:S01]  /*0970*/  PLOP3.LUT P0, PT, PT, PT, PT, 0x80, 0x0 ;  /* 0x000000000000781c */ /* 0x000fe20003f0f070 */
[----:B------:R-:W-:Y:S01]  /*0980*/  ULDC UR6, c[0x0][0x74c] ;  /* 0x0001d30000067ab9 */ /* 0x000fe20000000800 */
[----:B------:R-:W-:Y:S01]  /*0990*/  CS2R R86, SRZ ;  /* 0x0000000000567805 */ /* 0x000fe2000001ff00 */
[----:B------:R-:W-:Y:S01]  /*09a0*/  UIADD3 UR5, -UR6, UR4, -UR5 ;  /* 0x0000000406057290 */ /* 0x000fe2000fffe905 */
[----:B------:R-:W-:Y:S01]  /*09b0*/  CS2R R84, SRZ ;  /* 0x0000000000547805 */ /* 0x000fe2000001ff00 */
[----:B------:R-:W-:Y:S01]  /*09c0*/  UIADD3 UR4, UR7, 0x3f, URZ ;  /* 0x0000003f07047890 */ /* 0x000fe2000fffe03f */
        /* <DEDUP_REMOVED lines=20> */
[----:B------:R-:W-:Y:S01]  /*0b10*/  CS2R R58, SRZ ;  /* 0x00000000003a7805 */ /* 0x000fe2000001ff00 */
[----:B------:R-:W-:Y:S01]  /*0b20*/  UISETP.GT.AND UP0, UPT, UR37, UR39, UPT ;  /* 0x000000272500728c */ /* 0x000fe2000bf04270 */
[----:B------:R-:W-:Y:S02]  /*0b30*/  CS2R R56, SRZ ;  /* 0x0000000000387805 */ /* 0x000fe4000001ff00 */
[----:B------:R-:W-:Y:S02]  /*0b40*/  CS2R R54, SRZ ;  /* 0x0000000000367805 */ /* 0x000fe4000001ff00 */
[----:B------:R-:W-:Y:S02]  /*0b50*/  CS2R R52, SRZ ;  /* 0x0000000000347805 */ /* 0x000fe4000001ff00 */
[----:B------:R-:W-:-:S02]  /*0b60*/  CS2R R50, SRZ ;  /* 0x0000000000327805 */ /* 0x000fc4000001ff00 */
[----:B------:R-:W-:Y:S02]  /*0b70*/  CS2R R48, SRZ ;  /* 0x0000000000307805 */ /* 0x000fe4000001ff00 */
[----:B------:R-:W-:Y:S02]  /*0b80*/  PLOP3.LUT P1, PT, PT, PT, UP0, 0x80, 0x0 ;  /* 0x000000000000781c */ /* 0x000fe40003f2f008 */
        /* <DEDUP_REMOVED lines=67> */
.L_x_2376:
        /* <DEDUP_REMOVED lines=15> */
.L_x_2375:
[----:B------:R-:W1:Y:S01]  /*10b0*/  S2R R3, SR_CgaCtaId ;  /* 0x0000000000037919 */ /* 0x000e620000008800 */
[----:B------:R-:W-:-:S04]  /*10c0*/  MOV R0, 0x400 ;  /* 0x0000040000007802 */ /* 0x000fc80000000f00 */
[----:B-1----:R-:W-:-:S05]  /*10d0*/  LEA R16, R3, R0, 0x18 ;  /* 0x0000000003107211 */ /* 0x002fca00078ec0ff */
[----:B------:R1:W-:Y:S01]  /*10e0*/  STL [R1], R16 ;  /* 0x0000001001007387 */ /* 0x0003e20000100800 */
[----:B------:R-:W-:-:S05]  /*10f0*/  VIADD R2, R16, 0x28800 ;  /* 0x0002880010027836 */ /* 0x000fca0000000000 */
[----:B------:R-:W-:-:S13]  /*1100*/  LOP3.LUT P0, RZ, R2, 0x3ff, RZ, 0xc0, !PT ;  /* 0x000003ff02ff7812 */ /* 0x000fda000780c0ff */
[----:B-1----:R-:W-:Y:S05]  /*1110*/  @!P0 BRA `(.L_x_2377) ;  /* 0x00000000007c8947 */ /* 0x002fea0003800000 */
        /* <DEDUP_REMOVED lines=16> */
.L_x_2378:
        /* <DEDUP_REMOVED lines=15> */
.L_x_2377:
        /* <DEDUP_REMOVED lines=8> */
.L_x_2485:
[----:B------:R-:W-:Y:S01]  /*1390*/  SHF.L.U32 R8, RZ, 0x1f, RZ ;  /* 0x0000001fff087819 */ /* 0x000fe200000006ff */
[----:B------:R-:W-:Y:S01]  /*13a0*/  IMAD.SHL.U32 R4, R0, 0x40, RZ ;  /* 0x0000004000047824 */ /* 0x000fe200078e00ff */
[CC--:B------:R-:W-:Y:S02]  /*13b0*/  LEA.HI R5, R3.reuse, R0.reuse, RZ, 0x5 ;  /* 0x0000000003057211 */ /* 0x0c0fe400078f28ff */
[----:B------:R-:W3:Y:S02]  /*13c0*/  SYNCS.PHASECHK.TRANS64.TRYWAIT P0, [R16+URZ+0x30800], R8 ;  /* 0x03080008100075a7 */ /* 0x000ee4000800017f */
[----:B------:R-:W-:Y:S02]  /*13d0*/  SHF.R.S32.HI R6, RZ, 0x5, R5 ;  /* 0x00000005ff067819 */ /* 0x000fe40000011405 */
[----:B------:R-:W-:Y:S02]  /*13e0*/  LOP3.LUT R5, R2, 0xffffff80, RZ, 0xc0, !PT ;  /* 0xffffff8002057812 */ /* 0x000fe400078ec0ff */
[----:B------:R-:W-:Y:S01]  /*13f0*/  LOP3.LUT R4, R4, 0x1c0, RZ, 0xc0, !PT ;  /* 0x000001c004047812 */ /* 0x000fe200078ec0ff */
[----:B------:R-:W-:Y:S01]  /*1400*/  IMAD.SHL.U32 R7, R6, 0x10, RZ ;  /* 0x0000001006077824 */ /* 0x000fe200078e00ff */
[CC--:B------:R-:W-:Y:S01]  /*1410*/  LEA.HI R2, R3.reuse, R0.reuse, RZ, 0x3 ;  /* 0x0000000003027211 */ /* 0x0c0fe200078f18ff */
[----:B------:R-:W-:Y:S01]  /*1420*/  IMAD.IADD R5, R0, 0x1, -R5 ;  /* 0x0000000100057824 */ /* 0x000fe200078e0a05 */
[----:B------:R-:W-:-:S02]  /*1430*/  LEA.HI R3, R3, R0, RZ, 0x4 ;  /* 0x0000000003037211 */ /* 0x000fc400078f20ff */
[----:B------:R-:W-:Y:S01]  /*1440*/  LOP3.LUT R7, R4, 0x30, R7, 0xf8, !PT ;  /* 0x0000003004077812 */ /* 0x000fe200078ef807 */
[----:B---3--:R-:W-:Y:S06]  /*1450*/  @P0 BRA `(.L_x_2380) ;  /* 0x0000000000080947 */ /* 0x008fec0003800000 */
[----:B------:R-:W3:Y:S02]  /*1460*/  SYNCS.PHASECHK.TRANS64.TRYWAIT P0, [R16+URZ+0x30800], R8 ;  /* 0x03080008100075a7 */ /* 0x000ee4000800017f */
[----:B---3--:R-:W-:Y:S05]  /*1470*/  @!P0 BRA `(.L_x_2381) ;  /* 0x0000008800f88947 */ /* 0x008fea0003800000 */
.L_x_2380:
[----:B------:R-:W4:Y:S01]  /*1480*/  S2R R15, SR_CgaCtaId ;  /* 0x00000000000f7919 */ /* 0x000f220000008800 */
[----:B---3--:R-:W-:Y:S01]  /*1490*/  SHF.R.S32.HI R0, RZ, 0x1f, R5 ;  /* 0x0000001fff007819 */ /* 0x008fe20000011405 */
[----:B------:R-:W-:Y:S01]  /*14a0*/  ULDC UR4, c[0x0][0x290] ;  /* 0x0000a40000047ab9 */ /* 0x000fe20000000800 */
[----:B------:R-:W-:Y:S01]  /*14b0*/  SHF.R.S32.HI R8, RZ, 0x4, R3 ;  /* 0x00000004ff087819 */ /* 0x000fe20000011403 */
[----:B------:R-:W-:Y:S01]  /*14c0*/  UIMAD UR4, UR36, -0x80, UR4 ;  /* 0xffffff80240478a4 */ /* 0x000fe2000f8e0204 */
[----:B------:R-:W-:Y:S02]  /*14d0*/  LOP3.LUT R9, R7, 0x8, R2, 0xf8, !PT ;  /* 0x0000000807097812 */ /* 0x000fe400078ef802 */
[----:B------:R-:W-:Y:S02]  /*14e0*/  CS2R R86, SRZ ;  /* 0x0000000000567805 */ /* 0x000fe4000001ff00 */
[----:B------:R-:W-:Y:S02]  /*14f0*/  LEA.HI R2, R0, R5, RZ, 0x2 ;  /* 0x0000000500027211 */ /* 0x000fe400078f10ff */
[----:B------:R-:W-:-:S02]  /*1500*/  CS2R R84, SRZ ;  /* 0x0000000000547805 */ /* 0x000fc4000001ff00 */
[----:B------:R-:W-:Y:S01]  /*1510*/  LEA.HI R3, R3, R8, RZ, 0x1 ;  /* 0x0000000803037211 */ /* 0x000fe200078f08ff */
[----:B------:R-:W-:Y:S01]  /*1520*/  IMAD.U32 R10, RZ, RZ, UR4 ;  /* 0x00000004ff0a7e24 */ /* 0x000fe2000f8e00ff */
[----:B------:R-:W-:Y:S02]  /*1530*/  LEA.HI R0, R0, R5, RZ, 0x5 ;  /* 0x0000000500007211 */ /* 0x000fe400078f28ff */
[----:B------:R-:W-:Y:S02]  /*1540*/  CS2R R82, SRZ ;  /* 0x0000000000527805 */ /* 0x000fe4000001ff00 */
[----:B------:R-:W-:Y:S02]  /*1550*/  SHF.R.U32.HI R4, RZ, 0x3, R4 ;  /* 0x00000003ff047819 */ /* 0x000fe40000011604 */
[----:B------:R-:W-:Y:S02]  /*1560*/  CS2R R80, SRZ ;  /* 0x0000000000507805 */ /* 0x000fe4000001ff00 */
[----:B------:R-:W-:-:S02]  /*1570*/  LOP3.LUT R11, R3, 0x7ffffe, RZ, 0xc0, !PT ;  /* 0x007ffffe030b7812 */ /* 0x000fc400078ec0ff */
[----:B------:R-:W-:Y:S02]  /*1580*/  CS2R R78, SRZ ;  /* 0x00000000004e7805 */ /* 0x000fe4000001ff00 */
[----:B------:R-:W-:Y:S02]  /*1590*/  SHF.R.S32.HI R7, RZ, 0x5, R0 ;  /* 0x00000005ff077819 */ /* 0x000fe40000011400 */
[----:B------:R-:W-:Y:S02]  /*15a0*/  CS2R R76, SRZ ;  /* 0x00000000004c7805 */ /* 0x000fe4000001ff00 */
[--C-:B------:R-:W-:Y:S01]  /*15b0*/  SHF.R.S32.HI R3, RZ, 0x2, R2.reuse ;  /* 0x00000002ff037819 */ /* 0x100fe20000011402 */
[----:B------:R-:W-:Y:S01]  /*15c0*/  IMAD.IADD R11, R8, 0x1, -R11 ;  /* 0x00000001080b7824 */ /* 0x000fe200078e0a0b */
[----:B------:R-:W-:Y:S01]  /*15d0*/  SHF.R.S32.HI R0, RZ, 0x1f, R2 ;  /* 0x0000001fff007819 */ /* 0x000fe20000011402 */
[----:B------:R-:W-:Y:S01]  /*15e0*/  IMAD R7, R7, -0x10, R10 ;  /* 0xfffffff007077824 */ /* 0x000fe200078e020a */
[----:B------:R-:W-:-:S02]  /*15f0*/  LEA.HI R6, R13, R13, RZ, 0x1 ;  /* 0x0000000d0d067211 */ /* 0x000fc400078f08ff */
[----:B------:R-:W-:Y:S02]  /*1600*/  CS2R R74, SRZ ;  /* 0x00000000004a7805 */ /* 0x000fe4000001ff00 */
[----:B------:R-:W-:Y:S02]  /*1610*/  LOP3.LUT R9, R9, R4, RZ, 0x3c, !PT ;  /* 0x0000000409097212 */ /* 0x000fe400078e3cff */
[----:B------:R-:W-:Y:S02]  /*1620*/  CS2R R72, SRZ ;  /* 0x0000000000487805 */ /* 0x000fe4000001ff00 */
[----:B------:R-:W-:Y:S02]  /*1630*/  LEA.HI R4, R0, R3, RZ, 0x3 ;  /* 0x0000000300047211 */ /* 0x000fe400078f18ff */
[----:B------:R-:W-:Y:S02]  /*1640*/  CS2R R70, SRZ ;  /* 0x0000000000467805 */ /* 0x000fe4000001ff00 */
[----:B------:R-:W-:-:S02]  /*1650*/  LOP3.LUT R8, R6, 0xfffffffe, RZ, 0xc0, !PT ;  /* 0xfffffffe06087812 */ /* 0x000fc400078ec0ff */
[----:B------:R-:W-:Y:S02]  /*1660*/  CS2R R68, SRZ ;  /* 0x0000000000447805 */ /* 0x000fe4000001ff00 */
[----:B------:R-:W-:Y:S01]  /*1670*/  LOP3.LUT R6, R4, 0xfffffff8, RZ, 0xc0, !PT ;  /* 0xfffffff804067812 */ /* 0x000fe200078ec0ff */
[C---:B------:R-:W-:Y:S01]  /*1680*/  IMAD.SHL.U32 R4, R13.reuse, 0x1000, RZ ;  /* 0x000010000d047824 */ /* 0x040fe200078e00ff */
[----:B------:R-:W-:Y:S01]  /*1690*/  LOP3.LUT R2, R2, 0xfffffffc, RZ, 0xc0, !PT ;  /* 0xfffffffc02027812 */ /* 0x000fe200078ec0ff */
[----:B------:R-:W-:Y:S01]  /*16a0*/  IMAD.IADD R8, R13, 0x1, -R8 ;  /* 0x000000010d087824 */ /* 0x000fe200078e0a08 */
[----:B------:R-:W-:Y:S01]  /*16b0*/  IADD3 R7, R7, R6, -R3 ;  /* 0x0000000607077210 */ /* 0x000fe20007ffe803 */
[----:B------:R-:W-:Y:S01]  /*16c0*/  IMAD R6, R11, 0x200, R4 ;  /* 0x000002000b067824 */ /* 0x000fe200078e0204 */
[----:B--2---:R-:W-:Y:S01]  /*16d0*/  LEA.HI R0, R14, R14, RZ, 0x1 ;  /* 0x0000000e0e007211 */ /* 0x004fe200078f08ff */
[----:B------:R-:W-:Y:S01]  /*16e0*/  IMAD.IADD R230, R5, 0x1, -R2 ;  /* 0x0000000105e67824 */ /* 0x000fe200078e0a02 */
[----:B------:R-:W-:Y:S01]  /*16f0*/  MOV R12, 0x400 ;  /* 0x00000400000c7802 */ /* 0x000fe20000000f00 */
[----:B------:R-:W-:Y:S01]  /*1700*/  IMAD.IADD R2, R9, 0x1, R6 ;  /* 0x0000000109027824 */ /* 0x000fe200078e0206 */
[----:B------:R-:W-:Y:S01]  /*1710*/  LOP3.LUT R229, R0, 0xfffffffe, RZ, 0xc0, !PT ;  /* 0xfffffffe00e57812 */ /* 0x000fe200078ec0ff */
[----:B------:R-:W-:Y:S01]  /*1720*/  IMAD R0, R5, 0x4, R4 ;  /* 0x0000000405007824 */ /* 0x000fe200078e0204 */
[----:B----4-:R-:W-:Y:S01]  /*1730*/  LEA R12, R15, R12, 0x18 ;  /* 0x0000000c0f0c7211 */ /* 0x010fe200078ec0ff */
[----:B------:R-:W-:Y:S01]  /*1740*/  IMAD R5, R8, -0x40, R7 ;  /* 0xffffffc008057824 */ /* 0x000fe200078e0207 */
[----:B------:R2:W-:Y:S01]  /*1750*/  STL [R1+0x4], R2 ;  /* 0x0000040201007387 */ /* 0x0005e20000100800 */
[----:B------:R-:W-:Y:S01]  /*1760*/  IMAD.IADD R229, R14, 0x1, -R229 ;  /* 0x000000010ee57824 */ /* 0x000fe200078e0ae5 */
        /* <DEDUP_REMOVED lines=56> */
[----:B--2---:R-:W-:Y:S02]  /*1af0*/  IMAD R2, R0, 0x4, R12 ;  /* 0x0000000400027824 */ /* 0x004fe400078e020c */
[----:B------:R-:W-:-:S07]  /*1b00*/  IMAD.SHL.U32 R230, R230, 0x2, RZ ;  /* 0x00000002e6e67824 */ /* 0x000fce00078e00ff */
.L_x_2392:
[----:B------:R-:W-:Y:S01]  /*1b10*/  IMAD.U32 R0, RZ, RZ, UR38 ;  /* 0x00000026ff007e24 */ /* 0x000fe2000f8e00ff */
[----:B------:R-:W-:Y:S05]  /*1b20*/  YIELD ;  /* 0x0000000000007946 */ /* 0x000fea0003800000 */
[----:B------:R-:W-:-:S04]  /*1b30*/  LOP3.LUT R0, R0, 0x1, RZ, 0xfc, !PT ;  /* 0x0000000100007812 */ /* 0x000fc800078efcff */
[----:B------:R-:W-:-:S13]  /*1b40*/  ISETP.NE.AND P0, PT, R0, 0x3, PT ;  /* 0x000000030000780c */ /* 0x000fda0003f05270 */
[----:B------:R-:W-:Y:S05]  /*1b50*/  @!P0 BRA `(.L_x_2382) ;  /* 0x0000000000048947 */ /* 0x000fea0003800000 */
[----:B------:R-:W-:Y:S01]  /*1b60*/  BPT.TRAP 0x1 ;  /* 0x000000040000795c */ /* 0x000fe20000300000 */
.L_x_2382:
        /* <DEDUP_REMOVED lines=8> */
.L_x_2383:
[----:B---3--:R-:W-:Y:S05]  /*1bf0*/  @P1 BRA `(.L_x_2384) ;  /* 0x0000000000081947 */ /* 0x008fea0003800000 */
[----:B------:R-:W3:Y:S02]  /*1c00*/  SYNCS.PHASECHK.TRANS64.TRYWAIT P1, [R0+URZ+0x30810], R209 ;  /* 0x030810d1000075a7 */ /* 0x000ee4000802017f */
[----:B---3--:R-:W-:Y:S05]  /*1c10*/  @!P1 BRA `(.L_x_2385) ;  /* 0x0000008400309947 */ /* 0x008fea0003800000 */
.L_x_2384:
        /* <DEDUP_REMOVED lines=84> */
.L_x_2386:
[----:B------:R1:W1:Y:S01]  /*2160*/  SYNCS.PHASECHK.TRANS64.TRYWAIT P1, [R0+URZ+0x30830], R209 ;  /* 0x030830d1000075a7 */ /* 0x000262000802017f */
[----:B------:R-:W-:Y:S05]  /*2170*/  @!P0 BRA `(.L_x_2387) ;  /* 0x0000000000048947 */ /* 0x000fea0003800000 */
[----:B------:R-:W-:Y:S01]  /*2180*/  BPT.TRAP 0x1 ;  /* 0x000000040000795c */ /* 0x000fe20000300000 */
.L_x_2387:
[----:B------:R-:W-:Y:S01]  /*2190*/  FMUL.FTZ R7, R152, UR41 ;  /* 0x0000002998077c20 */ /* 0x000fe20008410000 */
[----:B------:R-:W-:Y:S01]  /*21a0*/  FMUL.FTZ R8, R153, UR41 ;  /* 0x0000002999087c20 */ /* 0x000fe20008410000 */
        /* <DEDUP_REMOVED lines=24> */
[----:B------:R-:W-:-:S07]  /*2330*/  VIADD R152, R208, 0x20000 ;  /* 0x00020000d0987836 */ /* 0x000fce0000000000 */
        /* <DEDUP_REMOVED lines=24> */
[----:B------:R-:W-:Y:S05]  /*24c0*/  @P1 BRA `(.L_x_2388) ;  /* 0x0000000000081947 */ /* 0x000fea0003800000 */
[----:B------:R-:W5:Y:S02]  /*24d0*/  SYNCS.PHASECHK.TRANS64.TRYWAIT P1, [R0+URZ+0x30830], R209 ;  /* 0x030830d1000075a7 */ /* 0x000f64000802017f */
[----:B-----5:R-:W-:Y:S05]  /*24e0*/  @!P1 BRA `(.L_x_2389) ;  /* 0x0000007c00109947 */ /* 0x020fea0003800000 */
.L_x_2388:
[----:B------:R-:W-:Y:S01]  /*24f0*/  UIMAD UR6, UR39, -0x40, UR40 ;  /* 0xffffffc0270678a4 */ /* 0x000fe2000f8e0228 */
[----:B------:R-:W-:Y:S01]  /*2500*/  SHF.R.U32.HI R152, RZ, 0x4, R152 ;  /* 0x00000004ff987819 */ /* 0x000fe20000011698 */
[----:B------:R-:W-:Y:S01]  /*2510*/  FMUL.FTZ R237, R177, UR41 ;  /* 0x00000029b1ed7c20 */ /* 0x000fe20008410000 */
[----:B------:R-:W-:Y:S01]  /*2520*/  ISETP.GT.AND P2, PT, R5, RZ, PT ;  /* 0x000000ff0500720c */ /* 0x000fe20003f44270 */
[----:B------:R-:W-:Y:S01]  /*2530*/  FMUL.FTZ R236, R178, UR41 ;  /* 0x00000029b2ec7c20 */ /* 0x000fe20008410000 */
[----:B------:R-:W-:Y:S01]  /*2540*/  LOP3.LUT R208, R152, 0x3fff, RZ, 0xc0, !PT ;  /* 0x00003fff98d07812 */ /* 0x000fe200078ec0ff */
[----:B------:R-:W-:Y:S01]  /*2550*/  FMUL.FTZ R233, R181, UR41 ;  /* 0x00000029b5e97c20 */ /* 0x000fe20008410000 */
[C---:B------:R-:W-:Y:S01]  /*2560*/  IADD3 R152, -R5.reuse, UR6, -R230 ;  /* 0x0000000605987c10 */ /* 0x040fe2000fffe9e6 */
[----:B------:R-:W-:Y:S01]  /*2570*/  MUFU.TANH R237, R237 ;  /* 0x000000ed00ed7308 */ /* 0x000fe20000002400 */
[----:B------:R-:W-:Y:S01]  /*2580*/  ISETP.GT.AND P1, PT, R5, 0x8, PT ;  /* 0x000000080500780c */ /* 0x000fe20003f24270 */
[----:B------:R-:W-:Y:S01]  /*2590*/  FMUL.FTZ R232, R182, UR41 ;  /* 0x00000029b6e87c20 */ /* 0x000fe20008410000 */
[C---:B------:R-:W-:Y:S01]  /*25a0*/  SEL R153, R152.reuse, 0x40, P2 ;  /* 0x0000004098997807 */ /* 0x040fe20001000000 */
[----:B------:R-:W-:Y:S01]  /*25b0*/  VIADD R152, R152, 0x8 ;  /* 0x0000000898987836 */ /* 0x000fe20000000000 */
[----:B------:R-:W-:Y:S01]  /*25c0*/  LOP3.LUT R154, R208, 0x10000, RZ, 0xfc, !PT ;  /* 0x00010000d09a7812 */ /* 0x000fe200078efcff */
[----:B------:R-:W-:Y:S01]  /*25d0*/  UIADD3 UR5, UR5, 0x8000, URZ ;  /* 0x0000800005057890 */ /* 0x000fe2000fffe03f */
[----:B------:R-:W-:Y:S01]  /*25e0*/  ISETP.GT.AND P2, PT, R153, 0x1, PT ;  /* 0x000000019900780c */ /* 0x000fe20003f44270 */
[----:B------:R-:W5:Y:S01]  /*25f0*/  MUFU.TANH R236, R236 ;  /* 0x000000ec00ec7308 */ /* 0x000f620000002400 */
[----:B------:R-:W-:Y:S01]  /*2600*/  SEL R164, R152, 0x40, P1 ;  /* 0x0000004098a47807 */ /* 0x000fe20000800000 */
[----:B------:R-:W-:Y:S01]  /*2610*/  IMAD R154, R3, 0x400, R154 ;  /* 0x00000400039a7824 */ /* 0x000fe200078e029a */
[----:B------:R-:W-:Y:S01]  /*2620*/  ISETP.GT.AND P1, PT, R153, 0x9, PT ;  /* 0x000000099900780c */ /* 0x000fe20003f24270 */
[----:B------:R-:W-:Y:S01]  /*2630*/  USHF.R.U32.HI UR5, URZ, 0x4, UR5 ;  /* 0x000000043f057899 */ /* 0x000fe20008011605 */
[----:B------:R-:W-:Y:S01]  /*2640*/  ISETP.GT.AND P5, PT, R164, RZ, PT ;  /* 0x000000ffa400720c */ /* 0x000fe20003fa4270 */
[----:B------:R-:W-:Y:S01]  /*2650*/  FMUL.FTZ R235, R179, UR41 ;  /* 0x00000029b3eb7c20 */ /* 0x000fe20008410000 */
[----:B-1----:R-:W-:Y:S01]  /*2660*/  FSEL R158, R12, -INF , !P1 ;  /* 0xff8000000c9e7808 */ /* 0x002fe20004800000 */
[----:B------:R-:W1:Y:S01]  /*2670*/  MUFU.TANH R233, R233 ;  /* 0x000000e900e97308 */ /* 0x000e620000002400 */
[----:B------:R-:W-:Y:S01]  /*2680*/  ISETP.GT.AND P1, PT, R164, 0x10, PT ;  /* 0x00000010a400780c */ /* 0x000fe20003f24270 */
[----:B------:R-:W-:Y:S01]  /*2690*/  ULOP3.LUT UR5, UR5, 0x3fff, URZ, 0xc0, !UPT ;  /* 0x00003fff05057892 */ /* 0x000fe2000f8ec03f */
[----:B------:R-:W-:Y:S01]  /*26a0*/  ISETP.GT.AND P6, PT, R153, RZ, PT ;  /* 0x000000ff9900720c */ /* 0x000fe20003fc4270 */
[----:B--23--:R-:W-:Y:S01]  /*26b0*/  FFMA.FTZ R209, R158, UR42, -R205 ;  /* 0x0000002a9ed17c23 */ /* 0x00cfe200080108cd */
[----:B------:R-:W-:Y:S01]  /*26c0*/  FSEL R167, R9, -INF , !P5 ;  /* 0xff80000009a77808 */ /* 0x000fe20006800000 */
[----:B------:R-:W-:Y:S01]  /*26d0*/  ULOP3.LUT UR5, UR5, 0x10000, URZ, 0xfc, !UPT ;  /* 0x0001000005057892 */ /* 0x000fe2000f8efc3f */
[C---:B------:R-:W-:Y:S01]  /*26e0*/  ISETP.GT.AND P4, PT, R153.reuse, 0x8, PT ;  /* 0x000000089900780c */ /* 0x040fe20003f84270 */
[----:B------:R-:W2:Y:S01]  /*26f0*/  MUFU.TANH R232, R232 ;  /* 0x000000e800e87308 */ /* 0x000ea20000002400 */
[----:B------:R-:W-:Y:S01]  /*2700*/  ISETP.GT.AND P5, PT, R153, 0x11, PT ;  /* 0x000000119900780c */ /* 0x000fe20003fa4270 */
[----:B------:R-:W-:Y:S01]  /*2710*/  FFMA.FTZ R222, R167, UR42, -R206 ;  /* 0x0000002aa7de7c23 */ /* 0x000fe200080108ce */
[----:B------:R-:W-:Y:S01]  /*2720*/  FSEL R227, R17, -INF , !P1 ;  /* 0xff80000011e37808 */ /* 0x000fe20004800000 */
[----:B------:R-:W-:Y:S01]  /*2730*/  FMUL.FTZ R234, R180, UR41 ;  /* 0x00000029b4ea7c20 */ /* 0x000fe20008410000 */
[----:B------:R-:W-:Y:S01]  /*2740*/  FSEL R156, R8, -INF , !P2 ;  /* 0xff800000089c7808 */ /* 0x000fe20005000000 */
[----:B------:R-:W-:Y:S01]  /*2750*/  FMUL.FTZ R231, R183, UR41 ;  /* 0x00000029b7e77c20 */ /* 0x000fe20008410000 */
[----:B------:R-:W-:Y:S01]  /*2760*/  ISETP.GT.AND P1, PT, R153, 0x21, PT ;  /* 0x000000219900780c */ /* 0x000fe20003f24270 */
[----:B------:R-:W-:Y:S01]  /*2770*/  FFMA.FTZ R227, R227, UR42, -R202 ;  /* 0x0000002ae3e37c23 */ /* 0x000fe200080108ca */
[----:B------:R-:W-:Y:S01]  /*2780*/  FSEL R223, R7, -INF , !P6 ;  /* 0xff80000007df7808 */ /* 0x000fe20007000000 */
[----:B------:R-:W-:Y:S01]  /*2790*/  FFMA.FTZ R221, R156, UR42, -R207 ;  /* 0x0000002a9cdd7c23 */ /* 0x000fe200080108cf */
[C---:B------:R-:W-:Y:S01]  /*27a0*/  ISETP.GT.AND P2, PT, R164.reuse, 0x8, PT ;  /* 0x00000008a400780c */ /* 0x040fe20003f44270 */
[----:B------:R-:W-:Y:S01]  /*27b0*/  UMOV UR11, 0x40000040 ;  /* 0x40000040000b7882 */ /* 0x000fe20000000000 */
[----:B------:R-:W-:Y:S01]  /*27c0*/  ISETP.GT.AND P6, PT, R164, 0x1, PT ;  /* 0x00000001a400780c */ /* 0x000fe20003fc4270 */
[----:B------:R-:W-:Y:S01]  /*27d0*/  FFMA.FTZ R223, R223, UR42, -R206 ;  /* 0x0000002adfdf7c23 */ /* 0x000fe200080108ce */
[----:B------:R-:W-:Y:S01]  /*27e0*/  FSEL R159, R11, -INF , !P4 ;  /* 0xff8000000b9f7808 */ /* 0x000fe20006000000 */
[----:B------:R-:W-:Y:S01]  /*27f0*/  UMOV UR8, UR5 ;  /* 0x0000000500087c82 */ /* 0x000fe20008000000 */
[----:B------:R-:W-:Y:S01]  /*2800*/  FSEL R160, R16, -INF , !P5 ;  /* 0xff80000010a07808 */ /* 0x000fe20006800000 */
[----:B------:R-:W-:Y:S01]  /*2810*/  UMOV UR9, 0x40000040 ;  /* 0x4000004000097882 */ /* 0x000fe20000000000 */
[----:B------:R-:W-:Y:S01]  /*2820*/  ISETP.GT.AND P3, PT, R153, 0x10, PT ;  /* 0x000000109900780c */ /* 0x000fe20003f64270 */
[----:B------:R-:W-:Y:S01]  /*2830*/  FFMA.FTZ R206, R159, UR42, -R204 ;  /* 0x0000002a9fce7c23 */ /* 0x000fe200080108cc */
[C---:B------:R-:W-:Y:S01]  /*2840*/  ISETP.GT.AND P4, PT, R164.reuse, 0x9, PT ;  /* 0x00000009a400780c */ /* 0x040fe20003f84270 */
[----:B------:R-:W3:Y:S01]  /*2850*/  MUFU.TANH R234, R234 ;  /* 0x000000ea00ea7308 */ /* 0x000ee20000002400 */
[----:B------:R-:W-:-:S02]  /*2860*/  ISETP.GT.AND P5, PT, R164, 0x18, PT ;  /* 0x00000018a400780c */ /* 0x000fc40003fa4270 */
[----:B------:R-:W-:Y:S02]  /*2870*/  FSEL R210, R184, -INF , !P1 ;  /* 0xff800000b8d27808 */ /* 0x000fe40004800000 */
[----:B------:R-:W-:Y:S02]  /*2880*/  FSEL R169, R13, -INF , !P2 ;  /* 0xff8000000da97808 */ /* 0x000fe40005000000 */
[----:B------:R-:W-:Y:S01]  /*2890*/  ISETP.GT.AND P1, PT, R164, 0x28, PT ;  /* 0x00000028a400780c */ /* 0x000fe20003f24270 */
[----:B------:R-:W-:Y:S01]  /*28a0*/  FFMA.FTZ R210, R210, UR42, -R199 ;  /* 0x0000002ad2d27c23 */ /* 0x000fe200080108c7 */
[----:B------:R-:W-:Y:S01]  /*28b0*/  FSEL R166, R10, -INF , !P6 ;  /* 0xff8000000aa67808 */ /* 0x000fe20007000000 */
[----:B------:R-:W-:Y:S01]  /*28c0*/  FFMA.FTZ R204, R169, UR42, -R204 ;  /* 0x0000002aa9cc7c23 */ /* 0x000fe200080108cc */
[C---:B------:R-:W-:Y:S01]  /*28d0*/  ISETP.GT.AND P2, PT, R153.reuse, 0x19, PT ;  /* 0x000000199900780c */ /* 0x040fe20003f44270 */
[----:B------:R-:W4:Y:S01]  /*28e0*/  MUFU.TANH R231, R231 ;  /* 0x000000e700e77308 */ /* 0x000f220000002400 */
[----:B------:R-:W-:Y:S01]  /*28f0*/  ISETP.GT.AND P6, PT, R153, 0x18, PT ;  /* 0x000000189900780c */ /* 0x000fe20003fc4270 */
[----:B------:R-:W-:Y:S01]  /*2900*/  FFMA.FTZ R207, R166, UR42, -R207 ;  /* 0x0000002aa6cf7c23 */ /* 0x000fe200080108cf */
[----:B------:R-:W-:Y:S01]  /*2910*/  FSEL R226, R14, -INF , !P4 ;  /* 0xff8000000ee27808 */ /* 0x000fe20006000000 */
[----:B------:R-:W-:Y:S01]  /*2920*/  FFMA.FTZ R10, -R10, R10, 1 ;  /* 0x3f8000000a0a7423 */ /* 0x000fe2000001010a */
[----:B------:R-:W-:-:S02]  /*2930*/  FSEL R161, R15, -INF , !P3 ;  /* 0xff8000000fa17808 */ /* 0x000fc40005800000 */
[----:B------:R-:W-:Y:S01]  /*2940*/  FSEL R171, R21, -INF , !P5 ;  /* 0xff80000015ab7808 */ /* 0x000fe20006800000 */
[----:B------:R-:W-:Y:S01]  /*2950*/  FFMA.FTZ R226, R226, UR42, -R205 ;  /* 0x0000002ae2e27c23 */ /* 0x000fe200080108cd */
[----:B------:R-:W-:Y:S01]  /*2960*/  ISETP.GT.AND P4, PT, R153, 0x20, PT ;  /* 0x000000209900780c */ /* 0x000fe20003f84270 */
[----:B------:R-:W-:Y:S01]  /*2970*/  FFMA.FTZ R205, R161, UR42, -R202 ;  /* 0x0000002aa1cd7c23 */ /* 0x000fe200080108ca */
[----:B------:R-:W-:Y:S01]  /*2980*/  ISETP.GT.AND P3, PT, R164, 0x11, PT ;  /* 0x00000011a400780c */ /* 0x000fe20003f64270 */
[----:B------:R-:W-:Y:S01]  /*2990*/  FFMA.FTZ R202, R160, UR42, -R203 ;  /* 0x0000002aa0ca7c23 */ /* 0x000fe200080108cb */
[----:B------:R-:W-:Y:S01]  /*29a0*/  ISETP.GT.AND P5, PT, R153, 0x29, PT ;  /* 0x000000299900780c */ /* 0x000fe20003fa4270 */
[----:B------:R-:W-:Y:S01]  /*29b0*/  FFMA.FTZ R224, R171, UR42, -R200 ;  /* 0x0000002aabe07c23 */ /* 0x000fe200080108c8 */
[----:B------:R-:W-:Y:S01]  /*29c0*/  FSEL R155, R189, -INF , !P1 ;  /* 0xff800000bd9b7808 */ /* 0x000fe20004800000 */
[----:B------:R-:W4:Y:S01]  /*29d0*/  MUFU.TANH R235, R235 ;  /* 0x000000eb00eb7308 */ /* 0x000f220000002400 */
[----:B------:R-:W-:-:S02]  /*29e0*/  FSEL R162, R20, -INF , !P2 ;  /* 0xff80000014a27808 */ /* 0x000fc40005000000 */
[C---:B------:R-:W-:Y:S02]  /*29f0*/  ISETP.GT.AND P1, PT, R164.reuse, 0x29, PT ;  /* 0x00000029a400780c */ /* 0x040fe40003f24270 */
[----:B------:R-:W-:Y:S02]  /*2a00*/  FSEL R163, R19, -INF , !P6 ;  /* 0xff80000013a37808 */ /* 0x000fe40007000000 */
[C---:B------:R-:W-:Y:S01]  /*2a10*/  ISETP.GT.AND P2, PT, R164.reuse, 0x20, PT ;  /* 0x00000020a400780c */ /* 0x040fe20003f44270 */
[----:B------:R-:W-:Y:S01]  /*2a20*/  MUFU.EX2 R207, R207 ;  /* 0x000000cf00cf7308 */ /* 0x000fe20000000800 */
[----:B------:R-:W-:Y:S02]  /*2a30*/  ISETP.GT.AND P6, PT, R164, 0x19, PT ;  /* 0x00000019a400780c */ /* 0x000fe40003fc4270 */
[----:B------:R-:W-:Y:S02]  /*2a40*/  FSEL R168, R18, -INF , !P3 ;  /* 0xff80000012a87808 */ /* 0x000fe40005800000 */
[----:B------:R-:W-:-:S02]  /*2a50*/  FSEL R165, R23, -INF , !P4 ;  /* 0xff80000017a57808 */ /* 0x000fc40006000000 */
[----:B------:R-:W-:Y:S01]  /*2a60*/  FSEL R212, R188, -INF , !P5 ;  /* 0xff800000bcd47808 */ /* 0x000fe20006800000 */
[----:B------:R-:W-:Y:S01]  /*2a70*/  FFMA.FTZ R225, R168, UR42, -R203 ;  /* 0x0000002aa8e17c23 */ /* 0x000fe200080108cb */
[----:B------:R-:W-:Y:S01]  /*2a80*/  ISETP.GT.AND P3, PT, R153, 0x28, PT ;  /* 0x000000289900780c */ /* 0x000fe20003f64270 */
[----:B------:R-:W-:Y:S01]  /*2a90*/  FFMA.FTZ R203, R163, UR42, -R200 ;  /* 0x0000002aa3cb7c23 */ /* 0x000fe200080108c8 */
[----:B------:R-:W-:Y:S01]  /*2aa0*/  ISETP.GT.AND P4, PT, R164, 0x21, PT ;  /* 0x00000021a400780c */ /* 0x000fe20003f84270 */
[----:B------:R-:W-:Y:S01]  /*2ab0*/  FFMA.FTZ R212, R212, UR42, -R197 ;  /* 0x0000002ad4d47c23 */ /* 0x000fe200080108c5 */
[----:B------:R-:W-:Y:S01]  /*2ac0*/  FSEL R152, R190, -INF , !P1 ;  /* 0xff800000be987808 */ /* 0x000fe20004800000 */
[----:B------:R-:W-:Y:S01]  /*2ad0*/  FFMA.FTZ R200, R162, UR42, -R201 ;  /* 0x0000002aa2c87c23 */ /* 0x000fe200080108c9 */
[----:B------:R-:W-:Y:S01]  /*2ae0*/  FSEL R157, R185, -INF , !P2 ;  /* 0xff800000b99d7808 */ /* 0x000fe20005000000 */
[----:B------:R-:W-:Y:S01]  /*2af0*/  MUFU.EX2 R206, R206 ;  /* 0x000000ce00ce7308 */ /* 0x000fe20000000800 */
[----:B------:R-:W-:Y:S01]  /*2b00*/  FSEL R228, R22, -INF , !P6 ;  /* 0xff80000016e47808 */ /* 0x000fe20007000000 */
[----:B------:R-:W-:Y:S01]  /*2b10*/  FFMA.FTZ R197, R152, UR42, -R197 ;  /* 0x0000002a98c57c23 */ /* 0x000fe200080108c5 */
[----:B------:R-:W-:-:S02]  /*2b20*/  ISETP.GT.AND P2, PT, R153, 0x31, PT ;  /* 0x000000319900780c */ /* 0x000fc40003f44270 */
[----:B------:R-:W-:Y:S01]  /*2b30*/  ISETP.GT.AND P5, PT, R164, 0x30, PT ;  /* 0x00000030a400780c */ /* 0x000fe20003fa4270 */
[----:B------:R-:W-:Y:S01]  /*2b40*/  FFMA.FTZ R228, R228, UR42, -R201 ;  /* 0x0000002ae4e47c23 */ /* 0x000fe200080108c9 */
[----:B------:R-:W-:Y:S01]  /*2b50*/  R2UR UR6, R154 ;  /* 0x000000009a0672ca */ /* 0x000fe200000e0000 */
[--C-:B------:R-:W-:Y:S01]  /*2b60*/  FFMA.FTZ R201, R165, UR42, -R198.reuse ;  /* 0x0000002aa5c97c23 */ /* 0x100fe200080108c6 */
[----:B------:R-:W-:Y:S01]  /*2b70*/  ISETP.GT.AND P6, PT, R153, 0x30, PT ;  /* 0x000000309900780c */ /* 0x000fe20003fc4270 */
[----:B------:R-:W-:Y:S01]  /*2b80*/  FFMA.FTZ R198, R157, UR42, -R198 ;  /* 0x0000002a9dc67c23 */ /* 0x000fe200080108c6 */
[----:B------:R-:W-:Y:S01]  /*2b90*/  FSEL R154, R186, -INF , !P4 ;  /* 0xff800000ba9a7808 */ /* 0x000fe20006000000 */
[----:B------:R-:W-:Y:S01]  /*2ba0*/  MUFU.EX2 R204, R204 ;  /* 0x000000cc00cc7308 */ /* 0x000fe20000000800 */
[----:B------:R-:W-:Y:S02]  /*2bb0*/  FSEL R211, R187, -INF , !P3 ;  /* 0xff800000bbd37808 */ /* 0x000fe40005800000 */
[C---:B------:R-:W-:Y:S01]  /*2bc0*/  ISETP.GT.AND P4, PT, R153.reuse, 0x38, PT ;  /* 0x000000389900780c */ /* 0x040fe20003f84270 */
[----:B------:R-:W-:Y:S01]  /*2bd0*/  FFMA.FTZ R199, R154, UR42, -R199 ;  /* 0x0000002a9ac77c23 */ /* 0x000fe200080108c7 */
[----:B------:R-:W-:Y:S01]  /*2be0*/  ISETP.GT.AND P3, PT, R153, 0x39, PT ;  /* 0x000000399900780c */ /* 0x000fe20003f64270 */
[--C-:B------:R-:W-:Y:S01]  /*2bf0*/  FFMA.FTZ R211, R211, UR42, -R196.reuse ;  /* 0x0000002ad3d37c23 */ /* 0x100fe200080108c4 */
[----:B-----5:R-:W-:Y:S01]  /*2c00*/  FSEL R153, R236, -INF , !P5 ;  /* 0xff800000ec997808 */ /* 0x020fe20006800000 */
[----:B------:R-:W-:Y:S01]  /*2c10*/  FFMA.FTZ R196, R155, UR42, -R196 ;  /* 0x0000002a9bc47c23 */ /* 0x000fe200080108c4 */
[----:B------:R-:W-:Y:S01]  /*2c20*/  FSEL R152, R237, -INF , !P2 ;  /* 0xff800000ed987808 */ /* 0x000fe20005000000 */
[----:B------:R-:W-:Y:S01]  /*2c30*/  UMOV UR10, UR6 ;  /* 0x00000006000a7c82 */ /* 0x000fe20008000000 */
[----:B------:R-:W-:Y:S01]  /*2c40*/  FSEL R213, R191, -INF , !P6 ;  /* 0xff800000bfd57808 */ /* 0x000fe20007000000 */
[--C-:B------:R-:W-:Y:S01]  /*2c50*/  FFMA.FTZ R214, R153, UR42, -R194.reuse ;  /* 0x0000002a99d67c23 */ /* 0x100fe200080108c2 */
[----:B------:R-:W-:Y:S01]  /*2c60*/  ISETP.GT.AND P6, PT, R164, 0x38, PT ;  /* 0x00000038a400780c */ /* 0x000fe20003fc4270 */
[----:B------:R-:W-:Y:S01]  /*2c70*/  FFMA.FTZ R215, R152, UR42, -R195 ;  /* 0x0000002a98d77c23 */ /* 0x000fe200080108c3 */
[----:B-1----:R-:W-:Y:S01]  /*2c80*/  FSEL R152, R233, -INF , !P3 ;  /* 0xff800000e9987808 */ /* 0x002fe20005800000 */
[----:B------:R-:W-:Y:S01]  /*2c90*/  FFMA.FTZ R213, R213, UR42, -R194 ;  /* 0x0000002ad5d57c23 */ /* 0x000fe200080108c2 */
[----:B--2---:R-:W-:Y:S01]  /*2ca0*/  FSEL R153, R232, -INF , !P6 ;  /* 0xff800000e8997808 */ /* 0x004fe20007000000 */
[----:B------:R1:W2:Y:S01]  /*2cb0*/  MUFU.EX2 R194, R223 ;  /* 0x000000df00c27308 */ /* 0x0002a20000000800 */
[----:B------:R-:W-:Y:S01]  /*2cc0*/  ISETP.GT.AND P1, PT, R164, 0x31, PT ;  /* 0x00000031a400780c */ /* 0x000fe20003f24270 */
[--C-:B------:R-:W-:Y:S01]  /*2cd0*/  FFMA.FTZ R219, R152, UR42, -R193.reuse ;  /* 0x0000002a98db7c23 */ /* 0x100fe200080108c1 */
[----:B------:R-:W-:Y:S01]  /*2ce0*/  ISETP.GT.AND P5, PT, R164, 0x39, PT ;  /* 0x00000039a400780c */ /* 0x000fe20003fa4270 */
[--C-:B------:R-:W-:Y:S01]  /*2cf0*/  FFMA.FTZ R218, R153, UR42, -R192.reuse ;  /* 0x0000002a99da7c23 */ /* 0x100fe200080108c0 */
[----:B---3--:R-:W-:Y:S01]  /*2d00*/  FSEL R217, R234, -INF , !P4 ;  /* 0xff800000ead97808 */ /* 0x008fe20006000000 */
[----:B------:R-:W-:Y:S01]  /*2d10*/  WARPGROUP.ARRIVE ;  /* 0x00000000000079c5 */ /* 0x000fe20000000000 */
[----:B----4-:R-:W-:Y:S01]  /*2d20*/  FSEL R220, R231, -INF , !P5 ;  /* 0xff800000e7dc7808 */ /* 0x010fe20006800000 */
[----:B------:R-:W-:Y:S01]  /*2d30*/  MUFU.EX2 R227, R227 ;  /* 0x000000e300e37308 */ /* 0x000fe20000000800 */
[----:B------:R-:W-:Y:S01]  /*2d40*/  FSEL R216, R235, -INF , !P1 ;  /* 0xff800000ebd87808 */ /* 0x000fe20004800000 */
[----:B------:R-:W-:Y:S01]  /*2d50*/  FFMA.FTZ R217, R217, UR42, -R192 ;  /* 0x0000002ad9d97c23 */ /* 0x000fe200080108c0 */
[----:B-1----:R-:W-:Y:S01]  /*2d60*/  FFMA.FTZ R223, -R8, R8, 1 ;  /* 0x3f80000008df7423 */ /* 0x002fe20000010108 */
[----:B------:R-:W-:Y:S01]  /*2d70*/  HGMMA.64x64x16.F32.BF16 R152, gdesc[UR8], RZ, !UPT, gsb0 ;  /* 0x00e00000089879f0 */ /* 0x000fe2000c0018ff */
[----:B------:R-:W-:Y:S01]  /*2d80*/  UIADD3 UR10, UR6, 0x2, URZ ;  /* 0x00000002060a7890 */ /* 0x000fe2000fffe03f */
[----:B------:R-:W-:Y:S01]  /*2d90*/  FFMA.FTZ R220, R220, UR42, -R193 ;  /* 0x0000002adcdc7c23 */ /* 0x000fe200080108c1 */
[----:B------:R-:W-:Y:S01]  /*2da0*/  UIADD3 UR8, UR5, 0x2, URZ ;  /* 0x0000000205087890 */ /* 0x000fe2000fffe03f */
[----:B------:R-:W-:Y:S01]  /*2db0*/  FFMA.FTZ R216, R216, UR42, -R195 ;  /* 0x0000002ad8d87c23 */ /* 0x000fe200080108c3 */
[----:B------:R-:W-:Y:S01]  /*2dc0*/  UMOV UR11, 0x40000040 ;  /* 0x40000040000b7882 */ /* 0x000fe20000000000 */
[----:B------:R-:W-:Y:S01]  /*2dd0*/  UMOV UR9, 0x40000040 ;  /* 0x4000004000097882 */ /* 0x000fe20000000000 */
[----:B------:R1:W3:Y:S01]  /*2de0*/  MUFU.EX2 R195, R222 ;  /* 0x000000de00c37308 */ /* 0x0002e20000000800 */
[----:B------:R-:W-:-:S07]  /*2df0*/  FFMA.FTZ R17, -R17, R17, 1 ;  /* 0x3f80000011117423 */ /* 0x000fce0000010111 */
        /* <DEDUP_REMOVED lines=49> */
[----:B------:R-:W1:Y:S02]  /*3110*/  LDS.64 R192, [R6+0x28200] ;  /* 0x0282000006c07984 */ /* 0x000e640000000a00 */
[--C-:B-1----:R-:W-:Y:S01]  /*3120*/  FADD.FTZ R222, R152, -R192.reuse ;  /* 0x800000c098de7221 */ /* 0x102fe20000010000 */
[----:B------:R-:W-:Y:S01]  /*3130*/  FFMA.FTZ R152, -R7, R7, 1 ;  /* 0x3f80000007987423 */ /* 0x000fe20000010107 */
[----:B------:R-:W-:Y:S01]  /*3140*/  FADD.FTZ R153, R153, -R193 ;  /* 0x800000c199997221 */ /* 0x000fe20000010000 */
[----:B------:R1:W4:Y:S01]  /*3150*/  MUFU.EX2 R7, R221 ;  /* 0x000000dd00077308 */ /* 0x0003220000000800 */
[----:B--2---:R-:W-:Y:S01]  /*3160*/  FMUL.FTZ R222, R194, R222 ;  /* 0x000000dec2de7220 */ /* 0x004fe20000410000 */
[----:B------:R-:W-:-:S04]  /*3170*/  FADD.FTZ R154, R154, -R192 ;  /* 0x800000c09a9a7221 */ /* 0x000fc80000010000 */
[----:B---3--:R-:W-:Y:S02]  /*3180*/  FMUL.FTZ R154, R195, R154 ;  /* 0x0000009ac39a7220 */ /* 0x008fe40000410000 */
[----:B------:R-:W-:Y:S01]  /*3190*/  MUFU.EX2 R228, R228 ;  /* 0x000000e400e47308 */ /* 0x000fe20000000800 */
[----:B-1----:R-:W-:Y:S01]  /*31a0*/  FMUL.FTZ R221, R152, R222 ;  /* 0x000000de98dd7220 */ /* 0x002fe20000410000 */
[----:B------:R-:W-:Y:S01]  /*31b0*/  FFMA.FTZ R222, -R9, R9, 1 ;  /* 0x3f80000009de7423 */ /* 0x000fe20000010109 */
[----:B------:R-:W-:Y:S01]  /*31c0*/  FADD.FTZ R152, R155, -R193 ;  /* 0x800000c19b987221 */ /* 0x000fe20000010000 */
[----:B------:R-:W1:Y:S02]  /*31d0*/  LDS.64 R8, [R6+0x28220] ;  /* 0x0282200006087984 */ /* 0x000e640000000a00 */
[----:B------:R-:W-:Y:S02]  /*31e0*/  FMUL.FTZ R222, R222, R154 ;  /* 0x0000009adede7220 */ /* 0x000fe40000410000 */
[----:B------:R2:W-:Y:S01]  /*31f0*/  MUFU.EX2 R193, R201 ;  /* 0x000000c900c17308 */ /* 0x0005e20000000800 */
[----:B----4-:R-:W-:-:S04]  /*3200*/  FMUL.FTZ R153, R7, R153 ;  /* 0x0000009907997220 */ /* 0x010fc80000410000 */
[----:B------:R-:W-:Y:S01]  /*3210*/  FMUL.FTZ R223, R223, R153 ;  /* 0x00000099dfdf7220 */ /* 0x000fe20000410000 */
[----:B------:R-:W-:Y:S02]  /*3220*/  FMUL.FTZ R153, R207, R152 ;  /* 0x00000098cf997220 */ /* 0x000fe40000410000 */
[----:B------:R-:W-:Y:S02]  /*3230*/  MUFU.EX2 R154, R202 ;  /* 0x000000ca009a7308 */ /* 0x000fe40000000800 */
[----:B--2---:R-:W-:Y:S01]  /*3240*/  FMUL.FTZ R201, R10, R153 ;  /* 0x000000990ac97220 */ /* 0x004fe20000410000 */
[----:B------:R-:W-:Y:S01]  /*3250*/  LOP3.LUT R10, R208, 0x2000000, RZ, 0xfc, !PT ;  /* 0x02000000d00a7812 */ /* 0x000fe200078efcff */
[----:B------:R-:W2:Y:S04]  /*3260*/  LDS.64 R152, [R6+0x28240] ;  /* 0x0282400006987984 */ /* 0x000ea80000000a00 */
[----:B------:R-:W-:Y:S01]  /*3270*/  IMAD R10, R3, 0x400, R10 ;  /* 0x00000400030a7824 */ /* 0x000fe200078e020a */
[----:B------:R-:W3:Y:S01]  /*3280*/  LDL R208, [R1] ;  /* 0x0000000001d07983 */ /* 0x000ee20000100800 */
[----:B------:R-:W-:Y:S03]  /*3290*/  MUFU.EX2 R155, R203 ;  /* 0x000000cb009b7308 */ /* 0x000fe60000000800 */
[----:B------:R-:W-:Y:S01]  /*32a0*/  R2UR UR6, R10 ;  /* 0x000000000a0672ca */ /* 0x000fe200000e0000 */
[----:B------:R-:W-:-:S04]  /*32b0*/  FFMA.FTZ R21, -R21, R21, 1 ;  /* 0x3f80000015157423 */ /* 0x000fc80000010115 */
[----:B------:R-:W-:Y:S01]  /*32c0*/  MUFU.EX2 R225, R225 ;  /* 0x000000e100e17308 */ /* 0x000fe20000000800 */
[----:B------:R-:W-:Y:S01]  /*32d0*/  FFMA.FTZ R22, -R22, R22, 1 ;  /* 0x3f80000016167423 */ /* 0x000fe20000010116 */
[----:B------:R-:W-:-:S06]  /*32e0*/  FFMA.FTZ R15, -R15, R15, 1 ;  /* 0x3f8000000f0f7423 */ /* 0x000fcc000001010f */
[----:B------:R-:W-:Y:S01]  /*32f0*/  MUFU.EX2 R192, R200 ;  /* 0x000000c800c07308 */ /* 0x000fe20000000800 */
[----:B-1----:R-:W-:Y:S01]  /*3300*/  FADD.FTZ R10, R159, -R9 ;  /* 0x800000099f0a7221 */ /* 0x002fe20000010000 */
[--C-:B------:R-:W-:Y:S01]  /*3310*/  FADD.FTZ R156, R156, -R8.reuse ;  /* 0x800000089c9c7221 */ /* 0x100fe20000010000 */
[----:B------:R-:W-:-:S05]  /*3320*/  FADD.FTZ R8, R158, -R8 ;  /* 0x800000089e087221 */ /* 0x000fca0000010000 */
[----:B------:R1:W4:Y:S02]  /*3330*/  MUFU.EX2 R159, R226 ;  /* 0x000000e2009f7308 */ /* 0x0003240000000800 */
[----:B-1----:R-:W5:Y:S01]  /*3340*/  LDL R226, [R1+0x4] ;  /* 0x0000040001e27983 */ /* 0x002f620000100800 */
[----:B------:R-:W-:Y:S01]  /*3350*/  FADD.FTZ R157, R157, -R9 ;  /* 0x800000099d9d7221 */ /* 0x000fe20000010000 */
[----:B------:R-:W-:Y:S01]  /*3360*/  FMUL.FTZ R9, R206, R156 ;  /* 0x0000009cce097220 */ /* 0x000fe20000410000 */
[----:B------:R-:W-:Y:S01]  /*3370*/  FMUL.FTZ R8, R204, R8 ;  /* 0x00000008cc087220 */ /* 0x000fe20000410000 */
[----:B------:R-:W-:Y:S01]  /*3380*/  FFMA.FTZ R202, -R11, R11, 1 ;  /* 0x3f8000000bca7423 */ /* 0x000fe2000001010b */
[----:B------:R-:W-:-:S03]  /*3390*/  FFMA.FTZ R203, -R13, R13, 1 ;  /* 0x3f8000000dcb7423 */ /* 0x000fc6000001010d */
[----:B------:R-:W-:Y:S01]  /*33a0*/  FMUL.FTZ R202, R202, R9 ;  /* 0x00000009caca7220 */ /* 0x000fe20000410000 */
[----:B------:R-:W-:Y:S02]  /*33b0*/  FMUL.FTZ R203, R203, R8 ;  /* 0x00000008cbcb7220 */ /* 0x000fe40000410000 */
[----:B------:R-:W1:Y:S01]  /*33c0*/  LDS.64 R8, [R6+0x28260] ;  /* 0x0282600006087984 */ /* 0x000e620000000a00 */
[----:B------:R-:W-:Y:S01]  /*33d0*/  FFMA.FTZ R13, -R14, R14, 1 ;  /* 0x3f8000000e0d7423 */ /* 0x000fe2000001010e */
[----:B----4-:R-:W-:Y:S01]  /*33e0*/  FMUL.FTZ R10, R159, R10 ;  /* 0x0000000a9f0a7220 */ /* 0x010fe20000410000 */
[--C-:B--2---:R-:W-:Y:S01]  /*33f0*/  FADD.FTZ R160, R160, -R152.reuse ;  /* 0x80000098a0a07221 */ /* 0x104fe20000010000 */
[----:B------:R-:W-:Y:S02]  /*3400*/  FADD.FTZ R152, R162, -R152 ;  /* 0x80000098a2987221 */ /* 0x000fe40000010000 */
[----:B------:R-:W-:Y:S02]  /*3410*/  FMUL.FTZ R13, R13, R10 ;  /* 0x0000000a0d0d7220 */ /* 0x000fe40000410000 */
[----:B------:R-:W-:-:S04]  /*3420*/  FMUL.FTZ R10, R227, R152 ;  /* 0x00000098e30a7220 */ /* 0x000fc80000410000 */
[----:B------:R-:W-:Y:S02]  /*3430*/  FMUL.FTZ R17, R17, R10 ;  /* 0x0000000a11117220 */ /* 0x000fe40000410000 */
[----:B------:R-:W2:Y:S01]  /*3440*/  LDS.64 R10, [R6+0x28280] ;  /* 0x02828000060a7984 */ /* 0x000ea20000000a00 */
[----:B------:R-:W-:Y:S02]  /*3450*/  FFMA.FTZ R156, -R12, R12, 1 ;  /* 0x3f8000000c9c7423 */ /* 0x000fe4000001010c */
[----:B------:R-:W4:Y:S01]  /*3460*/  MUFU.EX2 R12, R224 ;  /* 0x000000e0000c7308 */ /* 0x000f220000000800 */
[----:B------:R-:W-:Y:S01]  /*3470*/  FMUL.FTZ R157, R209, R157 ;  /* 0x0000009dd19d7220 */ /* 0x000fe20000410000 */
[----:B------:R-:W-:-:S03]  /*3480*/  FADD.FTZ R161, R161, -R153 ;  /* 0x80000099a1a17221 */ /* 0x000fc60000010000 */
[----:B------:R-:W-:Y:S01]  /*3490*/  FMUL.FTZ R156, R156, R157 ;  /* 0x0000009d9c9c7220 */ /* 0x000fe20000410000 */
[----:B------:R-:W-:Y:S01]  /*34a0*/  FFMA.FTZ R157, -R16, R16, 1 ;  /* 0x3f800000109d7423 */ /* 0x000fe20000010110 */
[----:B------:R-:W-:-:S04]  /*34b0*/  FMUL.FTZ R16, R154, R161 ;  /* 0x000000a19a107220 */ /* 0x000fc80000410000 */
[----:B------:R-:W-:Y:S02]  /*34c0*/  FMUL.FTZ R157, R157, R16 ;  /* 0x000000109d9d7220 */ /* 0x000fe40000410000 */
[----:B------:R-:W2:Y:S01]  /*34d0*/  MUFU.EX2 R16, R198 ;  /* 0x000000c600107308 */ /* 0x000ea20000000800 */
[--C-:B-1----:R-:W-:Y:S01]  /*34e0*/  FADD.FTZ R165, R165, -R9.reuse ;  /* 0x80000009a5a57221 */ /* 0x102fe20000010000 */
[--C-:B------:R-:W-:Y:S01]  /*34f0*/  FADD.FTZ R161, R166, -R8.reuse ;  /* 0x80000008a6a17221 */ /* 0x100fe20000010000 */
[----:B------:R-:W-:Y:S01]  /*3500*/  FADD.FTZ R9, R167, -R9 ;  /* 0x80000009a7097221 */ /* 0x000fe20000010000 */
[----:B------:R-:W-:Y:S02]  /*3510*/  FADD.FTZ R164, R164, -R8 ;  /* 0x80000008a4a47221 */ /* 0x000fe40000010000 */
[----:B----4-:R-:W-:Y:S01]  /*3520*/  FMUL.FTZ R8, R12, R161 ;  /* 0x000000a10c087220 */ /* 0x010fe20000410000 */
[----:B------:R-:W-:Y:S01]  /*3530*/  FMUL.FTZ R9, R228, R9 ;  /* 0x00000009e4097220 */ /* 0x000fe20000410000 */
[----:B------:R-:W-:-:S02]  /*3540*/  FMUL.FTZ R160, R205, R160 ;  /* 0x000000a0cda07220 */ /* 0x000fc40000410000 */
[----:B------:R-:W-:Y:S01]  /*3550*/  FMUL.FTZ R21, R21, R8 ;  /* 0x0000000815157220 */ /* 0x000fe20000410000 */
[----:B------:R-:W-:Y:S02]  /*3560*/  FMUL.FTZ R22, R22, R9 ;  /* 0x0000000916167220 */ /* 0x000fe40000410000 */
[----:B------:R-:W1:Y:S01]  /*3570*/  LDS.64 R8, [R6+0x282a0] ;  /* 0x0282a00006087984 */ /* 0x000e620000000a00 */
[----:B------:R-:W-:Y:S01]  /*3580*/  FMUL.FTZ R152, R15, R160 ;  /* 0x000000a00f987220 */ /* 0x000fe20000410000 */
[----:B------:R-:W-:Y:S01]  /*3590*/  FADD.FTZ R14, R163, -R153 ;  /* 0x80000099a30e7221 */ /* 0x000fe20000010000 */
[----:B------:R-:W-:Y:S01]  /*35a0*/  FFMA.FTZ R158, -R19, R19, 1 ;  /* 0x3f800000139e7423 */ /* 0x000fe20000010113 */
[----:B------:R-:W-:Y:S01]  /*35b0*/  FMUL.FTZ R15, R155, R164 ;  /* 0x000000a49b0f7220 */ /* 0x000fe20000410000 */
[----:B------:R-:W-:Y:S01]  /*35c0*/  FFMA.FTZ R153, -R18, R18, 1 ;  /* 0x3f80000012997423 */ /* 0x000fe20000010112 */
[----:B------:R-:W-:Y:S01]  /*35d0*/  FMUL.FTZ R14, R225, R14 ;  /* 0x0000000ee10e7220 */ /* 0x000fe20000410000 */
[--C-:B--2---:R-:W-:Y:S01]  /*35e0*/  FADD.FTZ R168, R168, -R10.reuse ;  /* 0x8000000aa8a87221 */ /* 0x104fe20000010000 */
[----:B------:R-:W-:Y:S01]  /*35f0*/  FMUL.FTZ R158, R158, R15 ;  /* 0x0000000f9e9e7220 */ /* 0x000fe20000410000 */
[----:B------:R-:W-:Y:S01]  /*3600*/  FADD.FTZ R15, R170, -R10 ;  /* 0x8000000aaa0f7221 */ /* 0x000fe20000010000 */
[--C-:B------:R-:W-:Y:S01]  /*3610*/  FADD.FTZ R169, R169, -R11.reuse ;  /* 0x8000000ba9a97221 */ /* 0x100fe20000010000 */
[----:B------:R-:W-:-:S02]  /*3620*/  FADD.FTZ R171, R171, -R11 ;  /* 0x8000000babab7221 */ /* 0x000fc40000010000 */
[----:B------:R-:W2:Y:S01]  /*3630*/  LDS.64 R10, [R6+0x282c0] ;  /* 0x0282c000060a7984 */ /* 0x000ea20000000a00 */
[----:B------:R-:W-:Y:S01]  /*3640*/  FMUL.FTZ R153, R153, R14 ;  /* 0x0000000e99997220 */ /* 0x000fe20000410000 */
[----:B------:R-:W-:Y:S01]  /*3650*/  FMUL.FTZ R14, R16, R15 ;  /* 0x0000000f100e7220 */ /* 0x000fe20000410000 */
[----:B------:R-:W-:-:S04]  /*3660*/  FFMA.FTZ R161, -R185, R185, 1 ;  /* 0x3f800000b9a17423 */ /* 0x000fc800000101b9 */
[----:B------:R-:W-:Y:S02]  /*3670*/  FMUL.FTZ R161, R161, R14 ;  /* 0x0000000ea1a17220 */ /* 0x000fe40000410000 */
[----:B------:R4:W4:Y:S01]  /*3680*/  LDS.64 R14, [R6+0x282e0] ;  /* 0x0282e000060e7984 */ /* 0x0009220000000a00 */
[----:B------:R-:W-:Y:S02]  /*3690*/  FFMA.FTZ R160, -R20, R20, 1 ;  /* 0x3f80000014a07423 */ /* 0x000fe40000010114 */
[----:B------:R-:W1:Y:S08]  /*36a0*/  MUFU.EX2 R20, R197 ;  /* 0x000000c500147308 */ /* 0x000e700000000800 */
[----:B------:R-:W4:Y:S08]  /*36b0*/  MUFU.EX2 R213, R213 ;  /* 0x000000d500d57308 */ /* 0x000f300000000800 */
[----:B------:R-:W4:Y:S01]  /*36c0*/  MUFU.EX2 R214, R214 ;  /* 0x000000d600d67308 */ /* 0x000f220000000800 */
[--C-:B-1----:R-:W-:Y:S01]  /*36d0*/  FADD.FTZ R173, R173, -R9.reuse ;  /* 0x80000009adad7221 */ /* 0x102fe20000010000 */
[----:B------:R-:W-:Y:S01]  /*36e0*/  FADD.FTZ R9, R175, -R9 ;  /* 0x80000009af097221 */ /* 0x000fe20000010000 */
[----:B------:R-:W-:-:S05]  /*36f0*/  FFMA.FTZ R164, -R184, R184, 1 ;  /* 0x3f800000b8a47423 */ /* 0x000fca00000101b8 */
[----:B------:R-:W1:Y:S01]  /*3700*/  MUFU.EX2 R19, R196 ;  /* 0x000000c400137308 */ /* 0x000e620000000800 */
[----:B------:R-:W-:Y:S01]  /*3710*/  FMUL.FTZ R169, R210, R169 ;  /* 0x000000a9d2a97220 */ /* 0x000fe20000410000 */
[----:B------:R-:W-:-:S06]  /*3720*/  FMUL.FTZ R166, R20, R9 ;  /* 0x0000000914a67220 */ /* 0x000fcc0000410000 */
[----:B------:R-:W1:Y:S01]  /*3730*/  MUFU.EX2 R212, R212 ;  /* 0x000000d400d47308 */ /* 0x000e620000000800 */
[----:B------:R-:W-:Y:S01]  /*3740*/  FMUL.FTZ R164, R164, R169 ;  /* 0x000000a9a4a47220 */ /* 0x000fe20000410000 */
[--C-:B--2---:R-:W-:Y:S01]  /*3750*/  FADD.FTZ R176, R176, -R10.reuse ;  /* 0x8000000ab0b07221 */ /* 0x104fe20000010000 */
[----:B------:R-:W-:-:S05]  /*3760*/  FADD.FTZ R169, R178, -R10 ;  /* 0x8000000ab2a97221 */ /* 0x000fca0000010000 */
[----:B------:R-:W-:Y:S01]  /*3770*/  MUFU.EX2 R211, R211 ;  /* 0x000000d300d37308 */ /* 0x000fe20000000800 */
[----:B------:R-:W-:-:S07]  /*3780*/  FADD.FTZ R172, R172, -R8 ;  /* 0x80000008acac7221 */ /* 0x000fce0000010000 */
[----:B------:R-:W2:Y:S01]  /*3790*/  MUFU.EX2 R18, R199 ;  /* 0x000000c700127308 */ /* 0x000ea20000000800 */
[----:B------:R-:W-:-:S07]  /*37a0*/  FMUL.FTZ R165, R192, R165 ;  /* 0x000000a5c0a57220 */ /* 0x000fce0000410000 */
[----:B------:R-:W2:Y:S01]  /*37b0*/  MUFU.EX2 R215, R215 ;  /* 0x000000d700d77308 */ /* 0x000ea20000000800 */
[----:B------:R-:W-:-:S07]  /*37c0*/  FADD.FTZ R8, R174, -R8 ;  /* 0x80000008ae087221 */ /* 0x000fce0000010000 */
[----:B------:R-:W-:Y:S01]  /*37d0*/  MUFU.EX2 R217, R217 ;  /* 0x000000d900d97308 */ /* 0x000fe20000000800 */
[----:B------:R-:W-:-:S07]  /*37e0*/  FFMA.FTZ R184, -R191, R191, 1 ;  /* 0x3f800000bfb87423 */ /* 0x000fce00000101bf */
[----:B------:R-:W-:Y:S01]  /*37f0*/  MUFU.EX2 R219, R219 ;  /* 0x000000db00db7308 */ /* 0x000fe20000000800 */
[----:B----4-:R-:W-:-:S07]  /*3800*/  FMUL.FTZ R167, R213, R176 ;  /* 0x000000b0d5a77220 */ /* 0x010fce0000410000 */
[----:B------:R-:W4:Y:S08]  /*3810*/  MUFU.EX2 R216, R216 ;  /* 0x000000d800d87308 */ /* 0x000f300000000800 */
[----:B------:R-:W4:Y:S08]  /*3820*/  MUFU.EX2 R218, R218 ;  /* 0x000000da00da7308 */ /* 0x000f300000000800 */
[----:B------:R-:W4:Y:S01]  /*3830*/  MUFU.EX2 R9, R220 ;  /* 0x000000dc00097308 */ /* 0x000f220000000800 */
[----:B------:R-:W-:Y:S01]  /*3840*/  FFMA.FTZ R163, -R190, R190, 1 ;  /* 0x3f800000bea37423 */ /* 0x000fe200000101be */
[----:B------:R-:W-:Y:S01]  /*3850*/  FFMA.FTZ R185, -R236, R236, 1 ;  /* 0x3f800000ecb97423 */ /* 0x000fe200000101ec */
[----:B------:R-:W-:Y:S01]  /*3860*/  FMUL.FTZ R10, R214, R169 ;  /* 0x000000a9d60a7220 */ /* 0x000fe20000410000 */
[----:B------:R-:W-:Y:S01]  /*3870*/  FMUL.FTZ R160, R160, R165 ;  /* 0x000000a5a0a07220 */ /* 0x000fe20000410000 */
[----:B-1----:R-:W-:Y:S01]  /*3880*/  FMUL.FTZ R6, R19, R8 ;  /* 0x0000000813067220 */ /* 0x002fe20000410000 */
[----:B------:R-:W-:Y:S01]  /*3890*/  FMUL.FTZ R184, R184, R167 ;  /* 0x000000a7b8b87220 */ /* 0x000fe20000410000 */
[----:B------:R-:W-:Y:S01]  /*38a0*/  FFMA.FTZ R165, -R188, R188, 1 ;  /* 0x3f800000bca57423 */ /* 0x000fe200000101bc */
[----:B------:R-:W-:Y:S01]  /*38b0*/  FMUL.FTZ R8, R212, R173 ;  /* 0x000000add4087220 */ /* 0x000fe20000410000 */
[----:B------:R-:W-:Y:S01]  /*38c0*/  FMUL.FTZ R163, R163, R166 ;  /* 0x000000a6a3a37220 */ /* 0x000fe20000410000 */
[----:B------:R-:W-:Y:S01]  /*38d0*/  FMUL.FTZ R185, R185, R10 ;  /* 0x0000000ab9b97220 */ /* 0x000fe20000410000 */
[--C-:B------:R-:W-:Y:S01]  /*38e0*/  FADD.FTZ R180, R180, -R14.reuse ;  /* 0x8000000eb4b47221 */ /* 0x100fe20000010000 */
[----:B------:R-:W-:Y:S01]  /*38f0*/  FADD.FTZ R167, R182, -R14 ;  /* 0x8000000eb6a77221 */ /* 0x000fe20000010000 */
[--C-:B------:R-:W-:Y:S01]  /*3900*/  FADD.FTZ R166, R177, -R11.reuse ;  /* 0x8000000bb1a67221 */ /* 0x100fe20000010000 */
[----:B------:R-:W-:Y:S01]  /*3910*/  FADD.FTZ R179, R179, -R11 ;  /* 0x8000000bb3b37221 */ /* 0x000fe20000010000 */
[--C-:B------:R-:W-:Y:S01]  /*3920*/  FADD.FTZ R10, R181, -R15.reuse ;  /* 0x8000000fb50a7221 */ /* 0x100fe20000010000 */
[----:B------:R-:W-:Y:S01]  /*3930*/  FADD.FTZ R14, R183, -R15 ;  /* 0x8000000fb70e7221 */ /* 0x000fe20000010000 */
[----:B------:R-:W-:Y:S01]  /*3940*/  FFMA.FTZ R23, -R23, R23, 1 ;  /* 0x3f80000017177423 */ /* 0x000fe20000010117 */
[----:B------:R-:W-:Y:S01]  /*3950*/  FMUL.FTZ R168, R193, R168 ;  /* 0x000000a8c1a87220 */ /* 0x000fe20000410000 */
[----:B------:R-:W-:Y:S01]  /*3960*/  FFMA.FTZ R162, -R186, R186, 1 ;  /* 0x3f800000baa27423 */ /* 0x000fe200000101ba */
[----:B--2---:R-:W-:Y:S01]  /*3970*/  FMUL.FTZ R171, R18, R171 ;  /* 0x000000ab12ab7220 */ /* 0x004fe20000410000 */
[----:B------:R-:W-:Y:S01]  /*3980*/  FFMA.FTZ R187, -R187, R187, 1 ;  /* 0x3f800000bbbb7423 */ /* 0x000fe200000101bb */
[----:B------:R-:W-:Y:S01]  /*3990*/  FFMA.FTZ R189, -R189, R189, 1 ;  /* 0x3f800000bdbd7423 */ /* 0x000fe200000101bd */
[----:B------:R-:W-:Y:S01]  /*39a0*/  FMUL.FTZ R172, R211, R172 ;  /* 0x000000acd3ac7220 */ /* 0x000fe20000410000 */
[----:B------:R-:W-:Y:S01]  /*39b0*/  FMUL.FTZ R165, R165, R8 ;  /* 0x00000008a5a57220 */ /* 0x000fe20000410000 */
[----:B------:R-:W-:Y:S01]  /*39c0*/  FFMA.FTZ R11, -R237, R237, 1 ;  /* 0x3f800000ed0b7423 */ /* 0x000fe200000101ed */
[----:B------:R-:W-:Y:S01]  /*39d0*/  FFMA.FTZ R8, -R235, R235, 1 ;  /* 0x3f800000eb087423 */ /* 0x000fe200000101eb */
[----:B------:R-:W-:Y:S01]  /*39e0*/  FMUL.FTZ R166, R215, R166 ;  /* 0x000000a6d7a67220 */ /* 0x000fe20000410000 */
[----:B----4-:R-:W-:Y:S01]  /*39f0*/  FMUL.FTZ R179, R216, R179 ;  /* 0x000000b3d8b37220 */ /* 0x010fe20000410000 */
[----:B------:R-:W-:Y:S01]  /*3a00*/  FFMA.FTZ R234, -R234, R234, 1 ;  /* 0x3f800000eaea7423 */ /* 0x000fe200000101ea */
[----:B------:R-:W-:Y:S01]  /*3a10*/  FFMA.FTZ R232, -R232, R232, 1 ;  /* 0x3f800000e8e87423 */ /* 0x000fe200000101e8 */
[----:B------:R-:W-:Y:S01]  /*3a20*/  FFMA.FTZ R233, -R233, R233, 1 ;  /* 0x3f800000e9e97423 */ /* 0x000fe200000101e9 */
[----:B------:R-:W-:Y:S01]  /*3a30*/  FFMA.FTZ R231, -R231, R231, 1 ;  /* 0x3f800000e7e77423 */ /* 0x000fe200000101e7 */
[----:B------:R-:W-:Y:S01]  /*3a40*/  FMUL.FTZ R15, R217, R180 ;  /* 0x000000b4d90f7220 */ /* 0x000fe20000410000 */
[----:B------:R-:W-:Y:S01]  /*3a50*/  FMUL.FTZ R167, R218, R167 ;  /* 0x000000a7daa77220 */ /* 0x000fe20000410000 */
[----:B------:R-:W-:Y:S01]  /*3a60*/  FMUL.FTZ R10, R219, R10 ;  /* 0x0000000adb0a7220 */ /* 0x000fe20000410000 */
[----:B------:R-:W-:Y:S01]  /*3a70*/  FMUL.FTZ R14, R9, R14 ;  /* 0x0000000e090e7220 */ /* 0x000fe20000410000 */
[----:B------:R-:W-:Y:S01]  /*3a80*/  F2FP.BF16.F32.PACK_AB R203, R13, R203 ;  /* 0x000000cb0dcb723e */ /* 0x000fe200000010ff */
        /* <DEDUP_REMOVED lines=30> */
[----:B-----5:R-:W-:-:S04]  /*3c70*/  IMAD R13, R3, 0x2000, R226 ;  /* 0x00002000030d7824 */ /* 0x020fc800078e02e2 */
[----:B---3--:R-:W-:-:S05]  /*3c80*/  IMAD R13, R13, 0x2, R208 ;  /* 0x000000020d0d7824 */ /* 0x008fca00078e02d0 */
[----:B------:R1:W-:Y:S04]  /*3c90*/  STSM.16.MT88.4 [R13+0x28800], R200 ;  /* 0x028800c80d007844 */ /* 0x0003e80000004200 */
[----:B------:R1:W-:Y:S04]  /*3ca0*/  STSM.16.MT88.4 [R13+0x29000], R196 ;  /* 0x029000c40d007844 */ /* 0x0003e80000004200 */
[----:B------:R1:W-:Y:S04]  /*3cb0*/  STSM.16.MT88.4 [R13+0x29800], R188 ;  /* 0x029800bc0d007844 */ /* 0x0003e80000004200 */
[----:B------:R1:W-:Y:S01]  /*3cc0*/  STSM.16.MT88.4 [R13+0x2a000], R184 ;  /* 0x02a000b80d007844 */ /* 0x0003e20000004200 */
[----:B------:R-:W-:-:S06]  /*3cd0*/  WARPGROUP.ARRIVE ;  /* 0x00000000000079c5 */ /* 0x000fcc0000000000 */
[----:B------:R-:W-:Y:S01]  /*3ce0*/  HGMMA.64x128x16.F32.BF16 R88, R156, gdesc[UR4].tnspB, R88, gsb0 ;  /* 0x41e000049c587df0 */ /* 0x000fe20008001858 */
[----:B------:R-:W-:Y:S01]  /*3cf0*/  F2FP.BF16.F32.PACK_AB R225, R225, R227 ;  /* 0x000000e3e1e1723e */ /* 0x000fe200000010ff */
[----:B------:R-:W-:Y:S01]  /*3d00*/  UIADD3 UR8, UR6, 0x80, URZ ;  /* 0x0000008006087890 */ /* 0x000fe2000fffe03f */
[----:B------:R-:W-:Y:S02]  /*3d10*/  F2FP.BF16.F32.PACK_AB R224, R154, R205 ;  /* 0x000000cd9ae0723e */ /* 0x000fe400000010ff */
[----:B------:R-:W-:Y:S02]  /*3d20*/  F2FP.BF16.F32.PACK_AB R226, R192, R155 ;  /* 0x0000009bc0e2723e */ /* 0x000fe400000010ff */
[----:B------:R-:W-:Y:S01]  /*3d30*/  F2FP.BF16.F32.PACK_AB R227, R228, R12 ;  /* 0x0000000ce4e3723e */ /* 0x000fe200000010ff */
[----:B------:R-:W-:Y:S01]  /*3d40*/  UMOV UR11, 0x40000040 ;  /* 0x40000040000b7882 */ /* 0x000fe20000000000 */
[----:B------:R-:W-:Y:S01]  /*3d50*/  UMOV UR10, UR8 ;  /* 0x00000008000a7c82 */ /* 0x000fe20008000000 */
[----:B------:R-:W-:Y:S01]  /*3d60*/  F2FP.BF16.F32.PACK_AB R152, R210, R193 ;  /* 0x000000c1d298723e */ /* 0x000fe200000010ff */
[----:B------:R-:W-:Y:S01]  /*3d70*/  UIADD3 UR8, UR6, 0x100, URZ ;  /* 0x0000010006087890 */ /* 0x000fe2000fffe03f */
[----:B------:R-:W-:-:S02]  /*3d80*/  F2FP.BF16.F32.PACK_AB R154, R212, R211 ;  /* 0x000000d3d49a723e */ /* 0x000fc400000010ff */
[----:B------:R-:W-:Y:S02]  /*3d90*/  F2FP.BF16.F32.PACK_AB R153, R18, R16 ;  /* 0x000000101299723e */ /* 0x000fe400000010ff */
[----:B------:R-:W-:Y:S01]  /*3da0*/  F2FP.BF16.F32.PACK_AB R155, R20, R19 ;  /* 0x00000013149b723e */ /* 0x000fe200000010ff */
[----:B------:R-:W-:Y:S02]  /*3db0*/  WARPGROUP.DEPBAR.LE gsb0, 0x0 ;  /* 0x00008000000079c5 */ /* 0x000fe40000010000 */
[----:B------:R-:W-:-:S06]  /*3dc0*/  WARPGROUP.ARRIVE ;  /* 0x00000000000079c5 */ /* 0x000fcc0000000000 */
[----:B------:R-:W-:Y:S01]  /*3dd0*/  HGMMA.64x128x16.F32.BF16 R88, R224, gdesc[UR8].tnspB, R88, gsb0 ;  /* 0x41e00008e0587df0 */ /* 0x000fe20008001858 */
[----:B------:R-:W-:Y:S01]  /*3de0*/  UMOV UR10, UR8 ;  /* 0x00000008000a7c82 */ /* 0x000fe20008000000 */
[----:B------:R-:W-:Y:S01]  /*3df0*/  UMOV UR11, 0x40000040 ;  /* 0x40000040000b7882 */ /* 0x000fe20000000000 */
[----:B------:R-:W-:Y:S01]  /*3e00*/  UIADD3 UR6, UR6, 0x180, URZ ;  /* 0x0000018006067890 */ /* 0x000fe2000fffe03f */
[----:B------:R-:W-:Y:S02]  /*3e10*/  WARPGROUP.DEPBAR.LE gsb0, 0x0 ;  /* 0x00008000000079c5 */ /* 0x000fe40000010000 */
        /* <DEDUP_REMOVED lines=90> */
.L_x_2390:
[----:B------:R-:W-:Y:S01]  /*43c0*/  R2UR UR5, R3 ;  /* 0x00000000030572ca */ /* 0x000fe200000e0000 */
[----:B------:R-:W-:Y:S01]  /*43d0*/  VIADD R6, R0, 0x30840 ;  /* 0x0003084000067836 */ /* 0x000fe20000000000 */
        /* <DEDUP_REMOVED lines=47> */
.L_x_2391:
[----:B------:R-:W-:Y:S01]  /*46d0*/  UIADD3 UR39, UR39, 0x1, URZ ;  /* 0x0000000127277890 */ /* 0x000fe2000fffe03f */
[----:B------:R-:W-:Y:S02]  /*46e0*/  VIADD R3, R3, 0x1 ;  /* 0x0000000103037836 */ /* 0x000fe40000000000 */
[----:B------:R-:W-:Y:S01]  /*46f0*/  VIADD R0, R0, 0x30820 ;  /* 0x0003082000007836 */ /* 0x000fe20000000000 */
[----:B------:R-:W-:Y:S02]  /*4700*/  UISETP.GE.AND UP0, UPT, UR39, UR37, UPT ;  /* 0x000000252700728c */ /* 0x000fe4000bf06270 */
[----:B------:R-:W-:Y:S02]  /*4710*/  ISETP.NE.AND P0, PT, R3, 0x2, PT ;  /* 0x000000020300780c */ /* 0x000fe40003f05270 */
[----:B------:R-:W-:Y:S02]  /*4720*/  PRMT R0, RZ, 0x654, R0 ;  /* 0x00000654ff007816 */ /* 0x000fe40000000000 */
[----:B------:R-:W-:-:S02]  /*4730*/  PLOP3.LUT P1, PT, PT, PT, UP0, 0x80, 0x0 ;  /* 0x000000000000781c */ /* 0x000fc40003f2f008 */
[----:B-1----:R-:W-:Y:S01]  /*4740*/  SEL R7, RZ, 0x1, P0 ;  /* 0x00000001ff077807 */ /* 0x002fe20000000000 */
[----:B------:R2:W-:Y:S01]  /*4750*/  SYNCS.ARRIVE.TRANS64.RED.A1T0 RZ, [R0+URZ], RZ ;  /* 0x000000ff00ff79a7 */ /* 0x0005e2000810043f */
[----:B------:R-:W-:Y:S02]  /*4760*/  SEL R3, R3, RZ, P0 ;  /* 0x000000ff03037207 */ /* 0x000fe40000000000 */
[----:B------:R-:W-:-:S07]  /*4770*/  LOP3.LUT R4, R4, R7, RZ, 0x3c, !PT ;  /* 0x0000000704047212 */ /* 0x000fce00078e3cff */
[----:B--2---:R-:W-:Y:S05]  /*4780*/  @!P1 BRA `(.L_x_2392) ;  /* 0xffffffd000e09947 */ /* 0x004fea000383ffff */
        /* <DEDUP_REMOVED lines=66> */
.L_x_2374:
[----:B------:R-:W-:Y:S05]  /*4bb0*/  @P0 BRA `(.L_x_2393) ;  /* 0x0000000c009c0947 */ /* 0x000fea0003800000 */
[----:B------:R-:W1:Y:S01]  /*4bc0*/  S2UR UR4, SR_CgaCtaId ;  /* 0x00000000000479c3 */ /* 0x000e620000008800 */
[----:B------:R-:W-:Y:S02]  /*4bd0*/  UMOV UR37, 0x400 ;  /* 0x0000040000257882 */ /* 0x000fe40000000000 */
[----:B-1----:R-:W-:-:S06]  /*4be0*/  ULEA UR37, UR4, UR37, 0x18 ;  /* 0x0000002504257291 */ /* 0x002fcc000f8ec03f */
[----:B------:R-:W-:-:S05]  /*4bf0*/  IMAD.U32 R16, RZ, RZ, UR37 ;  /* 0x00000025ff107e24 */ /* 0x000fca000f8e00ff */
        /* <DEDUP_REMOVED lines=18> */
.L_x_2394:
        /* <DEDUP_REMOVED lines=20> */
.L_x_2395:
        /* <DEDUP_REMOVED lines=18> */
.L_x_2396:
        /* <DEDUP_REMOVED lines=18> */
.L_x_2397:
        /* <DEDUP_REMOVED lines=126> */
[----:B------:R-:W-:Y:S01]  /*5880*/  ULDC.64 UR6, c[0x0][0x198] ;  /* 0x0000660000067ab9 */ /* 0x000fe20000000a00 */
[----:B------:R-:W-:Y:S02]  /*5890*/  UIADD3 UR40, UR37, 0x8000, URZ ;  /* 0x0000800025287890 */ /* 0x000fe4000fffe03f */
[----:B------:R-:W-:Y:S02]  /*58a0*/  UIADD3 UR4, UP0, UR6, 0x770, URZ ;  /* 0x0000077006047890 */ /* 0x000fe4000ff1e03f */
[----:B------:R-:W-:Y:S02]  /*58b0*/  USHF.L.U32 UR42, UR36, 0x7, URZ ;  /* 0x00000007242a7899 */ /* 0x000fe4000800063f */
[----:B------:R-:W-:Y:S02]  /*58c0*/  UIADD3.X UR5, URZ, UR7, URZ, UP0, !UPT ;  /* 0x000000073f057290 */ /* 0x000fe400087fe43f */
[----:B------:R-:W-:Y:S02]  /*58d0*/  UIADD3 UR6, UP0, UR6, 0x670, URZ ;  /* 0x0000067006067890 */ /* 0x000fe4000ff1e03f */
[----:B------:R-:W-:-:S02]  /*58e0*/  UIADD3 UR16, UR37, 0xc000, URZ ;  /* 0x0000c00025107890 */ /* 0x000fc4000fffe03f */
[----:B------:R-:W-:Y:S02]  /*58f0*/  UIADD3.X UR7, URZ, UR7, URZ, UP0, !UPT ;  /* 0x000000073f077290 */ /* 0x000fe400087fe43f */
[----:B------:R-:W-:Y:S01]  /*5900*/  UIADD3 UR8, UR37, 0x4000, URZ ;  /* 0x0000400025087890 */ /* 0x000fe2000fffe03f */
[----:B------:R-:W-:Y:S01]  /*5910*/  UMOV UR41, URZ ;  /* 0x0000003f00297c82 */ /* 0x000fe20008000000 */
[----:B------:R-:W-:Y:S01]  /*5920*/  UMOV UR17, 0x40 ;  /* 0x0000004000117882 */ /* 0x000fe20000000000 */
[----:B------:R-:W-:Y:S01]  /*5930*/  UMOV UR19, UR43 ;  /* 0x0000002b00137c82 */ /* 0x000fe20008000000 */
[----:B------:R-:W-:Y:S01]  /*5940*/  UMOV UR20, UR44 ;  /* 0x0000002c00147c82 */ /* 0x000fe20008000000 */
[----:B------:R-:W-:Y:S01]  /*5950*/  UMOV UR18, UR42 ;  /* 0x0000002a00127c82 */ /* 0x000fe20008000000 */
[----:B------:R1:W-:Y:S01]  /*5960*/  UTMASTG.4D [UR40], [UR4] ;  /* 0x00000028040073b5 */ /* 0x0003e20008018000 */
[----:B------:R-:W-:Y:S01]  /*5970*/  UMOV UR9, 0x40 ;  /* 0x0000004000097882 */ /* 0x000fe20000000000 */
[----:B------:R-:W-:Y:S01]  /*5980*/  UMOV UR11, UR43 ;  /* 0x0000002b000b7c82 */ /* 0x000fe20008000000 */
[----:B------:R-:W-:Y:S01]  /*5990*/  UMOV UR12, UR44 ;  /* 0x0000002c000c7c82 */ /* 0x000fe20008000000 */
[----:B------:R-:W-:Y:S01]  /*59a0*/  UMOV UR10, UR42 ;  /* 0x0000002a000a7c82 */ /* 0x000fe20008000000 */
[----:B------:R3:W-:Y:S01]  /*59b0*/  UTMASTG.4D [UR16], [UR4] ;  /* 0x00000010040073b5 */ /* 0x0007e20008018000 */
[----:B-1----:R-:W-:-:S02]  /*59c0*/  UMOV UR40, UR37 ;  /* 0x0000002500287c82 */ /* 0x002fc40008000000 */
[----:B------:R3:W-:Y:S01]  /*59d0*/  UTMASTG.4D [UR40], [UR6] ;  /* 0x00000028060073b5 */ /* 0x0007e20008018000 */
[----:B------:R3:W-:Y:S02]  /*59e0*/  UTMASTG.4D [UR8], [UR6] ;  /* 0x00000008060073b5 */ /* 0x0007e40008018000 */
[----:B---3--:R0:W-:Y:S02]  /*59f0*/  UTMACMDFLUSH ;  /* 0x00000000000079b7 */ /* 0x0081e40000000000 */
.L_x_2399:
[----:B------:R-:W-:Y:S05]  /*5a00*/  BSYNC B0 ;  /* 0x0000000000007941 */ /* 0x000fea0003800000 */
.L_x_2398:
[----:B------:R-:W-:-:S04]  /*5a10*/  DEPBAR.LE SB0, 0x0 ;  /* 0x000080000000791a */ /* 0x000fc80000000000 */
[----:B------:R-:W-:Y:S05]  /*5a20*/  BRA `(.L_x_2373) ;  /* 0x0000004400687947 */ /* 0x000fea0003800000 */
.L_x_2393:
[----:B------:R-:W1:Y:S01]  /*5a30*/  S2R R0, SR_TID.X ;  /* 0x0000000000007919 */ /* 0x000e620000002100 */
[----:B------:R-:W2:Y:S01]  /*5a40*/  LDC.64 R2, c[0x0][0x820] ;  /* 0x00020800ff027b82 */ /* 0x000ea20000000a00 */
[----:B------:R-:W-:Y:S01]  /*5a50*/  ULDC.64 UR4, c[0x0][0x808] ;  /* 0x0002020000047ab9 */ /* 0x000fe20000000a00 */
[----:B------:R-:W-:Y:S01]  /*5a60*/  USHF.R.S32.HI UR10, URZ, 0x1f, UR43 ;  /* 0x0000001f3f0a7899 */ /* 0x000fe2000801142b */
[----:B------:R-:W-:Y:S01]  /*5a70*/  BSSY B0, `(.L_x_2400) ;  /* 0x0000030000007945 */ /* 0x000fe20003800000 */
[----:B------:R-:W-:Y:S02]  /*5a80*/  UIMAD UR4, UR36, -0x80, UR4 ;  /* 0xffffff80240478a4 */ /* 0x000fe4000f8e0204 */
[----:B------:R-:W-:Y:S02]  /*5a90*/  USHF.R.S32.HI UR11, URZ, 0x1f, UR44 ;  /* 0x0000001f3f0b7899 */ /* 0x000fe4000801142c */
[----:B------:R-:W3:Y:S01]  /*5aa0*/  LDC.64 R10, c[0x0][0x828] ;  /* 0x00020a00ff0a7b82 */ /* 0x000ee20000000a00 */
[----:B------:R-:W-:-:S07]  /*5ab0*/  ULDC.64 UR6, c[0x0][0x208] ;  /* 0x0000820000067ab9 */ /* 0x000fce0000000a00 */
[----:B------:R-:W4:Y:S08]  /*5ac0*/  LDC.64 R16, c[0x0][0x850] ;  /* 0x00021400ff107b82 */ /* 0x000f300000000a00 */
[----:B------:R-:W4:Y:S01]  /*5ad0*/  LDC.64 R18, c[0x0][0x858] ;  /* 0x00021600ff127b82 */ /* 0x000f220000000a00 */
[----:B-1----:R-:W-:-:S05]  /*5ae0*/  VIADD R5, R0, 0xffffff80 ;  /* 0xffffff8000057836 */ /* 0x002fca0000000000 */
[----:B------:R-:W-:-:S04]  /*5af0*/  SHF.R.S32.HI R0, RZ, 0x1f, R5 ;  /* 0x0000001fff007819 */ /* 0x000fc80000011405 */
[----:B------:R-:W-:-:S04]  /*5b00*/  LEA.HI R4, R0, R5, RZ, 0x4 ;  /* 0x0000000500047211 */ /* 0x000fc800078f20ff */
[----:B------:R-:W-:Y:S02]  /*5b10*/  LOP3.LUT R0, R4, 0x1ffffff0, RZ, 0xc0, !PT ;  /* 0x1ffffff004007812 */ /* 0x000fe400078ec0ff */
[----:B------:R-:W-:-:S03]  /*5b20*/  SHF.R.S32.HI R4, RZ, 0x4, R4 ;  /* 0x00000004ff047819 */ /* 0x000fc60000011404 */
[----:B------:R-:W-:Y:S01]  /*5b30*/  IMAD.IADD R0, R5, 0x1, -R0 ;  /* 0x0000000105007824 */ /* 0x000fe200078e0a00 */
[C---:B------:R-:W-:Y:S01]  /*5b40*/  ISETP.GE.AND P6, PT, R4.reuse, UR4, PT ;  /* 0x0000000404007c0c */ /* 0x040fe2000bfc6270 */
[----:B------:R-:W-:Y:S02]  /*5b50*/  VIADD R5, R4, 0x10 ;  /* 0x0000001004057836 */ /* 0x000fe40000000000 */
[----:B------:R-:W-:Y:S02]  /*5b60*/  IMAD.SHL.U32 R6, R0, 0x8, RZ ;  /* 0x0000000800067824 */ /* 0x000fe400078e00ff */
[----:B--2---:R-:W-:Y:S01]  /*5b70*/  IMAD R0, R2, UR10, RZ ;  /* 0x0000000a02007c24 */ /* 0x004fe2000f8e02ff */
[----:B------:R-:W-:Y:S01]  /*5b80*/  ISETP.GE.AND P5, PT, R5, UR4, PT ;  /* 0x0000000405007c0c */ /* 0x000fe2000bfa6270 */
[----:B------:R-:W-:Y:S01]  /*5b90*/  VIADD R9, R4, 0x40 ;  /* 0x0000004004097836 */ /* 0x000fe20000000000 */
[----:B------:R-:W-:Y:S01]  /*5ba0*/  SHF.R.S32.HI R7, RZ, 0x1f, R6 ;  /* 0x0000001fff077819 */ /* 0x000fe20000011406 */
[----:B------:R-:W-:Y:S01]  /*5bb0*/  IMAD R5, R3, UR43, R0 ;  /* 0x0000002b03057c24 */ /* 0x000fe2000f8e0200 */
[----:B------:R-:W-:Y:S01]  /*5bc0*/  ISETP.GE.OR P4, PT, R6, UR5, P6 ;  /* 0x0000000506007c0c */ /* 0x000fe2000b786670 */
[----:B------:R-:W-:Y:S01]  /*5bd0*/  VIADD R0, R4, 0x20 ;  /* 0x0000002004007836 */ /* 0x000fe20000000000 */
[----:B------:R-:W-:Y:S01]  /*5be0*/  ISETP.GE.AND P2, PT, R9, UR4, PT ;  /* 0x0000000409007c0c */ /* 0x000fe2000bf46270 */
[----:B------:R-:W-:Y:S01]  /*5bf0*/  IMAD.WIDE.U32 R2, R2, UR43, R6 ;  /* 0x0000002b02027c25 */ /* 0x000fe2000f8e0006 */
[----:B------:R-:W-:-:S02]  /*5c00*/  ISETP.GE.OR P3, PT, R6, UR5, P5 ;  /* 0x0000000506007c0c */ /* 0x000fc4000af66670 */
[----:B------:R-:W-:Y:S01]  /*5c10*/  ISETP.GE.AND P0, PT, R0, UR4, PT ;  /* 0x0000000400007c0c */ /* 0x000fe2000bf06270 */
[----:B------:R-:W-:Y:S01]  /*5c20*/  IMAD.IADD R3, R3, 0x1, R5 ;  /* 0x0000000103037824 */ /* 0x000fe200078e0205 */
[----:B------:R-:W-:Y:S01]  /*5c30*/  SHF.R.S32.HI R5, RZ, 0x1f, R4 ;  /* 0x0000001fff057819 */ /* 0x000fe20000011404 */
[----:B---3--:R-:W-:Y:S02]  /*5c40*/  IMAD R0, R10, UR11, RZ ;  /* 0x0000000b0a007c24 */ /* 0x008fe4000f8e02ff */
[----:B------:R-:W-:Y:S02]  /*5c50*/  VIADD R8, R4, 0x30 ;  /* 0x0000003004087836 */ /* 0x000fe40000000000 */
[----:B------:R-:W-:Y:S02]  /*5c60*/  IMAD.U32 R9, RZ, RZ, UR36 ;  /* 0x00000024ff097e24 */ /* 0x000fe4000f8e00ff */
[----:B------:R-:W-:Y:S01]  /*5c70*/  IMAD R11, R11, UR44, R0 ;  /* 0x0000002c0b0b7c24 */ /* 0x000fe2000f8e0200 */
[----:B------:R-:W-:Y:S01]  /*5c80*/  ISETP.GE.AND P1, PT, R8, UR4, PT ;  /* 0x0000000408007c0c */ /* 0x000fe2000bf26270 */
[----:B------:R-:W-:-:S04]  /*5c90*/  IMAD.WIDE.U32 R14, R10, UR44, R2 ;  /* 0x0000002c0a0e7c25 */ /* 0x000fc8000f8e0002 */
[----:B------:R-:W-:-:S04]  /*5ca0*/  IMAD.WIDE R2, R9, 0x80, R4 ;  /* 0x0000008009027825 */ /* 0x000fc800078e0204 */
[----:B------:R-:W-:Y:S01]  /*5cb0*/  IMAD.IADD R11, R15, 0x1, R11 ;  /* 0x000000010f0b7824 */ /* 0x000fe200078e020b */
[----:B----4-:R-:W-:Y:S06]  /*5cc0*/  @P4 BRA `(.L_x_2401) ;  /* 0x0000000000284947 */ /* 0x010fec0003800000 */
        /* <DEDUP_REMOVED lines=10> */
.L_x_2401:
[----:B------:R-:W-:Y:S05]  /*5d70*/  BSYNC B0 ;  /* 0x0000000000007941 */ /* 0x000fea0003800000 */
.L_x_2400:
[----:B------:R-:W-:Y:S01]  /*5d80*/  BSSY B0, `(.L_x_2402) ;  /* 0x0000010000007945 */ /* 0x000fe20003800000 */
[----:B------:R-:W-:-:S03]  /*5d90*/  ISETP.GE.OR P4, PT, R6, UR5, P0 ;  /* 0x0000000506007c0c */ /* 0x000fc60008786670 */
        /* <DEDUP_REMOVED lines=14> */
.L_x_2403:
[----:B------:R-:W-:Y:S05]  /*5e80*/  BSYNC B0 ;  /* 0x0000000000007941 */ /* 0x000fea0003800000 */
.L_x_2402:
[----:B------:R-:W-:Y:S01]  /*5e90*/  BSSY B0, `(.L_x_2404) ;  /* 0x0000010000007945 */ /* 0x000fe20003800000 */
[----:B------:R-:W-:-:S03]  /*5ea0*/  ISETP.GE.OR P3, PT, R6, UR5, P1 ;  /* 0x0000000506007c0c */ /* 0x000fc60008f66670 */
[----:B------:R-:W-:Y:S10]  /*5eb0*/  @P4 BRA `(.L_x_2405) ;  /* 0x0000000000344947 */ /* 0x000ff40003800000 */
[----:B-12---:R-:W-:Y:S01]  /*5ec0*/  IADD3 R13, P4, R2, 0x20, RZ ;  /* 0x00000020020d7810 */ /* 0x006fe20007f9e0ff */
        /* <DEDUP_REMOVED lines=12> */
.L_x_2405:
[----:B------:R-:W-:Y:S05]  /*5f90*/  BSYNC B0 ;  /* 0x0000000000007941 */ /* 0x000fea0003800000 */
.L_x_2404:
[----:B------:R-:W-:Y:S01]  /*5fa0*/  BSSY B0, `(.L_x_2406) ;  /* 0x0000011000007945 */ /* 0x000fe20003800000 */
[----:B------:R-:W-:Y:S01]  /*5fb0*/  ISETP.GE.OR P4, PT, R6, UR5, P2 ;  /* 0x0000000506007c0c */ /* 0x000fe20009786670 */
[----:B-123--:R-:W-:Y:S02]  /*5fc0*/  VIADD R12, R4, 0x50 ;  /* 0x00000050040c7836 */ /* 0x00efe40000000000 */
        /* <DEDUP_REMOVED lines=14> */
.L_x_2407:
[----:B------:R-:W-:Y:S05]  /*60b0*/  BSYNC B0 ;  /* 0x0000000000007941 */ /* 0x000fea0003800000 */
.L_x_2406:
[----:B------:R-:W-:Y:S01]  /*60c0*/  BSSY B0, `(.L_x_2408) ;  /* 0x0000010000007945 */ /* 0x000fe20003800000 */
[----:B------:R-:W-:-:S03]  /*60d0*/  ISETP.GE.AND P3, PT, R12, UR4, PT ;  /* 0x000000040c007c0c */ /* 0x000fc6000bf66270 */
        /* <DEDUP_REMOVED lines=14> */
.L_x_2409:
[----:B------:R-:W-:Y:S05]  /*61c0*/  BSYNC B0 ;  /* 0x0000000000007941 */ /* 0x000fea0003800000 */
.L_x_2408:
[----:B------:R-:W-:Y:S01]  /*61d0*/  ISETP.GE.OR P4, PT, R6, UR5, P3 ;  /* 0x0000000506007c0c */ /* 0x000fe20009f86670 */
[----:B------:R-:W-:Y:S01]  /*61e0*/  BSSY B0, `(.L_x_2410) ;  /* 0x0000011000007945 */ /* 0x000fe20003800000 */
[----:B--2---:R-:W-:Y:S02]  /*61f0*/  IMAD R12, R16, UR10, RZ ;  /* 0x0000000a100c7c24 */ /* 0x004fe4000f8e02ff */
[----:B-1----:R-:W-:-:S09]  /*6200*/  VIADD R20, R4, 0x60 ;  /* 0x0000006004147836 */ /* 0x002fd20000000000 */
        /* <DEDUP_REMOVED lines=14> */
.L_x_2411:
[----:B------:R-:W-:Y:S05]  /*62f0*/  BSYNC B0 ;  /* 0x0000000000007941 */ /* 0x000fea0003800000 */
.L_x_2410:
[----:B------:R-:W-:Y:S01]  /*6300*/  ULDC UR8, c[0x0][0x83c] ;  /* 0x00020f0000087ab9 */ /* 0x000fe20000000800 */
[----:B------:R-:W-:Y:S01]  /*6310*/  ISETP.GE.AND P4, PT, R20, UR4, PT ;  /* 0x0000000414007c0c */ /* 0x000fe2000bf86270 */
[----:B------:R-:W-:Y:S01]  /*6320*/  IMAD R13, R17, UR43, R12 ;  /* 0x0000002b110d7c24 */ /* 0x000fe2000f8e020c */
[----:B------:R-:W-:Y:S01]  /*6330*/  ISETP.GE.OR P5, PT, R6, UR8, P5 ;  /* 0x0000000806007c0c */ /* 0x000fe2000afa6670 */
[----:B------:R-:W-:Y:S01]  /*6340*/  IMAD.WIDE.U32 R8, R16, UR43, R6 ;  /* 0x0000002b10087c25 */ /* 0x000fe2000f8e0006 */
[----:B------:R-:W-:Y:S01]  /*6350*/  ISETP.GE.OR P6, PT, R6, UR8, P6 ;  /* 0x0000000806007c0c */ /* 0x000fe2000b7c6670 */
[----:B------:R-:W-:Y:S01]  /*6360*/  BSSY B0, `(.L_x_2412) ;  /* 0x0000019000007945 */ /* 0x000fe20003800000 */
[----:B------:R-:W-:Y:S01]  /*6370*/  P2R R21, PR, RZ, 0x20 ;  /* 0x00000020ff157803 */ /* 0x000fe20000000000 */
[----:B------:R-:W-:Y:S01]  /*6380*/  VIADD R0, R4, 0x70 ;  /* 0x0000007004007836 */ /* 0x000fe20000000000 */
[C---:B------:R-:W-:Y:S01]  /*6390*/  ISETP.GE.OR P5, PT, R6.reuse, UR5, P4 ;  /* 0x0000000506007c0c */ /* 0x040fe2000a7a6670 */
        /* <DEDUP_REMOVED lines=21> */
.L_x_2413:
[----:B------:R-:W-:Y:S05]  /*64f0*/  BSYNC B0 ;  /* 0x0000000000007941 */ /* 0x000fea0003800000 */
.L_x_2412:
[----:B------:R-:W-:Y:S01]  /*6500*/  ISETP.GE.AND P6, PT, R0, UR4, PT ;  /* 0x0000000400007c0c */ /* 0x000fe2000bfc6270 */
[----:B------:R-:W-:Y:S01]  /*6510*/  IMAD R0, R18, UR11, RZ ;  /* 0x0000000b12007c24 */ /* 0x000fe2000f8e02ff */
[----:B------:R-:W-:Y:S01]  /*6520*/  BSSY B0, `(.L_x_2414) ;  /* 0x0000014000007945 */ /* 0x000fe20003800000 */
[----:B------:R-:W-:Y:S01]  /*6530*/  IMAD.MOV.U32 R12, RZ, RZ, R8 ;  /* 0x000000ffff0c7224 */ /* 0x000fe200078e0008 */
[C---:B------:R-:W-:Y:S01]  /*6540*/  ISETP.GE.OR P5, PT, R6.reuse, UR5, P6 ;  /* 0x0000000506007c0c */ /* 0x040fe2000b7a6670 */
        /* <DEDUP_REMOVED lines=17> */
.L_x_2415:
[----:B------:R-:W-:Y:S05]  /*6660*/  BSYNC B0 ;  /* 0x0000000000007941 */ /* 0x000fea0003800000 */
.L_x_2414:
[----:B------:R-:W-:Y:S01]  /*6670*/  ISETP.NE.AND P5, PT, R20, RZ, PT ;  /* 0x000000ff1400720c */ /* 0x000fe20003fa5270 */
[----:B------:R-:W-:Y:S01]  /*6680*/  BSSY B0, `(.L_x_2416) ;  /* 0x000000d000007945 */ /* 0x000fe20003800000 */
[----:B---3--:R-:W-:-:S11]  /*6690*/  IMAD.IADD R7, R13, 0x1, R9 ;  /* 0x000000010d077824 */ /* 0x008fd600078e0209 */
        /* <DEDUP_REMOVED lines=11> */
.L_x_2417:
[----:B------:R-:W-:Y:S05]  /*6750*/  BSYNC B0 ;  /* 0x0000000000007941 */ /* 0x000fea0003800000 */
.L_x_2416:
[----:B------:R-:W-:Y:S01]  /*6760*/  ISETP.NE.AND P5, PT, R21, RZ, PT ;  /* 0x000000ff1500720c */ /* 0x000fe20003fa5270 */
[----:B------:R-:W-:-:S12]  /*6770*/  BSSY B0, `(.L_x_2418) ;  /* 0x000000f000007945 */ /* 0x000fd80003800000 */
[----:B------:R-:W-:Y:S05]  /*6780*/  @P5 BRA `(.L_x_2419) ;  /* 0x0000000000345947 */ /* 0x000fea0003800000 */
[----:B---3--:R-:W-:Y:S01]  /*6790*/  IADD3 R9, P5, R2, 0x10, RZ ;  /* 0x0000001002097810 */ /* 0x008fe20007fbe0ff */
        /* <DEDUP_REMOVED lines=12> */
.L_x_2419:
[----:B------:R-:W-:Y:S05]  /*6860*/  BSYNC B0 ;  /* 0x0000000000007941 */ /* 0x000fea0003800000 */
.L_x_2418:
[----:B------:R-:W-:Y:S04]  /*6870*/  BSSY B0, `(.L_x_2420) ;  /* 0x000000f000007945 */ /* 0x000fe80003800000 */
[----:B------:R-:W-:Y:S05]  /*6880*/  @P0 BRA `(.L_x_2421) ;  /* 0x0000000000340947 */ /* 0x000fea0003800000 */
[----:B---34-:R-:W-:Y:S01]  /*6890*/  IADD3 R9, P0, R2, 0x20, RZ ;  /* 0x0000002002097810 */ /* 0x018fe20007f1e0ff */
        /* <DEDUP_REMOVED lines=12> */
.L_x_2421:
[----:B------:R-:W-:Y:S05]  /*6960*/  BSYNC B0 ;  /* 0x0000000000007941 */ /* 0x000fea0003800000 */
.L_x_2420:
        /* <DEDUP_REMOVED lines=15> */
.L_x_2423:
[----:B------:R-:W-:Y:S05]  /*6a60*/  BSYNC B0 ;  /* 0x0000000000007941 */ /* 0x000fea0003800000 */
.L_x_2422:
        /* <DEDUP_REMOVED lines=15> */
.L_x_2425:
[----:B------:R-:W-:Y:S05]  /*6b60*/  BSYNC B0 ;  /* 0x0000000000007941 */ /* 0x000fea0003800000 */
.L_x_2424:
        /* <DEDUP_REMOVED lines=15> */
.L_x_2427:
[----:B------:R-:W-:Y:S05]  /*6c60*/  BSYNC B0 ;  /* 0x0000000000007941 */ /* 0x000fea0003800000 */
.L_x_2426:
        /* <DEDUP_REMOVED lines=15> */
.L_x_2429:
[----:B------:R-:W-:Y:S05]  /*6d60*/  BSYNC B0 ;  /* 0x0000000000007941 */ /* 0x000fea0003800000 */
.L_x_2428:
        /* <DEDUP_REMOVED lines=15> */
.L_x_2369:
        /* <DEDUP_REMOVED lines=8> */
[----:B------:R-:W1:Y:S01]  /*6ee0*/  S2UR UR7, SR_CTAID.X ;  /* 0x00000000000779c3 */ /* 0x000e620000002500 */
[----:B------:R-:W-:Y:S02]  /*6ef0*/  ULDC UR8, c[0x0][0xb50] ;  /* 0x0002d40000087ab9 */ /* 0x000fe40000000800 */
[----:B------:R-:W-:-:S05]  /*6f00*/  UISETP.NE.AND UP0, UPT, UR8, 0x1, UPT ;  /* 0x000000010800788c */ /* 0x000fca000bf05270 */
[----:B------:R-:W2:Y:S06]  /*6f10*/  LDC R0, c[0x0][0xb68] ;  /* 0x0002da00ff007b82 */ /* 0x000eac0000000800 */
[----:B------:R-:W-:Y:S01]  /*6f20*/  @UP0 ULDC UR4, c[0x0][0xb54] ;  /* 0x0002d50000040ab9 */ /* 0x000fe20000000800 */
[----:B------:R-:W-:Y:S01]  /*6f30*/  @UP0 ULDC UR9, c[0x0][0xb58] ;  /* 0x0002d60000090ab9 */ /* 0x000fe20000000800 */
[----:B-1----:R-:W-:Y:S02]  /*6f40*/  UIMAD.WIDE.U32 UR4, UR7, UR4, URZ ;  /* 0x00000004070472a5 */ /* 0x002fe4000f8e003f */
[----:B------:R-:W-:-:S02]  /*6f50*/  UMOV UR6, UR7 ;  /* 0x0000000700067c82 */ /* 0x000fc40008000000 */
[----:B------:R-:W-:-:S04]  /*6f60*/  @UP0 USHF.R.U32.HI UR6, URZ, UR9, UR5 ;  /* 0x000000093f060299 */ /* 0x000fc80008011605 */
[----:B------:R-:W-:Y:S02]  /*6f70*/  UIADD3 UR4, -UR6, URZ, URZ ;  /* 0x0000003f06047290 */ /* 0x000fe4000fffe13f */
[----:B--2---:R-:W-:Y:S02]  /*6f80*/  ISETP.LE.AND P0, PT, R0, UR6, PT ;  /* 0x0000000600007c0c */ /* 0x004fe4000bf03270 */
[----:B------:R-:W-:-:S11]  /*6f90*/  UIMAD UR8, UR8, UR4, UR7 ;  /* 0x00000004080872a4 */ /* 0x000fd6000f8e0207 */
[----:B------:R-:W-:Y:S05]  /*6fa0*/  @!P0 BRA `(.L_x_2431) ;  /* 0x0000000000208947 */ /* 0x000fea0003800000 */
        /* <DEDUP_REMOVED lines=8> */
.L_x_2431:
[----:B------:R-:W-:Y:S01]  /*7030*/  ULDC UR9, c[0x0][0xb44] ;  /* 0x0002d10000097ab9 */ /* 0x000fe20000000800 */
[----:B------:R-:W-:Y:S01]  /*7040*/  UMOV UR7, UR8 ;  /* 0x0000000800077c82 */ /* 0x000fe20008000000 */
[----:B------:R-:W-:-:S11]  /*7050*/  UISETP.NE.AND UP0, UPT, UR9, 0x1, UPT ;  /* 0x000000010900788c */ /* 0x000fd6000bf05270 */
[----:B------:R-:W-:Y:S02]  /*7060*/  @UP0 ULDC.64 UR10, c[0x0][0xb48] ;  /* 0x0002d200000a0ab9 */ /* 0x000fe40000000a00 */
[----:B------:R-:W-:-:S04]  /*7070*/  UIMAD.WIDE.U32 UR4, UR8, UR10, URZ ;  /* 0x0000000a080472a5 */ /* 0x000fc8000f8e003f */
[----:B------:R-:W-:-:S04]  /*7080*/  @UP0 USHF.R.U32.HI UR7, URZ, UR11, UR5 ;  /* 0x0000000b3f070299 */ /* 0x000fc80008011605 */
[----:B------:R-:W-:-:S12]  /*7090*/  UIMAD UR4, UR7, UR9, URZ ;  /* 0x00000009070472a4 */ /* 0x000fd8000f8e023f */
.L_x_2432:
        /* <DEDUP_REMOVED lines=17> */
[----:B------:R-:W-:Y:S01]  /*71b0*/  ULDC UR6, c[0x0][0x74c] ;  /* 0x0001d30000067ab9 */ /* 0x000fe20000000800 */
[----:B------:R-:W-:Y:S02]  /*71c0*/  UIADD3 UR5, UR5, 0x3f, URZ ;  /* 0x0000003f05057890 */ /* 0x000fe4000fffe03f */
[----:B------:R-:W-:Y:S02]  /*71d0*/  UIADD3 UR7, -UR6, UR7, -UR4 ;  /* 0x0000000706077290 */ /* 0x000fe4000fffe904 */
[----:B------:R-:W-:Y:S02]  /*71e0*/  USHF.R.S32.HI UR6, URZ, 0x1f, UR5 ;  /* 0x0000001f3f067899 */ /* 0x000fe40008011405 */
[----:B------:R-:W-:-:S02]  /*71f0*/  USHF.R.S32.HI UR4, URZ, 0x1f, UR7 ;  /* 0x0000001f3f047899 */ /* 0x000fc40008011407 */
[----:B------:R-:W-:Y:S02]  /*7200*/  ULEA.HI UR5, UR6, UR5, URZ, 0x6 ;  /* 0x0000000506057291 */ /* 0x000fe4000f8f303f */
[----:B------:R-:W-:Y:S02]  /*7210*/  ULEA.HI UR4, UR4, UR7, URZ, 0x6 ;  /* 0x0000000704047291 */ /* 0x000fe4000f8f303f */
[----:B------:R-:W-:Y:S02]  /*7220*/  USHF.R.S32.HI UR5, URZ, 0x6, UR5 ;  /* 0x000000063f057899 */ /* 0x000fe40008011405 */
[----:B------:R-:W-:-:S04]  /*7230*/  USHF.R.S32.HI UR4, URZ, 0x6, UR4 ;  /* 0x000000063f047899 */ /* 0x000fc80008011404 */
[----:B------:R-:W-:-:S04]  /*7240*/  UISETP.LT.AND UP0, UPT, URZ, UR4, UPT ;  /* 0x000000043f00728c */ /* 0x000fc8000bf01270 */
[----:B------:R-:W-:-:S04]  /*7250*/  USEL UR8, URZ, UR4, !UP0 ;  /* 0x000000043f087287 */ /* 0x000fc8000c000000 */
[----:B------:R-:W-:-:S06]  /*7260*/  UISETP.GT.AND UP0, UPT, UR5, UR8, UPT ;  /* 0x000000080500728c */ /* 0x000fcc000bf04270 */
[----:B------:R-:W-:-:S13]  /*7270*/  PLOP3.LUT P0, PT, PT, PT, UP0, 0x80, 0x0 ;  /* 0x000000000000781c */ /* 0x000fda0003f0f008 */
[----:B------:R-:W-:Y:S05]  /*7280*/  @!P0 BRA `(.L_x_2373) ;  /* 0x0000002c00508947 */ /* 0x000fea0003800000 */
[----:B------:R-:W-:Y:S01]  /*7290*/  USHF.R.S32.HI UR4, URZ, 0x1f, UR11 ;  /* 0x0000001f3f047899 */ /* 0x000fe2000801140b */
[----:B------:R-:W-:Y:S01]  /*72a0*/  ULDC.64 UR12, c[0x0][0x2d8] ;  /* 0x0000b600000c7ab9 */ /* 0x000fe20000000a00 */
[----:B------:R-:W-:Y:S02]  /*72b0*/  ELECT P0, URZ, PT ;  /* 0x00000000003f782f */ /* 0x000fe40003800000 */
[----:B------:R-:W-:Y:S02]  /*72c0*/  UIMAD UR9, UR4, UR12, URZ ;  /* 0x0000000c040972a4 */ /* 0x000fe4000f8e023f */
[----:B------:R-:W-:Y:S02]  /*72d0*/  UIADD3 UR4, UR5, -UR8, URZ ;  /* 0x8000000805047290 */ /* 0x000fe4000fffe03f */
[----:B------:R-:W-:Y:S02]  /*72e0*/  UIMAD.WIDE.U32 UR6, UR11, UR12, URZ ;  /* 0x0000000c0b0672a5 */ /* 0x000fe4000f8e003f */
[----:B------:R-:W-:-:S02]  /*72f0*/  ULOP3.LUT UR4, UR4, 0x1, URZ, 0xc0, !UPT ;  /* 0x0000000104047892 */ /* 0x000fc4000f8ec03f */
[----:B------:R-:W-:Y:S02]  /*7300*/  UIMAD UR9, UR11, UR13, UR9 ;  /* 0x0000000d0b0972a4 */ /* 0x000fe4000f8e0209 */
[----:B------:R-:W-:Y:S02]  /*7310*/  UISETP.NE.U32.AND UP0, UPT, UR4, 0x1, UPT ;  /* 0x000000010400788c */ /* 0x000fe4000bf05070 */
[----:B------:R-:W-:Y:S01]  /*7320*/  USHF.R.S32.HI UR11, URZ, 0x1f, UR10 ;  /* 0x0000001f3f0b7899 */ /* 0x000fe2000801140a */
[----:B------:R-:W-:Y:S01]  /*7330*/  ULDC.64 UR12, c[0x0][0x2e0] ;  /* 0x0000b800000c7ab9 */ /* 0x000fe20000000a00 */
[----:B------:R-:W-:Y:S02]  /*7340*/  UIADD3 UR7, UR7, UR9, URZ ;  /* 0x0000000907077290 */ /* 0x000fe4000fffe03f */
[----:B------:R-:W-:Y:S01]  /*7350*/  PLOP3.LUT P1, PT, PT, PT, UP0, 0x80, 0x0 ;  /* 0x000000000000781c */ /* 0x000fe20003f2f008 */
[----:B------:R-:W-:Y:S02]  /*7360*/  UIMAD UR9, UR11, UR12, URZ ;  /* 0x0000000c0b0972a4 */ /* 0x000fe4000f8e023f */
[----:B------:R-:W-:-:S02]  /*7370*/  UIMAD.WIDE.U32 UR6, UR10, UR12, UR6 ;  /* 0x0000000c0a0672a5 */ /* 0x000fc4000f8e0006 */
[----:B------:R-:W-:-:S04]  /*7380*/  UIMAD UR9, UR10, UR13, UR9 ;  /* 0x0000000d0a0972a4 */ /* 0x000fc8000f8e0209 */
[----:B------:R-:W-:-:S04]  /*7390*/  UIADD3 UR23, UR7, UR9, URZ ;  /* 0x0000000907177290 */ /* 0x000fc8000fffe03f */
[----:B------:R-:W-:Y:S08]  /*73a0*/  @P1 BRA `(.L_x_2433) ;  /* 0x0000000000bc1947 */ /* 0x000ff00003800000 */
        /* <DEDUP_REMOVED lines=18> */
.L_x_2435:
[----:B------:R-:W-:Y:S05]  /*74d0*/  BSYNC B0 ;  /* 0x0000000000007941 */ /* 0x000fea0003800000 */
.L_x_2434:
        /* <DEDUP_REMOVED lines=19> */
.L_x_2437:
[----:B------:R-:W-:Y:S05]  /*7610*/  BSYNC B0 ;  /* 0x0000000000007941 */ /* 0x000fea0003800000 */
.L_x_2436:
[----:B------:R-:W-:Y:S06]  /*7620*/  BAR.ARV 0xa, 0xa0 ;  /* 0x0282800000007b1d */ /* 0x000fec0000002000 */
[----:B------:R-:W-:Y:S04]  /*7630*/  BSSY B0, `(.L_x_2438) ;  /* 0x0000003000007945 */ /* 0x000fe80003800000 */
[----:B------:R-:W-:Y:S05]  /*7640*/  @!P0 BRA `(.L_x_2439) ;  /* 0x0000000000048947 */ /* 0x000fea0003800000 */
[----:B------:R-:W-:-:S04]  /*7650*/  DEPBAR.LE SB0, 0x0 ;  /* 0x000080000000791a */ /* 0x000fc80000000000 */
.L_x_2439:
[----:B------:R-:W-:Y:S05]  /*7660*/  BSYNC B0 ;  /* 0x0000000000007941 */ /* 0x000fea0003800000 */
.L_x_2438:
[----:B------:R-:W-:Y:S06]  /*7670*/  BAR.ARV 0xb, 0xa0 ;  /* 0x02c2800000007b1d */ /* 0x000fec0000002000 */
[----:B------:R-:W-:Y:S01]  /*7680*/  UIADD3 UR12, UR8, 0x1, URZ ;  /* 0x00000001080c7890 */ /* 0x000fe2000fffe03f */
[----:B------:R-:W-:Y:S11]  /*7690*/  BRA `(.L_x_2440) ;  /* 0x0000000000047947 */ /* 0x000ff60003800000 */
.L_x_2433:
[----:B------:R-:W-:-:S05]  /*76a0*/  UMOV UR12, UR8 ;  /* 0x00000008000c7c82 */ /* 0x000fca0008000000 */
.L_x_2440:
[----:B------:R-:W-:-:S04]  /*76b0*/  UIADD3 UR4, UR8, 0x1, URZ ;  /* 0x0000000108047890 */ /* 0x000fc8000fffe03f */
[----:B------:R-:W-:-:S06]  /*76c0*/  UISETP.NE.AND UP0, UPT, UR5, UR4, UPT ;  /* 0x000000040500728c */ /* 0x000fcc000bf05270 */
[----:B------:R-:W-:-:S13]  /*76d0*/  PLOP3.LUT P1, PT, PT, PT, UP0, 0x80, 0x0 ;  /* 0x000000000000781c */ /* 0x000fda0003f2f008 */
[----:B------:R-:W-:Y:S05]  /*76e0*/  @!P1 BRA `(.L_x_2373) ;  /* 0x0000002800389947 */ /* 0x000fea0003800000 */
[----:B------:R-:W-:Y:S01]  /*76f0*/  ULDC.64 UR10, c[0x0][0x2c0] ;  /* 0x0000b000000a7ab9 */ /* 0x000fe20000000a00 */
[----:B------:R-:W-:Y:S02]  /*7700*/  UIADD3 UR19, UR9, UR7, URZ ;  /* 0x0000000709137290 */ /* 0x000fe4000fffe03f */
        /* <DEDUP_REMOVED lines=9> */
[----:B------:R-:W-:Y:S01]  /*77a0*/  UMOV UR4, URZ ;  /* 0x0000003f00047c82 */ /* 0x000fe20008000000 */
[----:B------:R-:W-:Y:S01]  /*77b0*/  ULDC.64 UR24, c[0x0][0x2c0] ;  /* 0x0000b00000187ab9 */ /* 0x000fe20000000a00 */
[----:B------:R-:W-:-:S09]  /*77c0*/  UMOV UR20, UR13 ;  /* 0x0000000d00147c82 */ /* 0x000fd20008000000 */
.L_x_2453:
        /* <DEDUP_REMOVED lines=9> */
[----:B------:R-:W-:-:S03]  /*7860*/  UMOV UR21, 0x400 ;  /* 0x0000040000157882 */ /* 0x000fc60000000000 */
        /* <DEDUP_REMOVED lines=10> */
.L_x_2442:
[----:B------:R-:W-:Y:S05]  /*7910*/  BSYNC B0 ;  /* 0x0000000000007941 */ /* 0x000fea0003800000 */
.L_x_2441:
        /* <DEDUP_REMOVED lines=13> */
.L_x_2444:
[----:B------:R-:W-:Y:S05]  /*79f0*/  BSYNC B0 ;  /* 0x0000000000007941 */ /* 0x000fea0003800000 */
.L_x_2443:
[----:B------:R-:W-:Y:S06]  /*7a00*/  BAR.ARV 0xa, 0xa0 ;  /* 0x0282800000007b1d */ /* 0x000fec0000002000 */
[----:B------:R-:W-:Y:S04]  /*7a10*/  BSSY B0, `(.L_x_2445) ;  /* 0x0000003000007945 */ /* 0x000fe80003800000 */
[----:B------:R-:W-:Y:S05]  /*7a20*/  @!P0 BRA `(.L_x_2446) ;  /* 0x0000000000048947 */ /* 0x000fea0003800000 */
[----:B------:R-:W-:-:S04]  /*7a30*/  DEPBAR.LE SB0, 0x0 ;  /* 0x000080000000791a */ /* 0x000fc80000000000 */
.L_x_2446:
[----:B------:R-:W-:Y:S05]  /*7a40*/  BSYNC B0 ;  /* 0x0000000000007941 */ /* 0x000fea0003800000 */
.L_x_2445:
        /* <DEDUP_REMOVED lines=13> */
.L_x_2448:
[----:B------:R-:W-:Y:S05]  /*7b20*/  BSYNC B0 ;  /* 0x0000000000007941 */ /* 0x000fea0003800000 */
.L_x_2447:
        /* <DEDUP_REMOVED lines=13> */
.L_x_2450:
[----:B------:R-:W-:Y:S05]  /*7c00*/  BSYNC B0 ;  /* 0x0000000000007941 */ /* 0x000fea0003800000 */
.L_x_2449:
[----:B------:R-:W-:Y:S01]  /*7c10*/  UIADD3 UR12, UR12, 0x2, URZ ;  /* 0x000000020c0c7890 */ /* 0x000fe2000fffe03f */
[----:B------:R-:W-:Y:S06]  /*7c20*/  BAR.ARV 0xa, 0xa0 ;  /* 0x0282800000007b1d */ /* 0x000fec0000002000 */
[----:B------:R-:W-:Y:S01]  /*7c30*/  UISETP.GE.AND UP0, UPT, UR12, UR5, UPT ;  /* 0x000000050c00728c */ /* 0x000fe2000bf06270 */
[----:B------:R-:W-:Y:S04]  /*7c40*/  BSSY B0, `(.L_x_2451) ;  /* 0x0000003000007945 */ /* 0x000fe80003800000 */
[----:B------:R-:W-:Y:S06]  /*7c50*/  @!P0 BRA `(.L_x_2452) ;  /* 0x0000000000048947 */ /* 0x000fec0003800000 */
[----:B------:R-:W-:-:S04]  /*7c60*/  DEPBAR.LE SB0, 0x0 ;  /* 0x000080000000791a */ /* 0x000fc80000000000 */
.L_x_2452:
[----:B------:R-:W-:Y:S05]  /*7c70*/  BSYNC B0 ;  /* 0x0000000000007941 */ /* 0x000fea0003800000 */
.L_x_2451:
[----:B------:R-:W-:Y:S06]  /*7c80*/  BAR.ARV 0xb, 0xa0 ;  /* 0x02c2800000007b1d */ /* 0x000fec0000002000 */
[----:B------:R-:W-:Y:S01]  /*7c90*/  PLOP3.LUT P1, PT, PT, PT, UP0, 0x80, 0x0 ;  /* 0x000000000000781c */ /* 0x000fe20003f2f008 */
[----:B------:R-:W-:Y:S02]  /*7ca0*/  UIADD3 UR20, UR20, 0x4000, URZ ;  /* 0x0000400014147890 */ /* 0x000fe4000fffe03f */
[----:B------:R-:W-:-:S10]  /*7cb0*/  UIADD3 UR4, UR4, 0x4000, URZ ;  /* 0x0000400004047890 */ /* 0x000fd4000fffe03f */
[----:B------:R-:W-:Y:S05]  /*7cc0*/  @!P1 BRA `(.L_x_2453) ;  /* 0xfffffff800c09947 */ /* 0x000fea000383ffff */
[----:B------:R-:W-:Y:S05]  /*7cd0*/  BRA `(.L_x_2373) ;  /* 0x0000002000bc7947 */ /* 0x000fea0003800000 */
.L_x_2430:
        /* <DEDUP_REMOVED lines=21> */
.L_x_2454:
[----:B------:R-:W-:Y:S01]  /*7e30*/  ULDC UR8, c[0x0][0xb44] ;  /* 0x0002d10000087ab9 */ /* 0x000fe20000000800 */
[----:B------:R-:W-:Y:S01]  /*7e40*/  UMOV UR11, UR7 ;  /* 0x00000007000b7c82 */ /* 0x000fe20008000000 */
[----:B------:R-:W-:-:S11]  /*7e50*/  UISETP.NE.AND UP0, UPT, UR8, 0x1, UPT ;  /* 0x000000010800788c */ /* 0x000fd6000bf05270 */
[----:B------:R-:W-:Y:S02]  /*7e60*/  @UP0 ULDC.64 UR12, c[0x0][0xb48] ;  /* 0x0002d200000c0ab9 */ /* 0x000fe40000000a00 */
[----:B------:R-:W-:-:S04]  /*7e70*/  UIMAD.WIDE.U32 UR4, UR7, UR12, URZ ;  /* 0x0000000c070472a5 */ /* 0x000fc8000f8e003f */
[----:B------:R-:W-:-:S04]  /*7e80*/  @UP0 USHF.R.U32.HI UR11, URZ, UR13, UR5 ;  /* 0x0000000d3f0b0299 */ /* 0x000fc80008011605 */
[----:B------:R-:W-:-:S12]  /*7e90*/  UIMAD UR4, UR11, UR8, URZ ;  /* 0x000000080b0472a4 */ /* 0x000fd8000f8e023f */
.L_x_2455:
[----:B------:R-:W-:Y:S01]  /*7ea0*/  ULDC UR8, c[0x0][0xb38] ;  /* 0x0002ce0000087ab9 */ /* 0x000fe20000000800 */
[----:B------:R-:W-:Y:S01]  /*7eb0*/  UIADD3 UR4, UR7, -UR4, URZ ;  /* 0x8000000407047290 */ /* 0x000fe2000fffe03f */
[----:B------:R-:W-:Y:S01]  /*7ec0*/  IMAD.MOV.U32 R11, RZ, RZ, 0x1 ;  /* 0x00000001ff0b7424 */ /* 0x000fe200078e00ff */
[----:B------:R-:W-:Y:S01]  /*7ed0*/  UISETP.NE.AND UP0, UPT, UR8, 0x1, UPT ;  /* 0x000000010800788c */ /* 0x000fe2000bf05270 */
[----:B------:R-:W-:Y:S01]  /*7ee0*/  IMAD.MOV.U32 R0, RZ, RZ, RZ ;  /* 0x000000ffff007224 */ /* 0x000fe200078e00ff */
[----:B------:R-:W-:Y:S02]  /*7ef0*/  ULDC UR5, c[0x0][0xb44] ;  /* 0x0002d10000057ab9 */ /* 0x000fe40000000800 */
[----:B------:R-:W-:-:S07]  /*7f00*/  UIMAD UR6, UR6, UR5, UR4 ;  /* 0x00000005060672a4 */ /* 0x000fce000f8e0204 */
        /* <DEDUP_REMOVED lines=9> */
[----:B------:R-:W-:Y:S01]  /*7fa0*/  USHF.L.U32 UR11, UR11, 0x7, URZ ;  /* 0x000000070b0b7899 */ /* 0x000fe2000800063f */
[----:B------:R-:W-:Y:S01]  /*7fb0*/  ULDC UR5, c[0x0][0x280] ;  /* 0x0000a00000057ab9 */ /* 0x000fe20000000800 */
[----:B------:R-:W-:Y:S01]  /*7fc0*/  ULDC UR4, c[0x0][0x290] ;  /* 0x0000a40000047ab9 */ /* 0x000fe20000000800 */
[----:B------:R-:W-:Y:S01]  /*7fd0*/  ULDC UR6, c[0x0][0x74c] ;  /* 0x0001d30000067ab9 */ /* 0x000fe20000000800 */
[----:B------:R-:W-:-:S04]  /*7fe0*/  UIADD3 UR4, -UR4, UR11, UR5 ;  /* 0x0000000b04047290 */ /* 0x000fc8000fffe105 */
[----:B------:R-:W-:Y:S02]  /*7ff0*/  UIADD3 UR4, UR4, -UR6, URZ ;  /* 0x8000000604047290 */ /* 0x000fe4000fffe03f */
[----:B------:R-:W-:Y:S02]  /*8000*/  UIADD3 UR6, UR5, 0x3f, URZ ;  /* 0x0000003f05067890 */ /* 0x000fe4000fffe03f */
[----:B------:R-:W-:Y:S02]  /*8010*/  USHF.R.S32.HI UR5, URZ, 0x1f, UR4 ;  /* 0x0000001f3f057899 */ /* 0x000fe40008011404 */
[----:B------:R-:W-:Y:S02]  /*8020*/  USHF.R.S32.HI UR7, URZ, 0x1f, UR6 ;  /* 0x0000001f3f077899 */ /* 0x000fe40008011406 */
[----:B------:R-:W-:Y:S02]  /*8030*/  ULEA.HI UR5, UR5, UR4, URZ, 0x6 ;  /* 0x0000000405057291 */ /* 0x000fe4000f8f303f */
[----:B------:R-:W-:-:S02]  /*8040*/  ULEA.HI UR4, UR7, UR6, URZ, 0x6 ;  /* 0x0000000607047291 */ /* 0x000fc4000f8f303f */
[----:B------:R-:W-:Y:S02]  /*8050*/  USHF.R.S32.HI UR5, URZ, 0x6, UR5 ;  /* 0x000000063f057899 */ /* 0x000fe40008011405 */
[----:B------:R-:W-:-:S04]  /*8060*/  USHF.R.S32.HI UR4, URZ, 0x6, UR4 ;  /* 0x000000063f047899 */ /* 0x000fc80008011404 */
[----:B------:R-:W-:-:S04]  /*8070*/  VIMNMX R4, RZ, UR5, !PT ;  /* 0x00000005ff047c48 */ /* 0x000fc8000ffe0100 */
[----:B------:R-:W-:-:S13]  /*8080*/  ISETP.LT.AND P0, PT, R4, UR4, PT ;  /* 0x0000000404007c0c */ /* 0x000fda000bf01270 */
[----:B------:R-:W-:Y:S05]  /*8090*/  @!P0 BRA `(.L_x_2456) ;  /* 0x0000001c00388947 */ /* 0x000fea0003800000 */
[----:B------:R-:W-:Y:S01]  /*80a0*/  USHF.R.S32.HI UR5, URZ, 0x1f, UR20 ;  /* 0x0000001f3f057899 */ /* 0x000fe20008011414 */
[----:B------:R-:W-:Y:S01]  /*80b0*/  BSSY B0, `(.L_x_2456) ;  /* 0x00001cc000007945 */ /* 0x000fe20003800000 */
[----:B------:R-:W-:Y:S01]  /*80c0*/  ULDC.64 UR6, c[0x0][0x718] ;  /* 0x0001c60000067ab9 */ /* 0x000fe20000000a00 */
[----:B------:R-:W-:Y:S01]  /*80d0*/  ULDC.64 UR14, c[0x0][0x730] ;  /* 0x0001cc00000e7ab9 */ /* 0x000fe20000000a00 */
[----:B------:R-:W-:Y:S01]  /*80e0*/  UIMAD.WIDE.U32 UR8, UR20, UR6, URZ ;  /* 0x00000006140872a5 */ /* 0x000fe2000f8e003f */
[----:B------:R-:W-:Y:S01]  /*80f0*/  IMAD.MOV.U32 R0, RZ, RZ, RZ ;  /* 0x000000ffff007224 */ /* 0x000fe200078e00ff */
[----:B------:R-:W-:Y:S02]  /*8100*/  UIMAD UR6, UR5, UR6, URZ ;  /* 0x00000006050672a4 */ /* 0x000fe4000f8e023f */
[----:B------:R-:W-:Y:S02]  /*8110*/  UIMAD UR5, UR5, UR14, URZ ;  /* 0x0000000e050572a4 */ /* 0x000fe4000f8e023f */
[----:B------:R-:W-:-:S02]  /*8120*/  UIMAD UR6, UR20, UR7, UR6 ;  /* 0x00000007140672a4 */ /* 0x000fc4000f8e0206 */
[----:B------:R-:W-:Y:S01]  /*8130*/  UIMAD UR10, UR20, UR15, UR5 ;  /* 0x0000000f140a72a4 */ /* 0x000fe2000f8e0205 */
[----:B------:R-:W-:Y:S01]  /*8140*/  ULDC UR7, c[0x0][0x2e8] ;  /* 0x0000ba0000077ab9 */ /* 0x000fe20000000800 */
[----:B------:R-:W-:Y:S02]  /*8150*/  USHF.R.S32.HI UR5, URZ, 0x1f, UR21 ;  /* 0x0000001f3f057899 */ /* 0x000fe40008011415 */
[----:B------:R-:W-:Y:S01]  /*8160*/  UISETP.NE.AND UP0, UPT, UR7, 0x1, UPT ;  /* 0x000000010700788c */ /* 0x000fe2000bf05270 */
[----:B------:R-:W-:Y:S01]  /*8170*/  ULDC.64 UR22, c[0x0][0x720] ;  /* 0x0001c80000167ab9 */ /* 0x000fe20000000a00 */
[----:B------:R-:W-:Y:S01]  /*8180*/  ELECT P0, URZ, PT ;  /* 0x00000000003f782f */ /* 0x000fe20003800000 */
[----:B------:R-:W-:Y:S02]  /*8190*/  UIMAD UR7, UR5, UR22, URZ ;  /* 0x00000016050772a4 */ /* 0x000fe4000f8e023f */
[----:B------:R-:W-:Y:S02]  /*81a0*/  UIADD3 UR9, UR9, UR6, URZ ;  /* 0x0000000609097290 */ /* 0x000fe4000fffe03f */
[----:B------:R-:W-:-:S02]  /*81b0*/  UIMAD.WIDE.U32 UR12, UR20, UR14, URZ ;  /* 0x0000000e140c72a5 */ /* 0x000fc4000f8e003f */
[----:B------:R-:W-:Y:S01]  /*81c0*/  UIMAD UR6, UR21, UR23, UR7 ;  /* 0x00000017150672a4 */ /* 0x000fe2000f8e0207 */
[----:B------:R-:W-:Y:S01]  /*81d0*/  ULDC.64 UR14, c[0x0][0x738] ;  /* 0x0001ce00000e7ab9 */ /* 0x000fe20000000a00 */
[----:B------:R-:W-:Y:S02]  /*81e0*/  UIMAD.WIDE.U32 UR22, UR21, UR22, UR8 ;  /* 0x00000016151672a5 */ /* 0x000fe4000f8e0008 */
[----:B------:R-:W-:Y:S02]  /*81f0*/  UIMAD UR5, UR5, UR14, URZ ;  /* 0x0000000e050572a4 */ /* 0x000fe4000f8e023f */
[----:B------:R-:W-:Y:S01]  /*8200*/  UIADD3 UR13, UR13, UR10, URZ ;  /* 0x0000000a0d0d7290 */ /* 0x000fe2000fffe03f */
[----:B------:R-:W-:Y:S01]  /*8210*/  @UP0 ULDC UR8, c[0x0][0x2ec] ;  /* 0x0000bb0000080ab9 */ /* 0x000fe20000000800 */
[----:B------:R-:W-:Y:S02]  /*8220*/  UIMAD UR5, UR21, UR15, UR5 ;  /* 0x0000000f150572a4 */ /* 0x000fe4000f8e0205 */
[----:B------:R-:W-:-:S02]  /*8230*/  UIMAD.WIDE.U32 UR8, UR20, UR8, URZ ;  /* 0x00000008140872a5 */ /* 0x000fc4000f8e003f */
[----:B------:R-:W-:Y:S01]  /*8240*/  UIMAD.WIDE.U32 UR14, UR21, UR14, UR12 ;  /* 0x0000000e150e72a5 */ /* 0x000fe2000f8e000c */
[----:B------:R-:W-:Y:S02]  /*8250*/  @UP0 ULDC UR7, c[0x0][0x2f0] ;  /* 0x0000bc0000070ab9 */ /* 0x000fe40000000800 */
[----:B------:R-:W-:Y:S01]  /*8260*/  UMOV UR12, UR20 ;  /* 0x00000014000c7c82 */ /* 0x000fe20008000000 */
        /* <DEDUP_REMOVED lines=9> */
.L_x_2486:
        /* <DEDUP_REMOVED lines=15> */
.L_x_2459:
        /* <DEDUP_REMOVED lines=55> */
[----:B------:R-:W-:Y:S01]  /*8760*/  UMOV UR41, UR9 ;  /* 0x0000000900297c82 */ /* 0x000fe20008000000 */
[----:B------:R-:W-:Y:S01]  /*8770*/  R2UR UR47, R0 ;  /* 0x00000000002f72ca */ /* 0x000fe200000e0000 */
[----:B------:R-:W-:-:S04]  /*8780*/  IMAD.U32 R0, RZ, RZ, UR4 ;  /* 0x00000004ff007e24 */ /* 0x000fc8000f8e00ff */
[----:B------:R-:W-:-:S05]  /*8790*/  VIADD R6, R0, 0xffffffff ;  /* 0xffffffff00067836 */ /* 0x000fca0000000000 */
[----:B------:R-:W-:Y:S01]  /*87a0*/  ISETP.GE.AND P1, PT, R4, R6, PT ;  /* 0x000000060400720c */ /* 0x000fe20003f26270 */
[----:B------:R-:W-:Y:S01]  /*87b0*/  UTMALDG.4D [UR16], [UR34], desc[UR36] ;  /* 0x00002410220075b4 */ /* 0x000fe20008019000 */
[----:B------:R-:W-:Y:S01]  /*87c0*/  UTMALDG.4D [UR24], [UR34], desc[UR36] ;  /* 0x00002418220075b4 */ /* 0x000fe20008019000 */
[----:B------:R1:W-:Y:S01]  /*87d0*/  UBLKCP.S.G [UR50], [UR32], UR7 ;  /* 0x00000032200073ba */ /* 0x0003e20008000207 */
[----:B------:R2:W-:Y:S01]  /*87e0*/  SYNCS.ARRIVE.TRANS64 RZ, [R16+URZ+0x30800], R5 ;  /* 0x0308000510ff79a7 */ /* 0x0005e2000800003f */
[----:B------:R2:W-:Y:S01]  /*87f0*/  UTMALDG.4D [UR8], [UR30], desc[UR48] ;  /* 0x000030081e0075b4 */ /* 0x0005e20008019000 */
[----:B-1----:R-:W-:Y:S01]  /*8800*/  UIADD3 UR32, UR8, 0x8000, URZ ;  /* 0x0000800008207890 */ /* 0x002fe2000fffe03f */
        /* <DEDUP_REMOVED lines=12> */
[----:B--2---:R-:W-:Y:S05]  /*88d0*/  @P1 BRA `(.L_x_2460) ;  /* 0x00000010004c1947 */ /* 0x004fea0003800000 */
        /* <DEDUP_REMOVED lines=10> */
[----:B------:R2:W-:Y:S01]  /*8980*/  STL [R1], R5 ;  /* 0x0000000501007387 */ /* 0x0005e20000100800 */
[----:B-1----:R-:W-:Y:S01]  /*8990*/  LOP3.LUT R6, R6, 0x1f, RZ, 0xc0, !PT ;  /* 0x0000001f06067812 */ /* 0x002fe200078ec0ff */
[----:B------:R-:W-:Y:S06]  /*89a0*/  @!P1 BRA `(.L_x_2461) ;  /* 0x0000000800b09947 */ /* 0x000fec0003800000 */
[----:B------:R-:W-:Y:S01]  /*89b0*/  R2UR UR8, R5 ;  /* 0x00000000050872ca */ /* 0x000fe200000e0000 */
[----:B------:R-:W-:Y:S02]  /*89c0*/  IMAD.MOV.U32 R0, RZ, RZ, R4 ;  /* 0x000000ffff007224 */ /* 0x000fe400078e0004 */
[----:B------:R-:W-:-:S10]  /*89d0*/  IMAD.MOV.U32 R11, RZ, RZ, 0x1 ;  /* 0x00000001ff0b7424 */ /* 0x000fd400078e00ff */
[----:B------:R-:W-:-:S06]  /*89e0*/  UIADD3 UR7, UR7, -UR8, URZ ;  /* 0x8000000807077290 */ /* 0x000fcc000fffe03f */
[----:B------:R-:W-:-:S07]  /*89f0*/  IMAD.U32 R20, RZ, RZ, UR7 ;  /* 0x00000007ff147e24 */ /* 0x000fce000f8e00ff */
.L_x_2470:
[----:B--234-:R-:W-:-:S04]  /*8a00*/  SHF.L.U32 R21, R11, 0x1f, RZ ;  /* 0x0000001f0b157819 */ /* 0x01cfc800000006ff */
[----:B------:R-:W1:Y:S02]  /*8a10*/  SYNCS.PHASECHK.TRANS64.TRYWAIT P1, [R16+URZ+0x30840], R21 ;  /* 0x03084015100075a7 */ /* 0x000e64000802017f */
[----:B-1----:R-:W-:Y:S05]  /*8a20*/  @!P1 BRA `(.L_x_2462) ;  /* 0x0000001400e89947 */ /* 0x002fea0003800000 */
.L_x_2487:
[----:B------:R-:W-:Y:S05]  /*8a30*/  @P0 BRA `(.L_x_2463) ;  /* 0x0000000000140947 */ /* 0x000fea0003800000 */
[----:B------:R-:W-:Y:S01]  /*8a40*/  ISETP.NE.AND P1, PT, R6, RZ, PT ;  /* 0x000000ff0600720c */ /* 0x000fe20003f25270 */
[----:B------:R-:W-:-:S04]  /*8a50*/  IMAD.MOV.U32 R3, RZ, RZ, 0x4100 ;  /* 0x00004100ff037424 */ /* 0x000fc800078e00ff */
[----:B------:R3:W-:Y:S08]  /*8a60*/  SYNCS.ARRIVE.TRANS64 RZ, [R16+URZ+0x30830], R3 ;  /* 0x0308300310ff79a7 */ /* 0x0007f0000800003f */
[----:B------:R-:W-:Y:S05]  /*8a70*/  @!P1 BRA `(.L_x_2463) ;  /* 0x0000000000049947 */ /* 0x000fea0003800000 */
[----:B------:R-:W-:Y:S01]  /*8a80*/  BPT.TRAP 0x1 ;  /* 0x000000040000795c */ /* 0x000fe20000300000 */
.L_x_2463:
        /* <DEDUP_REMOVED lines=36> */
.L_x_2488:
[----:B------:R-:W-:Y:S05]  /*8cd0*/  @P0 BRA `(.L_x_2465) ;  /* 0x0000000000140947 */ /* 0x000fea0003800000 */
[----:B------:R-:W-:Y:S01]  /*8ce0*/  ISETP.NE.AND P1, PT, R6, RZ, PT ;  /* 0x000000ff0600720c */ /* 0x000fe20003f25270 */
[----:B------:R-:W-:-:S04]  /*8cf0*/  IMAD.MOV.U32 R2, RZ, RZ, 0x4100 ;  /* 0x00004100ff027424 */ /* 0x000fc800078e00ff */
[----:B------:R3:W-:Y:S08]  /*8d00*/  SYNCS.ARRIVE.TRANS64 RZ, [R16+URZ+0x30818], R2 ;  /* 0x0308180210ff79a7 */ /* 0x0007f0000800003f */
[----:B------:R-:W-:Y:S05]  /*8d10*/  @!P1 BRA `(.L_x_2465) ;  /* 0x0000000000049947 */ /* 0x000fea0003800000 */
[----:B------:R-:W-:Y:S01]  /*8d20*/  BPT.TRAP 0x1 ;  /* 0x000000040000795c */ /* 0x000fe20000300000 */
.L_x_2465:
        /* <DEDUP_REMOVED lines=36> */
.L_x_2489:
[----:B------:R-:W-:Y:S05]  /*8f70*/  @P0 BRA `(.L_x_2467) ;  /* 0x0000000000140947 */ /* 0x000fea0003800000 */
[----:B------:R-:W-:Y:S01]  /*8f80*/  ISETP.NE.AND P1, PT, R6, RZ, PT ;  /* 0x000000ff0600720c */ /* 0x000fe20003f25270 */
[----:B-123--:R-:W-:-:S04]  /*8f90*/  IMAD.MOV.U32 R21, RZ, RZ, 0x4100 ;  /* 0x00004100ff157424 */ /* 0x00efc800078e00ff */
[----:B------:R4:W-:Y:S08]  /*8fa0*/  SYNCS.ARRIVE.TRANS64 RZ, [R16+URZ+0x30838], R21 ;  /* 0x0308381510ff79a7 */ /* 0x0009f0000800003f */
[----:B------:R-:W-:Y:S05]  /*8fb0*/  @!P1 BRA `(.L_x_2467) ;  /* 0x0000000000049947 */ /* 0x000fea0003800000 */
[----:B------:R-:W-:Y:S01]  /*8fc0*/  BPT.TRAP 0x1 ;  /* 0x000000040000795c */ /* 0x000fe20000300000 */
.L_x_2467:
        /* <DEDUP_REMOVED lines=31> */
.L_x_2491:
[----:B------:R-:W-:Y:S05]  /*91c0*/  @P0 BRA `(.L_x_2469) ;  /* 0x0000000000140947 */ /* 0x000fea0003800000 */
[----:B------:R-:W-:Y:S01]  /*91d0*/  ISETP.NE.AND P1, PT, R6, RZ, PT ;  /* 0x000000ff0600720c */ /* 0x000fe20003f25270 */
[----:B------:R-:W-:-:S04]  /*91e0*/  IMAD.MOV.U32 R5, RZ, RZ, 0x4100 ;  /* 0x00004100ff057424 */ /* 0x000fc800078e00ff */
[----:B------:R1:W-:Y:S08]  /*91f0*/  SYNCS.ARRIVE.TRANS64 RZ, [R16+URZ+0x30810], R5 ;  /* 0x0308100510ff79a7 */ /* 0x0003f0000800003f */
[----:B------:R-:W-:Y:S05]  /*9200*/  @!P1 BRA `(.L_x_2469) ;  /* 0x0000000000049947 */ /* 0x000fea0003800000 */
[----:B------:R-:W-:Y:S01]  /*9210*/  BPT.TRAP 0x1 ;  /* 0x000000040000795c */ /* 0x000fe20000300000 */
.L_x_2469:
        /* <DEDUP_REMOVED lines=37> */
.L_x_2461:
[----:B--2---:R-:W2:Y:S01]  /*9470*/  LDL.LU R5, [R1] ;  /* 0x0000000001057983 */ /* 0x004ea20000300800 */
[----:B------:R-:W-:-:S04]  /*9480*/  IMAD.U32 R4, RZ, RZ, UR4 ;  /* 0x00000004ff047e24 */ /* 0x000fc8000f8e00ff */
[----:B------:R-:W-:Y:S01]  /*9490*/  VIADD R4, R4, 0xffffffff ;  /* 0xffffffff04047836 */ /* 0x000fe20000000000 */
[----:B--2---:R-:W-:-:S13]  /*94a0*/  ISETP.NE.AND P1, PT, R5, RZ, PT ;  /* 0x000000ff0500720c */ /* 0x004fda0003f25270 */
[----:B------:R-:W-:Y:S05]  /*94b0*/  @!P1 BRA `(.L_x_2460) ;  /* 0x0000000400549947 */ /* 0x000fea0003800000 */
[----:B------:R-:W-:-:S04]  /*94c0*/  SHF.L.U32 R13, R11, 0x1f, RZ ;  /* 0x0000001f0b0d7819 */ /* 0x000fc800000006ff */
[----:B------:R-:W1:Y:S02]  /*94d0*/  SYNCS.PHASECHK.TRANS64.TRYWAIT P1, [R16+URZ+0x30840], R13 ;  /* 0x0308400d100075a7 */ /* 0x000e64000802017f */
[----:B-1----:R-:W-:Y:S05]  /*94e0*/  @!P1 BRA `(.L_x_2471) ;  /* 0x0000000c008c9947 */ /* 0x002fea0003800000 */
.L_x_2492:
[----:B------:R-:W-:Y:S05]  /*94f0*/  @P0 BRA `(.L_x_2472) ;  /* 0x0000000000140947 */ /* 0x000fea0003800000 */
[----:B------:R-:W-:Y:S01]  /*9500*/  ISETP.NE.AND P1, PT, R6, RZ, PT ;  /* 0x000000ff0600720c */ /* 0x000fe20003f25270 */
[----:B------:R-:W-:-:S04]  /*9510*/  IMAD.MOV.U32 R5, RZ, RZ, 0x4100 ;  /* 0x00004100ff057424 */ /* 0x000fc800078e00ff */
[----:B------:R2:W-:Y:S08]  /*9520*/  SYNCS.ARRIVE.TRANS64 RZ, [R16+URZ+0x30830], R5 ;  /* 0x0308300510ff79a7 */ /* 0x0005f0000800003f */
[----:B------:R-:W-:Y:S05]  /*9530*/  @!P1 BRA `(.L_x_2472) ;  /* 0x0000000000049947 */ /* 0x000fea0003800000 */
[----:B------:R-:W-:Y:S01]  /*9540*/  BPT.TRAP 0x1 ;  /* 0x000000040000795c */ /* 0x000fe20000300000 */
.L_x_2472:
[----:B--2---:R-:W2:Y:S01]  /*9550*/  LDC.64 R4, c[0x0][0x728] ;  /* 0x0001ca00ff047b82 */ /* 0x004ea20000000a00 */
        /* <DEDUP_REMOVED lines=30> */
[----:B------:R-:W5:Y:S02]  /*9740*/  SYNCS.PHASECHK.TRANS64.TRYWAIT P1, [R16+URZ+0x30828], R13 ;  /* 0x0308280d100075a7 */ /* 0x000f64000802017f */
[----:B--2--5:R-:W-:Y:S05]  /*9750*/  @!P1 BRA `(.L_x_2473) ;  /* 0x0000000c00049947 */ /* 0x024fea0003800000 */
.L_x_2493:
[----:B------:R-:W-:Y:S05]  /*9760*/  @P0 BRA `(.L_x_2474) ;  /* 0x0000000000140947 */ /* 0x000fea0003800000 */
[----:B------:R-:W-:Y:S01]  /*9770*/  ISETP.NE.AND P0, PT, R6, RZ, PT ;  /* 0x000000ff0600720c */ /* 0x000fe20003f05270 */
[----:B------:R-:W-:-:S04]  /*9780*/  IMAD.MOV.U32 R5, RZ, RZ, 0x4100 ;  /* 0x00004100ff057424 */ /* 0x000fc800078e00ff */
[----:B------:R1:W-:Y:S08]  /*9790*/  SYNCS.ARRIVE.TRANS64 RZ, [R16+URZ+0x30818], R5 ;  /* 0x0308180510ff79a7 */ /* 0x0003f0000800003f */
[----:B------:R-:W-:Y:S05]  /*97a0*/  @!P0 BRA `(.L_x_2474) ;  /* 0x0000000000048947 */ /* 0x000fea0003800000 */
[----:B------:R-:W-:Y:S01]  /*97b0*/  BPT.TRAP 0x1 ;  /* 0x000000040000795c */ /* 0x000fe20000300000 */
.L_x_2474:
        /* <DEDUP_REMOVED lines=10> */
[----:B------:R-:W-:-:S02]  /*9860*/  IMAD.U32 R6, RZ, RZ, UR4 ;  /* 0x00000004ff067e24 */ /* 0x000fc4000f8e00ff */
[----:B------:R-:W-:Y:S01]  /*9870*/  IMAD.MOV.U32 R19, RZ, RZ, 0x1 ;  /* 0x00000001ff137424 */ /* 0x000fe200078e00ff */
[----:B------:R-:W-:Y:S01]  /*9880*/  UIADD3 UR27, UR27, 0x40, URZ ;  /* 0x000000401b1b7890 */ /* 0x000fe2000fffe03f */
[----:B------:R-:W-:-:S03]  /*9890*/  VIADD R6, R6, 0xffffffff ;  /* 0xffffffff06067836 */ /* 0x000fc60000000000 */
[----:B------:R-:W-:Y:S02]  /*98a0*/  UIADD3 UR8, UP0, UR27, UR22, URZ ;  /* 0x000000161b087290 */ /* 0x000fe4000ff1e03f */
[----:B------:R-:W-:Y:S02]  /*98b0*/  UIADD3 UR24, UR32, 0x1c000, URZ ;  /* 0x0001c00020187890 */ /* 0x000fe4000fffe03f */
[----:B------:R-:W-:Y:S02]  /*98c0*/  ULEA.HI.X.SX32 UR7, UR27, UR7, 0x1, UP0 ;  /* 0x000000071b077291 */ /* 0x000fe400080f0e3f */
[----:B-1----:R-:W-:Y:S01]  /*98d0*/  IMAD.U32 R5, RZ, RZ, UR8 ;  /* 0x00000008ff057e24 */ /* 0x002fe2000f8e00ff */
        /* <DEDUP_REMOVED lines=9> */
[----:B------:R-:W-:Y:S01]  /*9970*/  R2UR UR34, R10 ;  /* 0x000000000a2272ca */ /* 0x000fe200000e0000 */
[----:B------:R-:W-:Y:S01]  /*9980*/  UMOV UR19, UR27 ;  /* 0x0000001b00137c82 */ /* 0x000fe20008000000 */
[----:B------:R-:W-:Y:S01]  /*9990*/  R2UR UR35, R9 ;  /* 0x00000000092372ca */ /* 0x000fe200000e0000 */
[----:B------:R-:W-:Y:S01]  /*99a0*/  UMOV UR33, UR25 ;  /* 0x0000001900217c82 */ /* 0x000fe20008000000 */
[----:B------:R-:W-:Y:S01]  /*99b0*/  UMOV UR7, 0x10 ;  /* 0x0000001000077882 */ /* 0x000fe20000000000 */
[----:B------:R1:W-:Y:S01]  /*99c0*/  UTMALDG.4D [UR24], [UR8], desc[UR30] ;  /* 0x00001e18080075b4 */ /* 0x0003e20008019000 */
[----:B------:R-:W-:Y:S01]  /*99d0*/  IMAD.MOV.U32 R4, RZ, RZ, R6 ;  /* 0x000000ffff047224 */ /* 0x000fe200078e0006 */
[----:B------:R1:W-:Y:S08]  /*99e0*/  UTMALDG.4D [UR16], [UR8], desc[UR30] ;  /* 0x00001e10080075b4 */ /* 0x0003f00008019000 */
[----:B------:R1:W-:Y:S02]  /*99f0*/  UBLKCP.S.G [UR32], [UR34], UR7 ;  /* 0x00000020220073ba */ /* 0x0003e40008000207 */
[----:B-1----:R-:W-:Y:S01]  /*9a00*/  NOP ;  /* 0x0000000000007918 */ /* 0x002fe20000000000 */
.L_x_2460:
[----:B------:R-:W1:Y:S01]  /*9a10*/  S2R R0, SR_TID.X ;  /* 0x0000000000007919 */ /* 0x000e620000002100 */
[----:B------:R-:W-:Y:S01]  /*9a20*/  IMAD R3, R19, 0x8, R16 ;  /* 0x0000000813037824 */ /* 0x000fe200078e0210 */
[----:B-1----:R-:W-:Y:S02]  /*9a30*/  LOP3.LUT R2, R0, 0x7f, RZ, 0xc0, !PT ;  /* 0x0000007f00027812 */ /* 0x002fe400078ec0ff */
[----:B------:R-:W-:Y:S02]  /*9a40*/  SHF.L.U32 R0, R11, 0x1f, RZ ;  /* 0x0000001f0b007819 */ /* 0x000fe400000006ff */
[----:B------:R-:W-:Y:S02]  /*9a50*/  ISETP.NE.AND P1, PT, R2, RZ, PT ;  /* 0x000000ff0200720c */ /* 0x000fe40003f25270 */
[----:B------:R-:W1:Y:S02]  /*9a60*/  SYNCS.PHASECHK.TRANS64.TRYWAIT P0, [R3+URZ+0x30840], R0 ;  /* 0x03084000030075a7 */ /* 0x000e64000800017f */
[----:B-1----:R-:W-:Y:S09]  /*9a70*/  @!P0 BRA `(.L_x_2475) ;  /* 0x0000000800508947 */ /* 0x002ff20003800000 */
.L_x_2494:
[----:B------:R-:W-:Y:S05]  /*9a80*/  @P1 BRA `(.L_x_2476) ;  /* 0x0000000000181947 */ /* 0x000fea0003800000 */
[----:B------:R-:W1:Y:S01]  /*9a90*/  S2R R2, SR_TID.X ;  /* 0x0000000000027919 */ /* 0x000e620000002100 */
[----:B------:R-:W-:-:S04]  /*9aa0*/  IMAD.MOV.U32 R0, RZ, RZ, 0x4100 ;  /* 0x00004100ff007424 */ /* 0x000fc800078e00ff */
[----:B------:R1:W-:Y:S02]  /*9ab0*/  SYNCS.ARRIVE.TRANS64 RZ, [R3+URZ+0x30830], R0 ;  /* 0x0308300003ff79a7 */ /* 0x0003e4000800003f */
[----:B-1----:R-:W-:-:S13]  /*9ac0*/  LOP3.LUT P0, RZ, R2, 0x1f, RZ, 0xc0, !PT ;  /* 0x0000001f02ff7812 */ /* 0x002fda000780c0ff */
[----:B------:R-:W-:Y:S05]  /*9ad0*/  @!P0 BRA `(.L_x_2476) ;  /* 0x0000000000048947 */ /* 0x000fea0003800000 */
[----:B------:R-:W-:Y:S01]  /*9ae0*/  BPT.TRAP 0x1 ;  /* 0x000000040000795c */ /* 0x000fe20000300000 */
.L_x_2476:
[----:B------:R-:W-:Y:S01]  /*9af0*/  R2UR UR27, R4 ;  /* 0x00000000041b72ca */ /* 0x000fe200000e0000 */
        /* <DEDUP_REMOVED lines=39> */
.L_x_2457:
[----:B------:R-:W-:Y:S05]  /*9d70*/  BSYNC B0 ;  /* 0x0000000000007941 */ /* 0x000fea0003800000 */
.L_x_2456:
[----:B------:R-:W-:-:S03]  /*9d80*/  UMOV UR7, 0xffffffff ;  /* 0xffffffff00077882 */ /* 0x000fc60000000000 */
[----:B------:R-:W-:Y:S05]  /*9d90*/  BRA.DIV UR7, `(.L_x_2477) ;  /* 0x00000006079c7947 */ /* 0x000fea000b800000 */
[----:B------:R-:W-:-:S13]  /*9da0*/  ELECT P6, URZ, PT ;  /* 0x00000000003f782f */ /* 0x000fda00038c0000 */
.L_x_2497:
[----:B------:R-:W-:Y:S05]  /*9db0*/  @!P6 BRA `(.L_x_2373) ;  /* 0x000000000084e947 */ /* 0x000fea0003800000 */
[----:B------:R-:W-:-:S06]  /*9dc0*/  ULOP3.LUT UR7, UR38, 0x2, URZ, 0xfc, !UPT ;  /* 0x0000000226077892 */ /* 0x000fcc000f8efc3f */
[----:B------:R-:W-:-:S05]  /*9dd0*/  IMAD.U32 R2, RZ, RZ, UR7 ;  /* 0x00000007ff027e24 */ /* 0x000fca000f8e00ff */
[----:B------:R-:W-:-:S13]  /*9de0*/  ISETP.NE.AND P2, PT, R2, 0x3, PT ;  /* 0x000000030200780c */ /* 0x000fda0003f45270 */
[----:B------:R-:W-:Y:S05]  /*9df0*/  @!P2 BRA `(.L_x_2478) ;  /* 0x000000000004a947 */ /* 0x000fea0003800000 */
[----:B------:R-:W-:Y:S01]  /*9e00*/  BPT.TRAP 0x1 ;  /* 0x000000040000795c */ /* 0x000fe20000300000 */
.L_x_2478:
        /* <DEDUP_REMOVED lines=15> */
.L_x_2498:
[----:B------:R-:W2:Y:S02]  /*9f00*/  SYNCS.PHASECHK.TRANS64.TRYWAIT P0, [R3+URZ], R2 ;  /* 0x00000002030075a7 */ /* 0x000ea4000800017f */
[----:B--2---:R-:W-:Y:S05]  /*9f10*/  @!P0 BRA `(.L_x_2480) ;  /* 0x0000000400708947 */ /* 0x004fea0003800000 */
.L_x_2499:
[----:B------:R-:W-:Y:S05]  /*9f20*/  @!P2 BRA `(.L_x_2481) ;  /* 0x000000000004a947 */ /* 0x000fea0003800000 */
[----:B------:R-:W-:Y:S01]  /*9f30*/  BPT.TRAP 0x1 ;  /* 0x000000040000795c */ /* 0x000fe20000300000 */
.L_x_2481:
[----:B--2---:R-:W-:-:S04]  /*9f40*/  VIADD R3, R7, 0x30840 ;  /* 0x0003084007037836 */ /* 0x004fc80000000000 */
[----:B------:R-:W-:-:S04]  /*9f50*/  IMAD R0, R0, 0x8, R3 ;  /* 0x0000000800007824 */ /* 0x000fc800078e0203 */
[----:B------:R-:W2:Y:S02]  /*9f60*/  SYNCS.PHASECHK.TRANS64.TRYWAIT P0, [R0+URZ], R5 ;  /* 0x00000005000075a7 */ /* 0x000ea4000800017f */
[----:B--2---:R-:W-:Y:S05]  /*9f70*/  @!P0 BRA `(.L_x_2482) ;  /* 0x00000004006c8947 */ /* 0x004fea0003800000 */
.L_x_2500:
[----:B------:R-:W-:-:S07]  /*9f80*/  IMAD R3, R4, 0x8, R3 ;  /* 0x0000000804037824 */ /* 0x000fce00078e0203 */
.L_x_2483:
[----:B---3--:R3:W4:Y:S02]  /*9f90*/  SYNCS.PHASECHK.TRANS64.TRYWAIT P0, [R3+URZ], R2 ;  /* 0x00000002030075a7 */ /* 0x008724000800017f */
[----:B----4-:R-:W-:Y:S05]  /*9fa0*/  @!P0 NANOSLEEP.SYNCS 0x989680 ;  /* 0x009896800000895d */ /* 0x010fea0003900000 */
[----:B------:R-:W4:Y:S02]  /*9fb0*/  @!P0 SYNCS.PHASECHK.TRANS64 P0, [R3+URZ], R2 ;  /* 0x00000002030085a7 */ /* 0x000f24000800007f */
[----:B----4-:R-:W-:Y:S05]  /*9fc0*/  @!P0 BRA `(.L_x_2483) ;  /* 0xfffffffc00f08947 */ /* 0x010fea000383ffff */
.L_x_2373:
[----:B------:R-:W-:Y:S05]  /*9fd0*/  BSYNC B6 ;  /* 0x0000000000067941 */ /* 0x000fea0003800000 */
.L_x_2368:
[----:B------:R-:W-:Y:S05]  /*9fe0*/  EXIT ;  /* 0x000000000000794d */ /* 0x000fea0003800000 */
.L_x_2379:
[----:B------:R-:W-:Y:S02]  /*9ff0*/  IMAD.MOV.U32 R12, RZ, RZ, RZ ;  /* 0x000000ffff0c7224 */ /* 0x000fe400078e00ff */
[----:B------:R-:W-:Y:S02]  /*a000*/  IMAD.MOV.U32 R11, RZ, RZ, 0x1f ;  /* 0x0000001fff0b7424 */ /* 0x000fe400078e00ff */
[----:B------:R-:W-:-:S07]  /*a010*/  IMAD.MOV.U32 R15, RZ, RZ, -0x1 ;  /* 0xffffffffff0f7424 */ /* 0x000fce00078e00ff */
[----:B------:R-:W-:Y:S05]  /*a020*/  WARPSYNC.COLLECTIVE R15, `(.L_x_2484) ;  /* 0x000000000f087348 */ /* 0x000fea0003c00000 */
[----:B------:R1:W2:Y:S02]  /*a030*/  SHFL.IDX P6, R14, R13, R12, R11 ;  /* 0x0000000c0d0e7389 */ /* 0x0002a400000c000b */
[----:B-12---:R-:W-:Y:S01]  /*a040*/  ENDCOLLECTIVE ;  /* 0x000000000000791b */ /* 0x006fe20003800000 */
.L_x_2484:
[----:B------:R-:W-:Y:S05]  /*a050*/  BRA `(.L_x_2485) ;  /* 0xffffff7000cc7947 */ /* 0x000fea000383ffff */
.L_x_2381:
[----:B---3--:R-:W3:Y:S01]  /*a060*/  S2R R6, SR_CgaCtaId ;  /* 0x0000000000067919 */ /* 0x008ee20000008800 */
[----:B------:R-:W-:-:S04]  /*a070*/  MOV R0, 0x400 ;  /* 0x0000040000007802 */ /* 0x000fc80000000f00 */
[----:B---3--:R-:W-:-:S04]  /*a080*/  LEA R0, R6, R0, 0x18 ;  /* 0x0000000006007211 */ /* 0x008fc800078ec0ff */
[----:B------:R3:W4:Y:S03]  /*a090*/  SYNCS.PHASECHK.TRANS64.TRYWAIT P0, [R0+URZ+0x30800], R8 ;  /* 0x03080008000075a7 */ /* 0x000726000800017f */
[----:B----4-:R-:W-:Y:S05]  /*a0a0*/  @!P0 NANOSLEEP.SYNCS 0x989680 ;  /* 0x009896800000895d */ /* 0x010fea0003900000 */
[----:B------:R-:W4:Y:S02]  /*a0b0*/  @!P0 SYNCS.PHASECHK.TRANS64 P0, [R0+URZ+0x30800], R8 ;  /* 0x03080008000085a7 */ /* 0x000f24000800007f */
[----:B----4-:R-:W-:Y:S05]  /*a0c0*/  @!P0 BRA `(.L_x_2381) ;  /* 0xfffffffc00e48947 */ /* 0x010fea000383ffff */
[----:B------:R-:W-:Y:S05]  /*a0d0*/  BRA `(.L_x_2380) ;  /* 0xffffff7000e87947 */ /* 0x000fea000383ffff */
.L_x_2385:
[----:B---3--:R3:W4:Y:S02]  /*a0e0*/  SYNCS.PHASECHK.TRANS64.TRYWAIT P1, [R0+URZ+0x30810], R209 ;  /* 0x030810d1000075a7 */ /* 0x008724000802017f */
[----:B----4-:R-:W-:Y:S05]  /*a0f0*/  @!P1 NANOSLEEP.SYNCS 0x989680 ;  /* 0x009896800000995d */ /* 0x010fea0003900000 */
[----:B------:R-:W4:Y:S02]  /*a100*/  @!P1 SYNCS.PHASECHK.TRANS64 P1, [R0+URZ+0x30810], R209 ;  /* 0x030810d1000095a7 */ /* 0x000f24000802007f */
[----:B----4-:R-:W-:Y:S05]  /*a110*/  @!P1 BRA `(.L_x_2385) ;  /* 0xfffffffc00f09947 */ /* 0x010fea000383ffff */
[----:B------:R-:W-:Y:S05]  /*a120*/  BRA `(.L_x_2384) ;  /* 0xffffff7800bc7947 */ /* 0x000fea000383ffff */
.L_x_2389:
[----:B------:R1:W1:Y:S02]  /*a130*/  SYNCS.PHASECHK.TRANS64.TRYWAIT P1, [R0+URZ+0x30830], R209 ;  /* 0x030830d1000075a7 */ /* 0x000264000802017f */
[----:B-1----:R-:W-:Y:S05]  /*a140*/  @!P1 NANOSLEEP.SYNCS 0x989680 ;  /* 0x009896800000995d */ /* 0x002fea0003900000 */
[----:B------:R-:W1:Y:S02]  /*a150*/  @!P1 SYNCS.PHASECHK.TRANS64 P1, [R0+URZ+0x30830], R209 ;  /* 0x030830d1000095a7 */ /* 0x000e64000802007f */
[----:B-1----:R-:W-:Y:S05]  /*a160*/  @!P1 BRA `(.L_x_2389) ;  /* 0xfffffffc00f09947 */ /* 0x002fea000383ffff */
[----:B------:R-:W-:Y:S05]  /*a170*/  BRA `(.L_x_2388) ;  /* 0xffffff8000dc7947 */ /* 0x000fea000383ffff */
.L_x_2458:
[----:B-1----:R1:W2:Y:S02]  /*a180*/  SYNCS.PHASECHK.TRANS64.TRYWAIT P0, [R16+URZ+0x30820], R3 ;  /* 0x03082003100075a7 */ /* 0x0022a4000800017f */
[----:B--2---:R-:W-:Y:S05]  /*a190*/  @!P0 NANOSLEEP.SYNCS 0x989680 ;  /* 0x009896800000895d */ /* 0x004fea0003900000 */
[----:B------:R-:W2:Y:S02]  /*a1a0*/  @!P0 SYNCS.PHASECHK.TRANS64 P0, [R16+URZ+0x30820], R3 ;  /* 0x03082003100085a7 */ /* 0x000ea4000800007f */
[----:B--2---:R-:W-:Y:S05]  /*a1b0*/  @!P0 BRA `(.L_x_2458) ;  /* 0xfffffffc00f08947 */ /* 0x004fea000383ffff */
[----:B------:R-:W-:Y:S05]  /*a1c0*/  BRA `(.L_x_2486) ;  /* 0xffffffe0004c7947 */ /* 0x000fea000383ffff */
.L_x_2462:
[----:B-1----:R1:W3:Y:S02]  /*a1d0*/  SYNCS.PHASECHK.TRANS64.TRYWAIT P1, [R16+URZ+0x30840], R21 ;  /* 0x03084015100075a7 */ /* 0x0022e4000802017f */
[----:B---3--:R-:W-:Y:S05]  /*a1e0*/  @!P1 NANOSLEEP.SYNCS 0x989680 ;  /* 0x009896800000995d */ /* 0x008fea0003900000 */
[----:B------:R-:W3:Y:S02]  /*a1f0*/  @!P1 SYNCS.PHASECHK.TRANS64 P1, [R16+URZ+0x30840], R21 ;  /* 0x03084015100095a7 */ /* 0x000ee4000802007f */
[----:B---3--:R-:W-:Y:S05]  /*a200*/  @!P1 BRA `(.L_x_2462) ;  /* 0xfffffffc00f09947 */ /* 0x008fea000383ffff */
[----:B------:R-:W-:Y:S05]  /*a210*/  BRA `(.L_x_2487) ;  /* 0xffffffe800047947 */ /* 0x000fea000383ffff */
.L_x_2464:
[----:B--2---:R2:W3:Y:S02]  /*a220*/  SYNCS.PHASECHK.TRANS64.TRYWAIT P1, [R16+URZ+0x30828], R21 ;  /* 0x03082815100075a7 */ /* 0x0044e4000802017f */
[----:B---3--:R-:W-:Y:S05]  /*a230*/  @!P1 NANOSLEEP.SYNCS 0x989680 ;  /* 0x009896800000995d */ /* 0x008fea0003900000 */
[----:B------:R-:W3:Y:S02]  /*a240*/  @!P1 SYNCS.PHASECHK.TRANS64 P1, [R16+URZ+0x30828], R21 ;  /* 0x03082815100095a7 */ /* 0x000ee4000802007f */
[----:B---3--:R-:W-:Y:S05]  /*a250*/  @!P1 BRA `(.L_x_2464) ;  /* 0xfffffffc00f09947 */ /* 0x008fea000383ffff */
[----:B------:R-:W-:Y:S05]  /*a260*/  BRA `(.L_x_2488) ;  /* 0xffffffe800987947 */ /* 0x000fea000383ffff */
.L_x_2466:
[----:B---3--:R3:W4:Y:S02]  /*a270*/  SYNCS.PHASECHK.TRANS64.TRYWAIT P1, [R16+URZ+0x30848], R21 ;  /* 0x03084815100075a7 */ /* 0x008724000802017f */
[----:B----4-:R-:W-:Y:S05]  /*a280*/  @!P1 NANOSLEEP.SYNCS 0x989680 ;  /* 0x009896800000995d */ /* 0x010fea0003900000 */
[----:B------:R-:W4:Y:S02]  /*a290*/  @!P1 SYNCS.PHASECHK.TRANS64 P1, [R16+URZ+0x30848], R21 ;  /* 0x03084815100095a7 */ /* 0x000f24000802007f */
[----:B----4-:R-:W-:Y:S05]  /*a2a0*/  @!P1 BRA `(.L_x_2466) ;  /* 0xfffffffc00f09947 */ /* 0x010fea000383ffff */
[----:B------:R-:W-:Y:S05]  /*a2b0*/  BRA `(.L_x_2489) ;  /* 0xffffffec002c7947 */ /* 0x000fea000383ffff */
.L_x_2468:
[----:B------:R-:W-:-:S07]  /*a2c0*/  SHF.L.U32 R5, R11, 0x1f, RZ ;  /* 0x0000001f0b057819 */ /* 0x000fce00000006ff */
.L_x_2490:
[----:B------:R1:W1:Y:S02]  /*a2d0*/  SYNCS.PHASECHK.TRANS64.TRYWAIT P1, [R16+URZ+0x30820], R5 ;  /* 0x03082005100075a7 */ /* 0x000264000802017f */
[----:B-1----:R-:W-:Y:S05]  /*a2e0*/  @!P1 NANOSLEEP.SYNCS 0x989680 ;  /* 0x009896800000995d */ /* 0x002fea0003900000 */
[----:B------:R-:W1:Y:S02]  /*a2f0*/  @!P1 SYNCS.PHASECHK.TRANS64 P1, [R16+URZ+0x30820], R5 ;  /* 0x03082005100095a7 */ /* 0x000e64000802007f */
[----:B-1----:R-:W-:Y:S05]  /*a300*/  @!P1 BRA `(.L_x_2490) ;  /* 0xfffffffc00f09947 */ /* 0x002fea000383ffff */
[----:B------:R-:W-:Y:S05]  /*a310*/  BRA `(.L_x_2491) ;  /* 0xffffffec00a87947 */ /* 0x000fea000383ffff */
.L_x_2471:
[----:B-1----:R1:W2:Y:S02]  /*a320*/  SYNCS.PHASECHK.TRANS64.TRYWAIT P1, [R16+URZ+0x30840], R13 ;  /* 0x0308400d100075a7 */ /* 0x0022a4000802017f */
[----:B--2---:R-:W-:Y:S05]  /*a330*/  @!P1 NANOSLEEP.SYNCS 0x989680 ;  /* 0x009896800000995d */ /* 0x004fea0003900000 */
[----:B------:R-:W2:Y:S02]  /*a340*/  @!P1 SYNCS.PHASECHK.TRANS64 P1, [R16+URZ+0x30840], R13 ;  /* 0x0308400d100095a7 */ /* 0x000ea4000802007f */
[----:B--2---:R-:W-:Y:S05]  /*a350*/  @!P1 BRA `(.L_x_2471) ;  /* 0xfffffffc00f09947 */ /* 0x004fea000383ffff */
[----:B------:R-:W-:Y:S05]  /*a360*/  BRA `(.L_x_2492) ;  /* 0xfffffff000607947 */ /* 0x000fea000383ffff */
.L_x_2473:
[----:B--2---:R2:W1:Y:S02]  /*a370*/  SYNCS.PHASECHK.TRANS64.TRYWAIT P1, [R16+URZ+0x30828], R13 ;  /* 0x0308280d100075a7 */ /* 0x004464000802017f */
[----:B-1----:R-:W-:Y:S05]  /*a380*/  @!P1 NANOSLEEP.SYNCS 0x989680 ;  /* 0x009896800000995d */ /* 0x002fea0003900000 */
[----:B------:R-:W1:Y:S02]  /*a390*/  @!P1 SYNCS.PHASECHK.TRANS64 P1, [R16+URZ+0x30828], R13 ;  /* 0x0308280d100095a7 */ /* 0x000e64000802007f */
[----:B-1----:R-:W-:Y:S05]  /*a3a0*/  @!P1 BRA `(.L_x_2473) ;  /* 0xfffffffc00f09947 */ /* 0x002fea000383ffff */
[----:B------:R-:W-:Y:S05]  /*a3b0*/  BRA `(.L_x_2493) ;  /* 0xfffffff000e87947 */ /* 0x000fea000383ffff */
.L_x_2475:
[----:B------:R1:W1:Y:S02]  /*a3c0*/  SYNCS.PHASECHK.TRANS64.TRYWAIT P0, [R3+URZ+0x30840], R0 ;  /* 0x03084000030075a7 */ /* 0x000264000800017f */
[----:B-1----:R-:W-:Y:S05]  /*a3d0*/  @!P0 NANOSLEEP.SYNCS 0x989680 ;  /* 0x009896800000895d */ /* 0x002fea0003900000 */
[----:B------:R-:W1:Y:S02]  /*a3e0*/  @!P0 SYNCS.PHASECHK.TRANS64 P0, [R3+URZ+0x30840], R0 ;  /* 0x03084000030085a7 */ /* 0x000e64000800007f */
[----:B-1----:R-:W-:Y:S05]  /*a3f0*/  @!P0 BRA `(.L_x_2475) ;  /* 0xfffffffc00f08947 */ /* 0x002fea000383ffff */
[----:B------:R-:W-:Y:S05]  /*a400*/  BRA `(.L_x_2494) ;  /* 0xfffffff4009c7947 */ /* 0x000fea000383ffff */
.L_x_2477:
[----:B------:R-:W-:Y:S01]  /*a410*/  BSSY B0, `(.L_x_2495) ;  /* 0x0000006000007945 */ /* 0x000fe20003800000 */
[----:B------:R-:W-:-:S07]  /*a420*/  IMAD.MOV.U32 R15, RZ, RZ, -0x1 ;  /* 0xffffffffff0f7424 */ /* 0x000fce00078e00ff */
[----:B------:R-:W-:Y:S05]  /*a430*/  WARPSYNC.COLLECTIVE R15, `(.L_x_2496) ;  /* 0x000000000f0c7348 */ /* 0x000fea0003c00000 */
[----:B------:R-:W-:Y:S02]  /*a440*/  ELECT P6, UR62, PT ;  /* 0x00000000003e782f */ /* 0x000fe400038c0000 */
[----:B------:R-:W-:Y:S01]  /*a450*/  MOV R14, UR62 ;  /* 0x0000003e000e7c02 */ /* 0x000fe20008000f00 */
[----:B------:R-:W-:Y:S10]  /*a460*/  ENDCOLLECTIVE ;  /* 0x000000000000791b */ /* 0x000ff40003800000 */
.L_x_2496:
[----:B------:R-:W-:Y:S05]  /*a470*/  BSYNC B0 ;  /* 0x0000000000007941 */ /* 0x000fea0003800000 */
.L_x_2495:
[----:B------:R-:W-:Y:S05]  /*a480*/  BRA `(.L_x_2497) ;  /* 0xfffffff800487947 */ /* 0x000fea000383ffff */
.L_x_2479:
[----:B-1----:R1:W2:Y:S02]  /*a490*/  SYNCS.PHASECHK.TRANS64.TRYWAIT P0, [R6+URZ], R5 ;  /* 0x00000005060075a7 */ /* 0x0022a4000800017f */
[----:B--2---:R-:W-:Y:S05]  /*a4a0*/  @!P0 NANOSLEEP.SYNCS 0x989680 ;  /* 0x009896800000895d */ /* 0x004fea0003900000 */
[----:B------:R-:W2:Y:S02]  /*a4b0*/  @!P0 SYNCS.PHASECHK.TRANS64 P0, [R6+URZ], R5 ;  /* 0x00000005060085a7 */ /* 0x000ea4000800007f */
[----:B--2---:R-:W-:Y:S05]  /*a4c0*/  @!P0 BRA `(.L_x_2479) ;  /* 0xfffffffc00f08947 */ /* 0x004fea000383ffff */
[----:B------:R-:W-:Y:S05]  /*a4d0*/  BRA `(.L_x_2498) ;  /* 0xfffffff800887947 */ /* 0x000fea000383ffff */
.L_x_2480:
[----:B--2---:R2:W3:Y:S02]  /*a4e0*/  SYNCS.PHASECHK.TRANS64.TRYWAIT P0, [R3+URZ], R2 ;  /* 0x00000002030075a7 */ /* 0x0044e4000800017f */
[----:B---3--:R-:W-:Y:S05]  /*a4f0*/  @!P0 NANOSLEEP.SYNCS 0x989680 ;  /* 0x009896800000895d */ /* 0x008fea0003900000 */
[----:B------:R-:W3:Y:S02]  /*a500*/  @!P0 SYNCS.PHASECHK.TRANS64 P0, [R3+URZ], R2 ;  /* 0x00000002030085a7 */ /* 0x000ee4000800007f */
[----:B---3--:R-:W-:Y:S05]  /*a510*/  @!P0 BRA `(.L_x_2480) ;  /* 0xfffffffc00f08947 */ /* 0x008fea000383ffff */
[----:B------:R-:W-:Y:S05]  /*a520*/  BRA `(.L_x_2499) ;  /* 0xfffffff8007c7947 */ /* 0x000fea000383ffff */
.L_x_2482:
[----:B--2---:R2:W3:Y:S02]  /*a530*/  SYNCS.PHASECHK.TRANS64.TRYWAIT P0, [R0+URZ], R5 ;  /* 0x00000005000075a7 */ /* 0x0044e4000800017f */
[----:B---3--:R-:W-:Y:S05]  /*a540*/  @!P0 NANOSLEEP.SYNCS 0x989680 ;  /* 0x009896800000895d */ /* 0x008fea0003900000 */
[----:B------:R-:W3:Y:S02]  /*a550*/  @!P0 SYNCS.PHASECHK.TRANS64 P0, [R0+URZ], R5 ;  /* 0x00000005000085a7 */ /* 0x000ee4000800007f */
[----:B---3--:R-:W-:Y:S05]  /*a560*/  @!P0 BRA `(.L_x_2482) ;  /* 0xfffffffc00f08947 */ /* 0x008fea000383ffff */
[----:B------:R-:W-:Y:S05]  /*a570*/  BRA `(.L_x_2500) ;  /* 0xfffffff800807947 */ /* 0x000fea000383ffff */
.L_x_2501:
        /* <DEDUP_REMOVED lines=16> */
.L_x_3669:


//--------------------- .text._ZN7cutlass13device_kernelIN5flash11enable_sm90INS1_16FlashAttnBwdSm90INS1_25CollectiveMainloopBwdSm90ILi2ELi2ELi2EN4cute5tupleIJNS5_1CILi1EEES8_S8_EEENS6_IJNS7_ILi64EEENS7_ILi128EEESB_EEENS_10bfloat16_tEfNS_4arch4Sm90ELb1ELb0ELb1ELb0ELb1ELb1ELb0ELb0ELi2ELi1ELi2ELi1ELb0EEENS1_21CollectiveEpilogueBwdISC_SD_SF_Li256ELb0ELb0ELi1EEENS1_25SingleTileBwdLPTSchedulerILb0ELi128ELb1EEEEEEEEEvNT_6ParamsE --------------------------
	.section	.text._ZN7cutlass13device_kernelIN5flash11enable_sm90INS1_16FlashAttnBwdSm90INS1_25CollectiveMainloopBwdSm90ILi2ELi2ELi2EN4cute5tupleIJNS5_1CILi1EEES8_S8_EEENS6_IJNS7_ILi64EEENS7_ILi128EEESB_EEENS_10bfloat16_tEfNS_4arch4Sm90ELb1ELb0ELb1ELb0ELb1ELb1ELb0ELb0ELi2ELi1ELi2ELi1ELb0EEENS1_21CollectiveEpilogueBwdISC_SD_SF_Li256ELb0ELb0ELi1EEENS1_25SingleTileBwdLPTSchedulerILb0ELi128ELb1EEEEEEEEEvNT_6ParamsE,"ax",@progbits
	.align	128
.text._ZN7cutlass13device_kernelIN5flash11enable_sm90INS1_16FlashAttnBwdSm90INS1_25CollectiveMainloopBwdSm90ILi2ELi2ELi2EN4cute5tupleIJNS5_1CILi1EEES8_S8_EEENS6_IJNS7_ILi64EEENS7_ILi128EEESB_EEENS_10bfloat16_tEfNS_4arch4Sm90ELb1ELb0ELb1ELb0ELb1ELb1ELb0ELb0ELi2ELi1ELi2ELi1ELb0EEENS1_21CollectiveEpilogueBwdISC_SD_SF_Li256ELb0ELb0ELi1EEENS1_25SingleTileBwdLPTSchedulerILb0ELi128ELb1EEEEEEEEEvNT_6ParamsE:
        .type           _ZN7cutlass13device_kernelIN5flash11enable_sm90INS1_16FlashAttnBwdSm90INS1_25CollectiveMainloopBwdSm90ILi2ELi2ELi2EN4cute5tupleIJNS5_1CILi1EEES8_S8_EEENS6_IJNS7_ILi64EEENS7_ILi128EEESB_EEENS_10bfloat16_tEfNS_4arch4Sm90ELb1ELb0ELb1ELb0ELb1ELb1ELb0ELb0ELi2ELi1ELi2ELi1ELb0EEENS1_21CollectiveEpilogueBwdISC_SD_SF_Li256ELb0ELb0ELi1EEENS1_25SingleTileBwdLPTSchedulerILb0ELi128ELb1EEEEEEEEEvNT_6ParamsE,@function
        .size           _ZN7cutlass13device_kernelIN5flash11enable_sm90INS1_16FlashAttnBwdSm90INS1_25CollectiveMainloopBwdSm90ILi2ELi2ELi2EN4cute5tupleIJNS5_1CILi1EEES8_S8_EEENS6_IJNS7_ILi64EEENS7_ILi128EEESB_EEENS_10bfloat16_tEfNS_4arch4Sm90ELb1ELb0ELb1ELb0ELb1ELb1ELb0ELb0ELi2ELi1ELi2ELi1ELb0EEENS1_21CollectiveEpilogueBwdISC_SD_SF_Li256ELb0ELb0ELi1EEENS1_25SingleTileBwdLPTSchedulerILb0ELi128ELb1EEEEEEEEEvNT_6ParamsE,(.L_x_3670 - _ZN7cutlass13device_kernelIN5flash11enable_sm90INS1_16FlashAttnBwdSm90INS1_25CollectiveMainloopBwdSm90ILi2ELi2ELi2EN4cute5tupleIJNS5_1CILi1EEES8_S8_EEENS6_IJNS7_ILi64EEENS7_ILi128EEESB_EEENS_10bfloat16_tEfNS_4arch4Sm90ELb1ELb0ELb1ELb0ELb1ELb1ELb0ELb0ELi2ELi1ELi2ELi1ELb0EEENS1_21CollectiveEpilogueBwdISC_SD_SF_Li256ELb0ELb0ELi1EEENS1_25SingleTileBwdLPTSchedulerILb0ELi128ELb1EEEEEEEEEvNT_6ParamsE)
        .other          _ZN7cutlass13device_kernelIN5flash11enable_sm90INS1_16FlashAttnBwdSm90INS1_25CollectiveMainloopBwdSm90ILi2ELi2ELi2EN4cute5tupleIJNS5_1CILi1EEES8_S8_EEENS6_IJNS7_ILi64EEENS7_ILi128EEESB_EEENS_10bfloat16_tEfNS_4arch4Sm90ELb1ELb0ELb1ELb0ELb1ELb1ELb0ELb0ELi2ELi1ELi2ELi1ELb0EEENS1_21CollectiveEpilogueBwdISC_SD_SF_Li256ELb0ELb0ELi1EEENS1_25SingleTileBwdLPTSchedulerILb0ELi128ELb1EEEEEEEEEvNT_6ParamsE,@"STO_CUDA_ENTRY STV_DEFAULT"
_ZN7cutlass13device_kernelIN5flash11enable_sm90INS1_16FlashAttnBwdSm90INS1_25CollectiveMainloopBwdSm90ILi2ELi2ELi2EN4cute5tupleIJNS5_1CILi1EEES8_S8_EEENS6_IJNS7_ILi64EEENS7_ILi128EEESB_EEENS_10bfloat16_tEfNS_4arch4Sm90ELb1ELb0ELb1ELb0ELb1ELb1ELb0ELb0ELi2ELi1ELi2ELi1ELb0EEENS1_21CollectiveEpilogueBwdISC_SD_SF_Li256ELb0ELb0ELi1EEENS1_25SingleTileBwdLPTSchedulerILb0ELi128ELb1EEEEEEEEEvNT_6ParamsE:
        /* <DEDUP_REMOVED lines=30> */
.L_x_2503:
[----:B------:R-:W-:Y:S05]  /*01e0*/  BSYNC B0 ;  /* 0x0000000000007941 */ /* 0x000fea0003800000 */
.L_x_2502:
        /* <DEDUP_REMOVED lines=37> */
.L_x_2504:
        /* <DEDUP_REMOVED lines=22> */
.L_x_2505:
[----:B------:R-:W-:Y:S01]  /*05a0*/  PLOP3.LUT P0, PT, PT, PT, UP0, 0x80, 0x0 ;  /* 0x000000000000781c */ /* 0x000fe20003f0f008 */
[----:B------:R-:W-:Y:S01]  /*05b0*/  NOP ;  /* 0x0000000000007918 */ /* 0x000fe20000000000 */
[----:B------:R-:W-:Y:S01]  /*05c0*/  ULDC.64 UR46, c[0x0][0x208] ;  /* 0x00008200002e7ab9 */ /* 0x000fe20000000a00 */
[----:B------:R-:W-:Y:S01]  /*05d0*/  BSSY B6, `(.L_x_2506) ;  /* 0x0000a48000067945 */ /* 0x000fe20003800000 */
[----:B-12-4-:R-:W-:Y:S09]  /*05e0*/  BAR.SYNC.DEFER_BLOCKING 0x0 ;  /* 0x0000000000007b1d */ /* 0x016ff20000010000 */
[----:B------:R-:W-:Y:S05]  /*05f0*/  @!P0 BRA `(.L_x_2507) ;  /* 0x0000006800348947 */ /* 0x000fea0003800000 */
.L_x_2508:
        /* <DEDUP_REMOVED lines=32> */
.L_x_2509:
[----:B------:R-:W-:Y:S01]  /*0800*/  ULDC UR7, c[0x0][0xb44] ;  /* 0x0002d10000077ab9 */ /* 0x000fe20000000800 */
[----:B------:R-:W-:Y:S01]  /*0810*/  UMOV UR36, UR10 ;  /* 0x0000000a00247c82 */ /* 0x000fe20008000000 */
[----:B------:R-:W-:-:S11]  /*0820*/  UISETP.NE.AND UP0, UPT, UR7, 0x1, UPT ;  /* 0x000000010700788c */ /* 0x000fd6000bf05270 */
[----:B------:R-:W-:Y:S02]  /*0830*/  @UP0 ULDC.64 UR8, c[0x0][0xb48] ;  /* 0x0002d20000080ab9 */ /* 0x000fe40000000a00 */
[----:B------:R-:W-:-:S04]  /*0840*/  UIMAD.WIDE.U32 UR4, UR10, UR8, URZ ;  /* 0x000000080a0472a5 */ /* 0x000fc8000f8e003f */
[----:B------:R-:W-:-:S04]  /*0850*/  @UP0 USHF.R.U32.HI UR36, URZ, UR9, UR5 ;  /* 0x000000093f240299 */ /* 0x000fc80008011605 */
[----:B------:R-:W-:-:S12]  /*0860*/  UIMAD UR4, UR36, UR7, URZ ;  /* 0x00000007240472a4 */ /* 0x000fd8000f8e023f */
.L_x_2510:
[----:B------:R-:W-:Y:S01]  /*0870*/  ULDC UR43, c[0x0][0xb38] ;  /* 0x0002ce00002b7ab9 */ /* 0x000fe20000000800 */
[----:B------:R-:W-:Y:S02]  /*0880*/  UIADD3 UR4, UR10, -UR4, URZ ;  /* 0x800000040a047290 */ /* 0x000fe4000fffe03f */
[----:B------:R-:W-:Y:S01]  /*0890*/  UISETP.NE.AND UP0, UPT, UR43, 0x1, UPT ;  /* 0x000000012b00788c */ /* 0x000fe2000bf05270 */
[----:B------:R-:W-:Y:S01]  /*08a0*/  ULDC UR5, c[0x0][0xb44] ;  /* 0x0002d10000057ab9 */ /* 0x000fe20000000800 */
[----:B------:R-:W-:Y:S02]  /*08b0*/  ULOP3.LUT UR37, URZ, UR36, URZ, 0x33, !UPT ;  /* 0x000000243f257292 */ /* 0x000fe4000f8e333f */
[----:B------:R-:W-:-:S07]  /*08c0*/  UIMAD UR6, UR6, UR5, UR4 ;  /* 0x00000005060672a4 */ /* 0x000fce000f8e0204 */
[----:B------:R-:W-:Y:S01]  /*08d0*/  @UP0 ULDC UR4, c[0x0][0xb3c] ;  /* 0x0002cf0000040ab9 */ /* 0x000fe20000000800 */
[----:B------:R-:W-:Y:S01]  /*08e0*/  @UP0 ULDC UR7, c[0x0][0xb40] ;  /* 0x0002d00000070ab9 */ /* 0x000fe20000000800 */
[----:B------:R-:W-:Y:S02]  /*08f0*/  UIMAD.WIDE.U32 UR4, UR6, UR4, URZ ;  /* 0x00000004060472a5 */ /* 0x000fe4000f8e003f */
[----:B------:R-:W-:Y:S02]  /*0900*/  UMOV UR44, UR6 ;  /* 0x00000006002c7c82 */ /* 0x000fe40008000000 */
[----:B------:R-:W-:-:S03]  /*0910*/  @UP0 USHF.R.U32.HI UR44, URZ, UR7, UR5 ;  /* 0x000000073f2c0299 */ /* 0x000fc60008011605 */
[----:B------:R-:W-:Y:S01]  /*0920*/  ULDC UR5, c[0x0][0xb2c] ;  /* 0x0002cb0000057ab9 */ /* 0x000fe20000000800 */
[----:B------:R-:W-:Y:S02]  /*0930*/  UIADD3 UR4, -UR44, URZ, URZ ;  /* 0x0000003f2c047290 */ /* 0x000fe4000fffe13f */
[----:B------:R-:W-:Y:S01]  /*0940*/  ISETP.LE.AND P0, PT, RZ, UR44, PT ;  /* 0x0000002cff007c0c */ /* 0x000fe2000bf03270 */
[----:B------:R-:W-:Y:S02]  /*0950*/  UIADD3 UR37, UR37, UR5, URZ ;  /* 0x0000000525257290 */ /* 0x000fe4000fffe03f */
[----:B------:R-:W-:-:S10]  /*0960*/  UIMAD UR43, UR43, UR4, UR6 ;  /* 0x000000042b2b72a4 */ /* 0x000fd4000f8e0206 */
        /* <DEDUP_REMOVED lines=105> */
.L_x_2514:
        /* <DEDUP_REMOVED lines=15> */
.L_x_2513:
        /* <DEDUP_REMOVED lines=23> */
.L_x_2516:
        /* <DEDUP_REMOVED lines=15> */
.L_x_2515:
        /* <DEDUP_REMOVED lines=8> */
.L_x_2641:
        /* <DEDUP_REMOVED lines=15> */
.L_x_2518:
        /* <DEDUP_REMOVED lines=105> */
.L_x_2530:
[----:B------:R-:W-:Y:S01]  /*1b50*/  IMAD.U32 R0, RZ, RZ, UR38 ;  /* 0x00000026ff007e24 */ /* 0x000fe2000f8e00ff */
[----:B------:R-:W-:Y:S05]  /*1b60*/  YIELD ;  /* 0x0000000000007946 */ /* 0x000fea0003800000 */
[----:B------:R-:W-:-:S04]  /*1b70*/  LOP3.LUT R0, R0, 0x1, RZ, 0xfc, !PT ;  /* 0x0000000100007812 */ /* 0x000fc800078efcff */
[----:B------:R-:W-:-:S13]  /*1b80*/  ISETP.NE.AND P0, PT, R0, 0x3, PT ;  /* 0x000000030000780c */ /* 0x000fda0003f05270 */
[----:B------:R-:W-:Y:S05]  /*1b90*/  @!P0 BRA `(.L_x_2520) ;  /* 0x0000000000048947 */ /* 0x000fea0003800000 */
[----:B------:R-:W-:Y:S01]  /*1ba0*/  BPT.TRAP 0x1 ;  /* 0x000000040000795c */ /* 0x000fe20000300000 */
.L_x_2520:
        /* <DEDUP_REMOVED lines=8> */
.L_x_2521:
[----:B---3--:R-:W-:Y:S05]  /*1c30*/  @P1 BRA `(.L_x_2522) ;  /* 0x0000000000081947 */ /* 0x008fea0003800000 */
[----:B------:R-:W3:Y:S02]  /*1c40*/  SYNCS.PHASECHK.TRANS64.TRYWAIT P1, [R0+URZ+0x30810], R209 ;  /* 0x030810d1000075a7 */ /* 0x000ee4000802017f */
[----:B---3--:R-:W-:Y:S05]  /*1c50*/  @!P1 BRA `(.L_x_2523) ;  /* 0x0000008c00c09947 */ /* 0x008fea0003800000 */
.L_x_2522:
        /* <DEDUP_REMOVED lines=84> */
.L_x_2524:
[----:B------:R1:W1:Y:S01]  /*21a0*/  SYNCS.PHASECHK.TRANS64.TRYWAIT P1, [R0+URZ+0x30830], R209 ;  /* 0x030830d1000075a7 */ /* 0x000262000802017f */
[----:B------:R-:W-:Y:S05]  /*21b0*/  @!P0 BRA `(.L_x_2525) ;  /* 0x0000000000048947 */ /* 0x000fea0003800000 */
[----:B------:R-:W-:Y:S01]  /*21c0*/  BPT.TRAP 0x1 ;  /* 0x000000040000795c */ /* 0x000fe20000300000 */
.L_x_2525:
        /* <DEDUP_REMOVED lines=54> */
.L_x_2526:
        /* <DEDUP_REMOVED lines=401> */
[----:B------:R-:W-:Y:S02]  /*3e40*/  WARPGROUP.DEPBAR.LE gsb0, 0x0 ;  /* 0x00008000000079c5 */ /* 0x000fe40000010000 */
[----:B------:R-:W-:-:S07]  /*3e50*/  WARPGROUP.ARRIVE ;  /* 0x00000000000079c5 */ /* 0x000fce0000000000 */
[----:B------:R-:W-:Y:S01]  /*3e60*/  HGMMA.64x128x16.F32.BF16 R88, R152, gdesc[UR8].tnspB, R88, gsb0 ;  /* 0x41e0000898587df0 */ /* 0x000fe20008001858 */
[----:B------:R-:W-:Y:S01]  /*3e70*/  UIADD3 UR10, UR6, 0x180, URZ ;  /* 0x00000180060a7890 */ /* 0x000fe2000fffe03f */
        /* <DEDUP_REMOVED lines=87> */
.L_x_2528:
        /* <DEDUP_REMOVED lines=49> */
.L_x_2529:
        /* <DEDUP_REMOVED lines=78> */
.L_x_2512:
        /* <DEDUP_REMOVED lines=23> */
.L_x_2532:
        /* <DEDUP_REMOVED lines=20> */
.L_x_2533:
        /* <DEDUP_REMOVED lines=18> */
.L_x_2534:
        /* <DEDUP_REMOVED lines=18> */
.L_x_2535:
        /* <DEDUP_REMOVED lines=126> */
[----:B------:R-:W-:Y:S01]  /*58b0*/  ULOP3.LUT UR4, URZ, UR36, URZ, 0x33, !UPT ;  /* 0x000000243f047292 */ /* 0x000fe2000f8e333f */
[----:B------:R-:W-:Y:S01]  /*58c0*/  ULDC UR5, c[0x0][0xb2c] ;  /* 0x0002cb0000057ab9 */ /* 0x000fe20000000800 */
[----:B------:R-:W-:Y:S02]  /*58d0*/  ULDC.64 UR6, c[0x0][0x198] ;  /* 0x0000660000067ab9 */ /* 0x000fe40000000a00 */
[----:B------:R-:W-:Y:S02]  /*58e0*/  UIADD3 UR5, UR4, UR5, URZ ;  /* 0x0000000504057290 */ /* 0x000fe4000fffe03f */
[----:B------:R-:W-:Y:S02]  /*58f0*/  UIADD3 UR4, UP0, UR6, 0x770, URZ ;  /* 0x0000077006047890 */ /* 0x000fe4000ff1e03f */
[----:B------:R-:W-:Y:S02]  /*5900*/  UIADD3 UR6, UP1, UR6, 0x670, URZ ;  /* 0x0000067006067890 */ /* 0x000fe4000ff3e03f */
[----:B------:R-:W-:-:S02]  /*5910*/  USHF.L.U32 UR42, UR5, 0x7, URZ ;  /* 0x00000007052a7899 */ /* 0x000fc4000800063f */
[----:B------:R-:W-:Y:S02]  /*5920*/  UIADD3 UR40, UR37, 0x8000, URZ ;  /* 0x0000800025287890 */ /* 0x000fe4000fffe03f */
[----:B------:R-:W-:Y:S02]  /*5930*/  UIADD3.X UR5, URZ, UR7, URZ, UP0, !UPT ;  /* 0x000000073f057290 */ /* 0x000fe400087fe43f */
[----:B------:R-:W-:Y:S02]  /*5940*/  UIADD3 UR16, UR37, 0xc000, URZ ;  /* 0x0000c00025107890 */ /* 0x000fe4000fffe03f */
        /* <DEDUP_REMOVED lines=17> */
.L_x_2537:
[----:B------:R-:W-:Y:S05]  /*5a60*/  BSYNC B0 ;  /* 0x0000000000007941 */ /* 0x000fea0003800000 */
.L_x_2536:
[----:B------:R-:W-:-:S04]  /*5a70*/  DEPBAR.LE SB0, 0x0 ;  /* 0x000080000000791a */ /* 0x000fc80000000000 */
[----:B------:R-:W-:Y:S05]  /*5a80*/  BRA `(.L_x_2511) ;  /* 0x0000004c00f07947 */ /* 0x000fea0003800000 */
.L_x_2531:
[----:B------:R-:W1:Y:S01]  /*5a90*/  S2R R0, SR_TID.X ;  /* 0x0000000000007919 */ /* 0x000e620000002100 */
[----:B------:R-:W2:Y:S01]  /*5aa0*/  LDC R2, c[0x0][0xb2c] ;  /* 0x0002cb00ff027b82 */ /* 0x000ea20000000800 */
[----:B------:R-:W-:Y:S01]  /*5ab0*/  ULOP3.LUT UR4, URZ, UR36, URZ, 0x33, !UPT ;  /* 0x000000243f047292 */ /* 0x000fe2000f8e333f */
[----:B------:R-:W-:Y:S01]  /*5ac0*/  BSSY B0, `(.L_x_2538) ;  /* 0x0000032000007945 */ /* 0x000fe20003800000 */
[----:B------:R-:W-:Y:S02]  /*5ad0*/  USHF.R.S32.HI UR6, URZ, 0x1f, UR43 ;  /* 0x0000001f3f067899 */ /* 0x000fe4000801142b */
[----:B------:R-:W-:-:S03]  /*5ae0*/  USHF.R.S32.HI UR7, URZ, 0x1f, UR44 ;  /* 0x0000001f3f077899 */ /* 0x000fc6000801142c */
[----:B------:R-:W3:Y:S08]  /*5af0*/  LDC.64 R4, c[0x0][0x820] ;  /* 0x00020800ff047b82 */ /* 0x000ef00000000a00 */
[----:B------:R-:W4:Y:S08]  /*5b00*/  LDC.64 R18, c[0x0][0x808] ;  /* 0x00020200ff127b82 */ /* 0x000f300000000a00 */
[----:B------:R-:W5:Y:S01]  /*5b10*/  LDC.64 R10, c[0x0][0x828] ;  /* 0x00020a00ff0a7b82 */ /* 0x000f620000000a00 */
[----:B--2---:R-:W-:-:S02]  /*5b20*/  VIADD R9, R2, UR4 ;  /* 0x0000000402097c36 */ /* 0x004fc40008000000 */
[----:B-1----:R-:W-:-:S05]  /*5b30*/  VIADD R3, R0, 0xffffff80 ;  /* 0xffffff8000037836 */ /* 0x002fca0000000000 */
[----:B------:R-:W1:Y:S01]  /*5b40*/  LDC.64 R20, c[0x0][0x850] ;  /* 0x00021400ff147b82 */ /* 0x000e620000000a00 */
[----:B------:R-:W-:-:S04]  /*5b50*/  SHF.R.S32.HI R0, RZ, 0x1f, R3 ;  /* 0x0000001fff007819 */ /* 0x000fc80000011403 */
[----:B------:R-:W-:Y:S01]  /*5b60*/  LEA.HI R8, R0, R3, RZ, 0x4 ;  /* 0x0000000300087211 */ /* 0x000fe200078f20ff */
[----:B----4-:R-:W-:Y:S02]  /*5b70*/  IMAD R25, R9, -0x80, R18 ;  /* 0xffffff8009197824 */ /* 0x010fe400078e0212 */
[----:B------:R-:W2:Y:S01]  /*5b80*/  LDC.64 R22, c[0x0][0x858] ;  /* 0x00021600ff167b82 */ /* 0x000ea20000000a00 */
[----:B------:R-:W-:-:S05]  /*5b90*/  LOP3.LUT R0, R8, 0x1ffffff0, RZ, 0xc0, !PT ;  /* 0x1ffffff008007812 */ /* 0x000fca00078ec0ff */
[----:B------:R-:W-:-:S04]  /*5ba0*/  IMAD.IADD R0, R3, 0x1, -R0 ;  /* 0x0000000103007824 */ /* 0x000fc800078e0a00 */
[----:B------:R-:W-:Y:S02]  /*5bb0*/  IMAD.SHL.U32 R6, R0, 0x8, RZ ;  /* 0x0000000800067824 */ /* 0x000fe400078e00ff */
[----:B---3--:R-:W-:-:S03]  /*5bc0*/  IMAD R0, R4, UR6, RZ ;  /* 0x0000000604007c24 */ /* 0x008fc6000f8e02ff */
[----:B------:R-:W-:Y:S01]  /*5bd0*/  SHF.R.S32.HI R7, RZ, 0x1f, R6 ;  /* 0x0000001fff077819 */ /* 0x000fe20000011406 */
[----:B------:R-:W-:Y:S02]  /*5be0*/  IMAD R5, R5, UR43, R0 ;  /* 0x0000002b05057c24 */ /* 0x000fe4000f8e0200 */
[----:B------:R-:W-:Y:S01]  /*5bf0*/  IMAD.WIDE.U32 R2, R4, UR43, R6 ;  /* 0x0000002b04027c25 */ /* 0x000fe2000f8e0006 */
[----:B------:R-:W-:-:S03]  /*5c00*/  SHF.R.S32.HI R4, RZ, 0x4, R8 ;  /* 0x00000004ff047819 */ /* 0x000fc60000011408 */
[----:B------:R-:W-:Y:S01]  /*5c10*/  IMAD.IADD R3, R3, 0x1, R5 ;  /* 0x0000000103037824 */ /* 0x000fe200078e0205 */
[C---:B------:R-:W-:Y:S01]  /*5c20*/  ISETP.GE.AND P6, PT, R4.reuse, R25, PT ;  /* 0x000000190400720c */ /* 0x040fe20003fc6270 */
[C---:B------:R-:W-:Y:S02]  /*5c30*/  VIADD R0, R4.reuse, 0x10 ;  /* 0x0000001004007836 */ /* 0x040fe40000000000 */
[----:B------:R-:W-:Y:S01]  /*5c40*/  VIADD R5, R4, 0x30 ;  /* 0x0000003004057836 */ /* 0x000fe20000000000 */
[----:B------:R-:W-:Y:S01]  /*5c50*/  ISETP.GE.OR P4, PT, R6, R19, P6 ;  /* 0x000000130600720c */ /* 0x000fe20003786670 */
[----:B------:R-:W-:Y:S01]  /*5c60*/  VIADD R8, R4, 0x40 ;  /* 0x0000004004087836 */ /* 0x000fe20000000000 */
[-C--:B------:R-:W-:Y:S01]  /*5c70*/  ISETP.GE.AND P5, PT, R0, R25.reuse, PT ;  /* 0x000000190000720c */ /* 0x080fe20003fa6270 */
[----:B------:R-:W-:Y:S01]  /*5c80*/  VIADD R0, R4, 0x20 ;  /* 0x0000002004007836 */ /* 0x000fe20000000000 */
[----:B------:R-:W-:Y:S01]  /*5c90*/  ISETP.GE.AND P1, PT, R5, R25, PT ;  /* 0x000000190500720c */ /* 0x000fe20003f26270 */
[----:B-----5:R-:W-:Y:S01]  /*5ca0*/  IMAD.WIDE.U32 R14, R10, UR44, R2 ;  /* 0x0000002c0a0e7c25 */ /* 0x020fe2000f8e0002 */
[----:B------:R-:W-:-:S02]  /*5cb0*/  SHF.R.S32.HI R5, RZ, 0x1f, R4 ;  /* 0x0000001fff057819 */ /* 0x000fc40000011404 */
[-C--:B------:R-:W-:Y:S01]  /*5cc0*/  ISETP.GE.AND P0, PT, R0, R25.reuse, PT ;  /* 0x000000190000720c */ /* 0x080fe20003f06270 */
[----:B------:R-:W-:Y:S01]  /*5cd0*/  IMAD R0, R10, UR7, RZ ;  /* 0x000000070a007c24 */ /* 0x000fe2000f8e02ff */
[----:B------:R-:W-:Y:S01]  /*5ce0*/  ISETP.GE.AND P2, PT, R8, R25, PT ;  /* 0x000000190800720c */ /* 0x000fe20003f46270 */
[----:B------:R-:W-:Y:S01]  /*5cf0*/  IMAD.WIDE R2, R9, 0x80, R4 ;  /* 0x0000008009027825 */ /* 0x000fe200078e0204 */
[----:B------:R-:W-:-:S03]  /*5d00*/  ISETP.GE.OR P3, PT, R6, R19, P5 ;  /* 0x000000130600720c */ /* 0x000fc60002f66670 */
[----:B------:R-:W-:-:S04]  /*5d10*/  IMAD R11, R11, UR44, R0 ;  /* 0x0000002c0b0b7c24 */ /* 0x000fc8000f8e0200 */
[----:B------:R-:W-:Y:S01]  /*5d20*/  IMAD.IADD R11, R15, 0x1, R11 ;  /* 0x000000010f0b7824 */ /* 0x000fe200078e020b */
[----:B-1----:R-:W-:Y:S06]  /*5d30*/  @P4 BRA `(.L_x_2539) ;  /* 0x0000000000284947 */ /* 0x002fec0003800000 */
        /* <DEDUP_REMOVED lines=10> */
.L_x_2539:
[----:B------:R-:W-:Y:S05]  /*5de0*/  BSYNC B0 ;  /* 0x0000000000007941 */ /* 0x000fea0003800000 */
.L_x_2538:
        /* <DEDUP_REMOVED lines=16> */
.L_x_2541:
[----:B------:R-:W-:Y:S05]  /*5ef0*/  BSYNC B0 ;  /* 0x0000000000007941 */ /* 0x000fea0003800000 */
.L_x_2540:
[----:B------:R-:W-:Y:S01]  /*5f00*/  BSSY B0, `(.L_x_2542) ;  /* 0x0000010000007945 */ /* 0x000fe20003800000 */
[----:B------:R-:W-:-:S03]  /*5f10*/  ISETP.GE.OR P3, PT, R6, R19, P1 ;  /* 0x000000130600720c */ /* 0x000fc60000f66670 */
[----:B------:R-:W-:Y:S10]  /*5f20*/  @P4 BRA `(.L_x_2543) ;  /* 0x0000000000344947 */ /* 0x000ff40003800000 */
[----:B-1-3--:R-:W-:Y:S01]  /*5f30*/  IADD3 R13, P4, R2, 0x20, RZ ;  /* 0x00000020020d7810 */ /* 0x00afe20007f9e0ff */
        /* <DEDUP_REMOVED lines=12> */
.L_x_2543:
[----:B------:R-:W-:Y:S05]  /*6000*/  BSYNC B0 ;  /* 0x0000000000007941 */ /* 0x000fea0003800000 */
.L_x_2542:
[----:B------:R-:W-:Y:S01]  /*6010*/  BSSY B0, `(.L_x_2544) ;  /* 0x0000011000007945 */ /* 0x000fe20003800000 */
[----:B------:R-:W-:Y:S01]  /*6020*/  ISETP.GE.OR P4, PT, R6, R19, P2 ;  /* 0x000000130600720c */ /* 0x000fe20001786670 */
[----:B------:R-:W-:Y:S02]  /*6030*/  VIADD R0, R4, 0x50 ;  /* 0x0000005004007836 */ /* 0x000fe40000000000 */
[----:B------:R-:W-:Y:S10]  /*6040*/  @P3 BRA `(.L_x_2545) ;  /* 0x0000000000343947 */ /* 0x000ff40003800000 */
[----:B-1-34-:R-:W-:Y:S01]  /*6050*/  IADD3 R13, P3, R2, 0x30, RZ ;  /* 0x00000030020d7810 */ /* 0x01afe20007f7e0ff */
        /* <DEDUP_REMOVED lines=12> */
.L_x_2545:
[----:B------:R-:W-:Y:S05]  /*6120*/  BSYNC B0 ;  /* 0x0000000000007941 */ /* 0x000fea0003800000 */
.L_x_2544:
[----:B------:R-:W-:Y:S01]  /*6130*/  BSSY B0, `(.L_x_2546) ;  /* 0x0000010000007945 */ /* 0x000fe20003800000 */
[----:B------:R-:W-:-:S03]  /*6140*/  ISETP.GE.AND P3, PT, R0, R25, PT ;  /* 0x000000190000720c */ /* 0x000fc60003f66270 */
[----:B------:R-:W-:Y:S10]  /*6150*/  @P4 BRA `(.L_x_2547) ;  /* 0x0000000000344947 */ /* 0x000ff40003800000 */
[----:B-1-34-:R-:W-:Y:S01]  /*6160*/  IADD3 R13, P4, R2, 0x40, RZ ;  /* 0x00000040020d7810 */ /* 0x01afe20007f9e0ff */
        /* <DEDUP_REMOVED lines=12> */
.L_x_2547:
[----:B------:R-:W-:Y:S05]  /*6230*/  BSYNC B0 ;  /* 0x0000000000007941 */ /* 0x000fea0003800000 */
.L_x_2546:
[----:B------:R-:W-:Y:S01]  /*6240*/  ISETP.GE.OR P4, PT, R6, R19, P3 ;  /* 0x000000130600720c */ /* 0x000fe20001f86670 */
[----:B------:R-:W-:Y:S01]  /*6250*/  BSSY B0, `(.L_x_2548) ;  /* 0x0000011000007945 */ /* 0x000fe20003800000 */
[----:B------:R-:W-:Y:S02]  /*6260*/  IMAD R16, R20, UR6, RZ ;  /* 0x0000000614107c24 */ /* 0x000fe4000f8e02ff */
[----:B------:R-:W-:-:S09]  /*6270*/  VIADD R0, R4, 0x60 ;  /* 0x0000006004007836 */ /* 0x000fd20000000000 */
[----:B------:R-:W-:Y:S05]  /*6280*/  @P4 BRA `(.L_x_2549) ;  /* 0x0000000000344947 */ /* 0x000fea0003800000 */
        /* <DEDUP_REMOVED lines=13> */
.L_x_2549:
[----:B------:R-:W-:Y:S05]  /*6360*/  BSYNC B0 ;  /* 0x0000000000007941 */ /* 0x000fea0003800000 */
.L_x_2548:
        /* <DEDUP_REMOVED lines=31> */
.L_x_2551:
[----:B------:R-:W-:Y:S05]  /*6560*/  BSYNC B0 ;  /* 0x0000000000007941 */ /* 0x000fea0003800000 */
.L_x_2550:
[----:B------:R-:W-:Y:S01]  /*6570*/  ISETP.GE.AND P6, PT, R0, R25, PT ;  /* 0x000000190000720c */ /* 0x000fe20003fc6270 */
[----:B--2---:R-:W-:Y:S01]  /*6580*/  IMAD R0, R22, UR7, RZ ;  /* 0x0000000716007c24 */ /* 0x004fe2000f8e02ff */
        /* <DEDUP_REMOVED lines=20> */
.L_x_2553:
[----:B------:R-:W-:Y:S05]  /*66d0*/  BSYNC B0 ;  /* 0x0000000000007941 */ /* 0x000fea0003800000 */
.L_x_2552:
        /* <DEDUP_REMOVED lines=14> */
.L_x_2555:
[----:B------:R-:W-:Y:S05]  /*67c0*/  BSYNC B0 ;  /* 0x0000000000007941 */ /* 0x000fea0003800000 */
.L_x_2554:
        /* <DEDUP_REMOVED lines=16> */
.L_x_2557:
[----:B------:R-:W-:Y:S05]  /*68d0*/  BSYNC B0 ;  /* 0x0000000000007941 */ /* 0x000fea0003800000 */
.L_x_2556:
        /* <DEDUP_REMOVED lines=15> */
.L_x_2559:
[----:B------:R-:W-:Y:S05]  /*69d0*/  BSYNC B0 ;  /* 0x0000000000007941 */ /* 0x000fea0003800000 */
.L_x_2558:
        /* <DEDUP_REMOVED lines=15> */
.L_x_2561:
[----:B------:R-:W-:Y:S05]  /*6ad0*/  BSYNC B0 ;  /* 0x0000000000007941 */ /* 0x000fea0003800000 */
.L_x_2560:
        /* <DEDUP_REMOVED lines=15> */
.L_x_2563:
[----:B------:R-:W-:Y:S05]  /*6bd0*/  BSYNC B0 ;  /* 0x0000000000007941 */ /* 0x000fea0003800000 */
.L_x_2562:
        /* <DEDUP_REMOVED lines=15> */
.L_x_2565:
[----:B------:R-:W-:Y:S05]  /*6cd0*/  BSYNC B0 ;  /* 0x0000000000007941 */ /* 0x000fea0003800000 */
.L_x_2564:
        /* <DEDUP_REMOVED lines=15> */
.L_x_2567:
[----:B------:R-:W-:Y:S05]  /*6dd0*/  BSYNC B0 ;  /* 0x0000000000007941 */ /* 0x000fea0003800000 */
.L_x_2566:
        /* <DEDUP_REMOVED lines=15> */
.L_x_2507:
        /* <DEDUP_REMOVED lines=29> */
.L_x_2569:
[----:B------:R-:W-:Y:S01]  /*70a0*/  ULDC UR9, c[0x0][0xb44] ;  /* 0x0002d10000097ab9 */ /* 0x000fe20000000800 */
[----:B------:R-:W-:Y:S01]  /*70b0*/  UMOV UR7, UR8 ;  /* 0x0000000800077c82 */ /* 0x000fe20008000000 */
[----:B------:R-:W-:-:S11]  /*70c0*/  UISETP.NE.AND UP0, UPT, UR9, 0x1, UPT ;  /* 0x000000010900788c */ /* 0x000fd6000bf05270 */
[----:B------:R-:W-:Y:S02]  /*70d0*/  @UP0 ULDC.64 UR10, c[0x0][0xb48] ;  /* 0x0002d200000a0ab9 */ /* 0x000fe40000000a00 */
[----:B------:R-:W-:-:S04]  /*70e0*/  UIMAD.WIDE.U32 UR4, UR8, UR10, URZ ;  /* 0x0000000a080472a5 */ /* 0x000fc8000f8e003f */
[----:B------:R-:W-:-:S04]  /*70f0*/  @UP0 USHF.R.U32.HI UR7, URZ, UR11, UR5 ;  /* 0x0000000b3f070299 */ /* 0x000fc80008011605 */
[----:B------:R-:W-:-:S12]  /*7100*/  UIMAD UR4, UR7, UR9, URZ ;  /* 0x00000009070472a4 */ /* 0x000fd8000f8e023f */
.L_x_2570:
[----:B------:R-:W-:Y:S01]  /*7110*/  ULDC UR17, c[0x0][0xb38] ;  /* 0x0002ce0000117ab9 */ /* 0x000fe20000000800 */
[----:B------:R-:W-:Y:S02]  /*7120*/  UIADD3 UR4, UR8, -UR4, URZ ;  /* 0x8000000408047290 */ /* 0x000fe4000fffe03f */
[----:B------:R-:W-:Y:S01]  /*7130*/  UISETP.NE.AND UP0, UPT, UR17, 0x1, UPT ;  /* 0x000000011100788c */ /* 0x000fe2000bf05270 */
[----:B------:R-:W-:Y:S01]  /*7140*/  ULDC UR5, c[0x0][0xb44] ;  /* 0x0002d10000057ab9 */ /* 0x000fe20000000800 */
[----:B------:R-:W-:Y:S02]  /*7150*/  ULOP3.LUT UR7, URZ, UR7, URZ, 0x33, !UPT ;  /* 0x000000073f077292 */ /* 0x000fe4000f8e333f */
[----:B------:R-:W-:Y:S01]  /*7160*/  UIMAD UR6, UR6, UR5, UR4 ;  /* 0x00000005060672a4 */ /* 0x000fe2000f8e0204 */
[----:B------:R-:W-:Y:S02]  /*7170*/  ULDC UR18, c[0x0][0xb2c] ;  /* 0x0002cb0000127ab9 */ /* 0x000fe40000000800 */
[----:B------:R-:W-:-:S04]  /*7180*/  UIADD3 UR18, UR7, UR18, URZ ;  /* 0x0000001207127290 */ /* 0x000fc8000fffe03f */
        /* <DEDUP_REMOVED lines=14> */
[----:B------:R-:W-:-:S04]  /*7270*/  UIADD3 UR4, -UR5, UR4, -UR16 ;  /* 0x0000000405047290 */ /* 0x000fc8000fffe910 */
        /* <DEDUP_REMOVED lines=8> */
[----:B------:R-:W-:-:S06]  /*7300*/  UISETP.GT.AND UP0, UPT, UR5, UR8, UPT ;  /* 0x000000080500728c */ /* 0x000fcc000bf04270 */
[----:B------:R-:W-:-:S13]  /*7310*/  PLOP3.LUT P0, PT, PT, PT, UP0, 0x80, 0x0 ;  /* 0x000000000000781c */ /* 0x000fda0003f0f008 */
[----:B------:R-:W-:Y:S05]  /*7320*/  @!P0 BRA `(.L_x_2511) ;  /* 0x0000003400c88947 */ /* 0x000fea0003800000 */
[----:B------:R-:W-:Y:S01]  /*7330*/  USHF.R.S32.HI UR19, URZ, 0x1f, UR17 ;  /* 0x0000001f3f137899 */ /* 0x000fe20008011411 */
[----:B------:R-:W1:Y:S01]  /*7340*/  S2R R0, SR_TID.X ;  /* 0x0000000000007919 */ /* 0x000e620000002100 */
[----:B------:R-:W-:Y:S01]  /*7350*/  ULDC.64 UR12, c[0x0][0x2d8] ;  /* 0x0000b600000c7ab9 */ /* 0x000fe20000000a00 */
[----:B------:R-:W-:Y:S01]  /*7360*/  USHF.R.S32.HI UR9, URZ, 0x1f, UR10 ;  /* 0x0000001f3f097899 */ /* 0x000fe2000801140a */
[----:B------:R-:W-:Y:S01]  /*7370*/  LOP3.LUT R8, RZ, UR18, RZ, 0x33, !PT ;  /* 0x00000012ff087c12 */ /* 0x000fe2000f8e33ff */
[----:B------:R-:W-:Y:S02]  /*7380*/  UIMAD UR4, UR19, UR12, URZ ;  /* 0x0000000c130472a4 */ /* 0x000fe4000f8e023f */
[----:B------:R-:W-:Y:S02]  /*7390*/  UIMAD.WIDE.U32 UR6, UR17, UR12, URZ ;  /* 0x0000000c110672a5 */ /* 0x000fe4000f8e003f */
[----:B------:R-:W-:Y:S02]  /*73a0*/  UIMAD UR4, UR17, UR13, UR4 ;  /* 0x0000000d110472a4 */ /* 0x000fe4000f8e0204 */
[----:B------:R-:W-:-:S02]  /*73b0*/  UIADD3 UR11, UR5, -UR8, URZ ;  /* 0x80000008050b7290 */ /* 0x000fc4000fffe03f */
[----:B------:R-:W-:Y:S01]  /*73c0*/  UIADD3 UR7, UR7, UR4, URZ ;  /* 0x0000000407077290 */ /* 0x000fe2000fffe03f */
[----:B------:R-:W-:Y:S01]  /*73d0*/  ULDC.64 UR12, c[0x0][0x2e0] ;  /* 0x0000b800000c7ab9 */ /* 0x000fe20000000a00 */
[----:B------:R-:W-:Y:S02]  /*73e0*/  UIADD3 UR4, UR16, 0x7f, URZ ;  /* 0x0000007f10047890 */ /* 0x000fe4000fffe03f */
[----:B------:R-:W-:Y:S02]  /*73f0*/  UIMAD UR9, UR9, UR12, URZ ;  /* 0x0000000c090972a4 */ /* 0x000fe4000f8e023f */
[----:B------:R-:W-:Y:S02]  /*7400*/  UIMAD.WIDE.U32 UR6, UR10, UR12, UR6 ;  /* 0x0000000c0a0672a5 */ /* 0x000fe4000f8e0006 */
[----:B------:R-:W-:Y:S02]  /*7410*/  UIADD3 UR12, UR16, 0xbf, -UR14 ;  /* 0x000000bf100c7890 */ /* 0x000fe4000fffe80e */
[----:B------:R-:W-:Y:S01]  /*7420*/  ULOP3.LUT UR14, UR11, 0x1, URZ, 0xc0, !UPT ;  /* 0x000000010b0e7892 */ /* 0x000fe2000f8ec03f */
[----:B------:R-:W-:Y:S01]  /*7430*/  ULDC UR15, c[0x0][0x288] ;  /* 0x0000a200000f7ab9 */ /* 0x000fe20000000800 */
[----:B------:R-:W-:-:S02]  /*7440*/  UIMAD UR9, UR10, UR13, UR9 ;  /* 0x0000000d0a0972a4 */ /* 0x000fc4000f8e0209 */
[----:B------:R-:W-:Y:S02]  /*7450*/  UISETP.NE.U32.AND UP0, UPT, UR14, 0x1, UPT ;  /* 0x000000010e00788c */ /* 0x000fe4000bf05070 */
[----:B------:R-:W-:Y:S02]  /*7460*/  UIMAD UR10, UR10, UR15, URZ ;  /* 0x0000000f0a0a72a4 */ /* 0x000fe4000f8e023f */
[----:B------:R-:W-:Y:S01]  /*7470*/  USHF.R.S32.HI UR11, URZ, 0x1f, UR4 ;  /* 0x0000001f3f0b7899 */ /* 0x000fe20008011404 */
[----:B-1----:R-:W-:Y:S01]  /*7480*/  LOP3.LUT R0, R0, 0x1f, RZ, 0xc0, !PT ;  /* 0x0000001f00007812 */ /* 0x002fe200078ec0ff */
[----:B------:R-:W-:Y:S01]  /*7490*/  UIADD3 UR13, UP1, UR17, UR10, URZ ;  /* 0x0000000a110d7290 */ /* 0x000fe2000ff3e03f */
[----:B------:R-:W-:Y:S01]  /*74a0*/  PLOP3.LUT P1, PT, PT, PT, UP0, 0x80, 0x0 ;  /* 0x000000000000781c */ /* 0x000fe20003f2f008 */
[----:B------:R-:W-:Y:S01]  /*74b0*/  ULEA.HI UR11, UR11, UR4, URZ, 0x7 ;  /* 0x000000040b0b7291 */ /* 0x000fe2000f8f383f */
[----:B------:R-:W-:Y:S01]  /*74c0*/  ULDC UR16, c[0x0][0x760] ;  /* 0x0001d80000107ab9 */ /* 0x000fe20000000800 */
[----:B------:R-:W-:Y:S01]  /*74d0*/  ELECT P0, URZ, PT ;  /* 0x00000000003f782f */ /* 0x000fe20003800000 */
[----:B------:R-:W-:-:S02]  /*74e0*/  UIMAD UR14, UR15, UR16, URZ ;  /* 0x000000100f0e72a4 */ /* 0x000fc4000f8e023f */
[----:B------:R-:W-:Y:S02]  /*74f0*/  ULEA.HI.X.SX32 UR15, UR10, UR19, 0x1, UP1 ;  /* 0x000000130a0f7291 */ /* 0x000fe400088f0e3f */
[----:B------:R-:W-:Y:S02]  /*7500*/  USHF.R.S32.HI UR16, URZ, 0x7, UR11 ;  /* 0x000000073f107899 */ /* 0x000fe4000801140b */
[----:B------:R-:W-:-:S03]  /*7510*/  UIADD3 UR25, UR7, UR9, URZ ;  /* 0x0000000907197290 */ /* 0x000fc6000fffe03f */
[----:B------:R-:W-:Y:S09]  /*7520*/  @P1 BRA `(.L_x_2571) ;  /* 0x0000000400881947 */ /* 0x000ff20003800000 */
        /* <DEDUP_REMOVED lines=11> */
[----:B------:R-:W-:-:S04]  /*75e0*/  ULEA UR4, UR8, UR12, 0x6 ;  /* 0x0000000c08047291 */ /* 0x000fc8000f8e303f */
[----:B------:R-:W-:-:S04]  /*75f0*/  USHF.R.S32.HI UR10, URZ, 0x1f, UR4 ;  /* 0x0000001f3f0a7899 */ /* 0x000fc80008011404 */
[----:B------:R-:W-:-:S04]  /*7600*/  ULEA.HI UR10, UR10, UR4, URZ, 0x7 ;  /* 0x000000040a0a7291 */ /* 0x000fc8000f8f383f */
[----:B------:R-:W-:-:S04]  /*7610*/  USHF.R.S32.HI UR10, URZ, 0x7, UR10 ;  /* 0x000000073f0a7899 */ /* 0x000fc8000801140a */
[----:B------:R-:W-:-:S04]  /*7620*/  UISETP.LT.AND UP0, UPT, UR16, UR10, UPT ;  /* 0x0000000a1000728c */ /* 0x000fc8000bf01270 */
[----:B------:R-:W-:-:S06]  /*7630*/  USEL UR10, UR16, UR10, UP0 ;  /* 0x0000000a100a7287 */ /* 0x000fcc0008000000 */
[----:B------:R-:W-:-:S07]  /*7640*/  VIADD R5, R8, UR10 ;  /* 0x0000000a08057c36 */ /* 0x000fce0008000000 */
.L_x_2574:
[----:B------:R-:W2:Y:S04]  /*7650*/  LDG.E.STRONG.GPU R4, desc[UR46][R2.64] ;  /* 0x0000002e02047981 */ /* 0x000ea8000c1ef900 */
[----:B--2---:R-:W-:Y:S01]  /*7660*/  CCTL.IVALL ;  /* 0x00000000ff00798f */ /* 0x004fe20002000000 */
[----:B------:R-:W-:Y:S05]  /*7670*/  YIELD ;  /* 0x0000000000007946 */ /* 0x000fea0003800000 */
[----:B------:R-:W-:-:S13]  /*7680*/  ISETP.NE.AND P1, PT, R4, R5, PT ;  /* 0x000000050400720c */ /* 0x000fda0003f25270 */
[----:B------:R-:W-:Y:S05]  /*7690*/  @P1 BRA `(.L_x_2574) ;  /* 0xfffffffc00ec1947 */ /* 0x000fea000383ffff */
.L_x_2573:
[----:B------:R-:W-:Y:S05]  /*76a0*/  BSYNC B0 ;  /* 0x0000000000007941 */ /* 0x000fea0003800000 */
.L_x_2572:
[----:B------:R-:W-:-:S03]  /*76b0*/  UMOV UR4, 0xffffffff ;  /* 0xffffffff00047882 */ /* 0x000fc60000000000 */
[----:B------:R-:W-:Y:S05]  /*76c0*/  BRA.DIV UR4, `(.L_x_2575) ;  /* 0x00000036044c7947 */ /* 0x000fea000b800000 */
[----:B------:R-:W-:Y:S01]  /*76d0*/  NOP ;  /* 0x0000000000007918 */ /* 0x000fe20000000000 */
.L_x_2644:
[----:B------:R-:W-:Y:S01]  /*76e0*/  IMAD.U32 R9, RZ, RZ, UR8 ;  /* 0x00000008ff097e24 */ /* 0x000fe2000f8e00ff */
[----:B------:R-:W-:Y:S05]  /*76f0*/  WARPSYNC.ALL ;  /* 0x0000000000007948 */ /* 0x000fea0003800000 */
[----:B------:R-:W-:Y:S01]  /*7700*/  BAR.SYNC.DEFER_BLOCKING 0xd, 0xa0 ;  /* 0x0342800000007b1d */ /* 0x000fe20000010000 */
[----:B------:R-:W-:-:S05]  /*7710*/  IMAD.SHL.U32 R9, R9, 0x2000, RZ ;  /* 0x0000200009097824 */ /* 0x000fca00078e00ff */
[----:B------:R-:W-:Y:S04]  /*7720*/  BSSY B0, `(.L_x_2576) ;  /* 0x0000012000007945 */ /* 0x000fe80003800000 */
[----:B------:R-:W-:Y:S05]  /*7730*/  @!P0 BRA `(.L_x_2577) ;  /* 0x0000000000408947 */ /* 0x000fea0003800000 */
[----:B------:R-:W1:Y:S01]  /*7740*/  LDC.64 R6, c[0x0][0x2c0] ;  /* 0x0000b000ff067b82 */ /* 0x000e620000000a00 */
[----:B------:R-:W-:Y:S01]  /*7750*/  IADD3 R5, P1, R9, UR6, RZ ;  /* 0x0000000609057c10 */ /* 0x000fe2000ff3e0ff */
[----:B------:R-:W-:Y:S01]  /*7760*/  UMOV UR4, 0x400 ;  /* 0x0000040000047882 */ /* 0x000fe20000000000 */
[----:B------:R-:W-:Y:S01]  /*7770*/  UMOV UR20, 0x0 ;  /* 0x0000000000147882 */ /* 0x000fe20000000000 */
[----:B------:R-:W-:-:S04]  /*7780*/  UMOV UR21, 0x14f00000 ;  /* 0x14f0000000157882 */ /* 0x000fc80000000000 */
[----:B------:R-:W2:Y:S01]  /*7790*/  S2UR UR10, SR_CgaCtaId ;  /* 0x00000000000a79c3 */ /* 0x000ea20000008800 */
[----:B-1----:R-:W-:Y:S02]  /*77a0*/  LEA R4, P3, R5, R6, 0x2 ;  /* 0x0000000605047211 */ /* 0x002fe400078610ff */
[----:B------:R-:W-:Y:S02]  /*77b0*/  LEA.HI.X.SX32 R6, R9, UR25, 0x1, P1 ;  /* 0x0000001909067c11 */ /* 0x000fe400088f0eff */
[----:B------:R-:W-:Y:S02]  /*77c0*/  R2UR UR18, R4 ;  /* 0x00000000041272ca */ /* 0x000fe400000e0000 */
[----:B------:R-:W-:Y:S01]  /*77d0*/  LEA.HI.X R5, R5, R7, R6, 0x2, P3 ;  /* 0x0000000705057211 */ /* 0x000fe200018f1406 */
[----:B--2---:R-:W-:-:S03]  /*77e0*/  ULEA UR4, UR10, UR4, 0x18 ;  /* 0x000000040a047291 */ /* 0x004fc6000f8ec03f */
[----:B------:R-:W-:Y:S01]  /*77f0*/  R2UR UR19, R5 ;  /* 0x00000000051372ca */ /* 0x000fe200000e0000 */
[----:B------:R-:W-:Y:S01]  /*7800*/  UMOV UR10, 0x400 ;  /* 0x00000400000a7882 */ /* 0x000fe20000000000 */
[----:B------:R-:W-:-:S11]  /*7810*/  UIADD3 UR4, UR4, 0x10000, URZ ;  /* 0x0001000004047890 */ /* 0x000fd6000fffe03f */
[----:B------:R1:W-:Y:S02]  /*7820*/  UBLKRED.G.S.ADD.F32.RN [UR18], [UR4], UR10, desc[UR20] ;  /* 0x00001412040073bb */ /* 0x0003e400080a140a */
[----:B-1----:R0:W-:Y:S02]  /*7830*/  UTMACMDFLUSH ;  /* 0x00000000000079b7 */ /* 0x0021e40000000000 */
.L_x_2577:
[----:B------:R-:W-:Y:S05]  /*7840*/  BSYNC B0 ;  /* 0x0000000000007941 */ /* 0x000fea0003800000 */
.L_x_2576:
        /* <DEDUP_REMOVED lines=20> */
.L_x_2579:
[----:B------:R-:W-:Y:S05]  /*7990*/  BSYNC B0 ;  /* 0x0000000000007941 */ /* 0x000fea0003800000 */
.L_x_2578:
[----:B------:R-:W-:Y:S06]  /*79a0*/  BAR.ARV 0xa, 0xa0 ;  /* 0x0282800000007b1d */ /* 0x000fec0000002000 */
[----:B------:R-:W-:Y:S04]  /*79b0*/  BSSY B0, `(.L_x_2580) ;  /* 0x0000003000007945 */ /* 0x000fe80003800000 */
[----:B------:R-:W-:Y:S05]  /*79c0*/  @!P0 BRA `(.L_x_2581) ;  /* 0x0000000000048947 */ /* 0x000fea0003800000 */
[----:B------:R-:W-:-:S04]  /*79d0*/  DEPBAR.LE SB0, 0x0 ;  /* 0x000080000000791a */ /* 0x000fc80000000000 */
.L_x_2581:
[----:B------:R-:W-:Y:S05]  /*79e0*/  BSYNC B0 ;  /* 0x0000000000007941 */ /* 0x000fea0003800000 */
.L_x_2580:
        /* <DEDUP_REMOVED lines=19> */
.L_x_2583:
[----:B------:R-:W-:Y:S05]  /*7b20*/  BSYNC B0 ;  /* 0x0000000000007941 */ /* 0x000fea0003800000 */
.L_x_2582:
[----:B------:R-:W-:Y:S01]  /*7b30*/  UIADD3 UR17, UR8, 0x1, URZ ;  /* 0x0000000108117890 */ /* 0x000fe2000fffe03f */
[----:B------:R-:W-:Y:S11]  /*7b40*/  BRA `(.L_x_2584) ;  /* 0x0000000000047947 */ /* 0x000ff60003800000 */
.L_x_2571:
[----:B------:R-:W-:-:S05]  /*7b50*/  UMOV UR17, UR8 ;  /* 0x0000000800117c82 */ /* 0x000fca0008000000 */
.L_x_2584:
[----:B------:R-:W-:-:S04]  /*7b60*/  UIADD3 UR4, UR8, 0x1, URZ ;  /* 0x0000000108047890 */ /* 0x000fc8000fffe03f */
[----:B------:R-:W-:-:S06]  /*7b70*/  UISETP.NE.AND UP0, UPT, UR5, UR4, UPT ;  /* 0x000000040500728c */ /* 0x000fcc000bf05270 */
[----:B------:R-:W-:-:S13]  /*7b80*/  PLOP3.LUT P1, PT, PT, PT, UP0, 0x80, 0x0 ;  /* 0x000000000000781c */ /* 0x000fda0003f2f008 */
[----:B------:R-:W-:Y:S05]  /*7b90*/  @!P1 BRA `(.L_x_2511) ;  /* 0x0000002c00ac9947 */ /* 0x000fea0003800000 */
[----:B------:R-:W-:Y:S01]  /*7ba0*/  ULDC.64 UR10, c[0x0][0x2c0] ;  /* 0x0000b000000a7ab9 */ /* 0x000fe20000000a00 */
[----:B------:R-:W-:Y:S02]  /*7bb0*/  UIADD3 UR21, UR9, UR7, URZ ;  /* 0x0000000709157290 */ /* 0x000fe4000fffe03f */
[----:B------:R-:W-:Y:S01]  /*7bc0*/  ULEA UR20, UP0, UR6, UR10, 0x2 ;  /* 0x0000000a06147291 */ /* 0x000fe2000f80103f */
[----:B------:R-:W-:Y:S01]  /*7bd0*/  UMOV UR22, UR17 ;  /* 0x0000001100167c82 */ /* 0x000fe20008000000 */
[----:B------:R-:W-:Y:S02]  /*7be0*/  UMOV UR4, URZ ;  /* 0x0000003f00047c82 */ /* 0x000fe40008000000 */
[----:B------:R-:W-:Y:S02]  /*7bf0*/  ULEA.HI.X UR21, UR6, UR11, UR21, 0x2, UP0 ;  /* 0x0000000b06157291 */ /* 0x000fe400080f1415 */
[----:B------:R-:W-:-:S04]  /*7c00*/  UIADD3 UR20, UP0, UR20, 0x4000, URZ ;  /* 0x0000400014147890 */ /* 0x000fc8000ff1e03f */
[----:B------:R-:W-:-:S12]  /*7c10*/  UIADD3.X UR21, URZ, UR21, URZ, UP0, !UPT ;  /* 0x000000153f157290 */ /* 0x000fd800087fe43f */
.L_x_2609:
        /* <DEDUP_REMOVED lines=18> */
.L_x_2587:
[----:B------:R-:W2:Y:S04]  /*7d40*/  LDG.E.STRONG.GPU R4, desc[UR46][R2.64] ;  /* 0x0000002e02047981 */ /* 0x000ea8000c1ef900 */
[----:B--2---:R-:W-:Y:S01]  /*7d50*/  CCTL.IVALL ;  /* 0x00000000ff00798f */ /* 0x004fe20002000000 */
[----:B------:R-:W-:Y:S05]  /*7d60*/  YIELD ;  /* 0x0000000000007946 */ /* 0x000fea0003800000 */
[----:B------:R-:W-:-:S13]  /*7d70*/  ISETP.NE.AND P1, PT, R4, R5, PT ;  /* 0x000000050400720c */ /* 0x000fda0003f25270 */
[----:B------:R-:W-:Y:S05]  /*7d80*/  @P1 BRA `(.L_x_2587) ;  /* 0xfffffffc00ec1947 */ /* 0x000fea000383ffff */
.L_x_2586:
[----:B------:R-:W-:Y:S05]  /*7d90*/  BSYNC B0 ;  /* 0x0000000000007941 */ /* 0x000fea0003800000 */
.L_x_2585:
[----:B------:R-:W-:-:S03]  /*7da0*/  UMOV UR18, 0xffffffff ;  /* 0xffffffff00127882 */ /* 0x000fc60000000000 */
[----:B------:R-:W-:Y:S05]  /*7db0*/  BRA.DIV UR18, `(.L_x_2588) ;  /* 0x0000002e12ac7947 */ /* 0x000fea000b800000 */
[----:B------:R-:W-:Y:S01]  /*7dc0*/  NOP ;  /* 0x0000000000007918 */ /* 0x000fe20000000000 */
.L_x_2647:
        /* <DEDUP_REMOVED lines=19> */
.L_x_2590:
[----:B------:R-:W-:Y:S05]  /*7f00*/  BSYNC B0 ;  /* 0x0000000000007941 */ /* 0x000fea0003800000 */
.L_x_2589:
        /* <DEDUP_REMOVED lines=15> */
.L_x_2592:
[----:B------:R-:W-:Y:S05]  /*8000*/  BSYNC B0 ;  /* 0x0000000000007941 */ /* 0x000fea0003800000 */
.L_x_2591:
[----:B------:R-:W-:Y:S06]  /*8010*/  BAR.ARV 0xa, 0xa0 ;  /* 0x0282800000007b1d */ /* 0x000fec0000002000 */
[----:B------:R-:W-:Y:S04]  /*8020*/  BSSY B0, `(.L_x_2593) ;  /* 0x0000003000007945 */ /* 0x000fe80003800000 */
[----:B------:R-:W-:Y:S05]  /*8030*/  @!P0 BRA `(.L_x_2594) ;  /* 0x0000000000048947 */ /* 0x000fea0003800000 */
[----:B------:R-:W-:-:S04]  /*8040*/  DEPBAR.LE SB0, 0x0 ;  /* 0x000080000000791a */ /* 0x000fc80000000000 */
.L_x_2594:
[----:B------:R-:W-:Y:S05]  /*8050*/  BSYNC B0 ;  /* 0x0000000000007941 */ /* 0x000fea0003800000 */
.L_x_2593:
        /* <DEDUP_REMOVED lines=19> */
.L_x_2596:
[----:B------:R-:W-:Y:S05]  /*8190*/  BSYNC B0 ;  /* 0x0000000000007941 */ /* 0x000fea0003800000 */
.L_x_2595:
        /* <DEDUP_REMOVED lines=10> */
[----:B------:R-:W-:-:S04]  /*8240*/  UIADD3 UR10, UR10, 0x40, URZ ;  /* 0x000000400a0a7890 */ /* 0x000fc8000fffe03f */
[----:B------:R-:W-:-:S04]  /*8250*/  USHF.R.S32.HI UR11, URZ, 0x1f, UR10 ;  /* 0x0000001f3f0b7899 */ /* 0x000fc8000801140a */
[----:B------:R-:W-:-:S04]  /*8260*/  ULEA.HI UR11, UR11, UR10, URZ, 0x7 ;  /* 0x0000000a0b0b7291 */ /* 0x000fc8000f8f383f */
[----:B------:R-:W-:-:S04]  /*8270*/  USHF.R.S32.HI UR11, URZ, 0x7, UR11 ;  /* 0x000000073f0b7899 */ /* 0x000fc8000801140b */
[----:B------:R-:W-:-:S04]  /*8280*/  UISETP.LT.AND UP0, UPT, UR16, UR11, UPT ;  /* 0x0000000b1000728c */ /* 0x000fc8000bf01270 */
[----:B------:R-:W-:-:S06]  /*8290*/  USEL UR11, UR16, UR11, UP0 ;  /* 0x0000000b100b7287 */ /* 0x000fcc0008000000 */
[----:B------:R-:W-:-:S07]  /*82a0*/  VIADD R5, R8, UR11 ;  /* 0x0000000b08057c36 */ /* 0x000fce0008000000 */
.L_x_2599:
[----:B------:R-:W2:Y:S04]  /*82b0*/  LDG.E.STRONG.GPU R4, desc[UR46][R2.64] ;  /* 0x0000002e02047981 */ /* 0x000ea8000c1ef900 */
[----:B--2---:R-:W-:Y:S01]  /*82c0*/  CCTL.IVALL ;  /* 0x00000000ff00798f */ /* 0x004fe20002000000 */
[----:B------:R-:W-:Y:S05]  /*82d0*/  YIELD ;  /* 0x0000000000007946 */ /* 0x000fea0003800000 */
[----:B------:R-:W-:-:S13]  /*82e0*/  ISETP.NE.AND P1, PT, R4, R5, PT ;  /* 0x000000050400720c */ /* 0x000fda0003f25270 */
[----:B------:R-:W-:Y:S05]  /*82f0*/  @P1 BRA `(.L_x_2599) ;  /* 0xfffffffc00ec1947 */ /* 0x000fea000383ffff */
.L_x_2598:
[----:B------:R-:W-:Y:S05]  /*8300*/  BSYNC B0 ;  /* 0x0000000000007941 */ /* 0x000fea0003800000 */
.L_x_2597:
[----:B------:R-:W-:-:S03]  /*8310*/  UMOV UR10, 0xffffffff ;  /* 0xffffffff000a7882 */ /* 0x000fc60000000000 */
[----:B------:R-:W-:Y:S05]  /*8320*/  BRA.DIV UR10, `(.L_x_2600) ;  /* 0x0000002a0a6c7947 */ /* 0x000fea000b800000 */
[----:B------:R-:W-:Y:S01]  /*8330*/  NOP ;  /* 0x0000000000007918 */ /* 0x000fe20000000000 */
.L_x_2650:
        /* <DEDUP_REMOVED lines=15> */
.L_x_2602:
[----:B------:R-:W-:Y:S05]  /*8430*/  BSYNC B0 ;  /* 0x0000000000007941 */ /* 0x000fea0003800000 */
.L_x_2601:
        /* <DEDUP_REMOVED lines=15> */
.L_x_2604:
[----:B------:R-:W-:Y:S05]  /*8530*/  BSYNC B0 ;  /* 0x0000000000007941 */ /* 0x000fea0003800000 */
.L_x_2603:
[----:B------:R-:W-:Y:S06]  /*8540*/  BAR.ARV 0xa, 0xa0 ;  /* 0x0282800000007b1d */ /* 0x000fec0000002000 */
[----:B------:R-:W-:Y:S04]  /*8550*/  BSSY B0, `(.L_x_2605) ;  /* 0x0000003000007945 */ /* 0x000fe80003800000 */
[----:B------:R-:W-:Y:S05]  /*8560*/  @!P0 BRA `(.L_x_2606) ;  /* 0x0000000000048947 */ /* 0x000fea0003800000 */
[----:B------:R-:W-:-:S04]  /*8570*/  DEPBAR.LE SB0, 0x0 ;  /* 0x000080000000791a */ /* 0x000fc80000000000 */
.L_x_2606:
[----:B------:R-:W-:Y:S05]  /*8580*/  BSYNC B0 ;  /* 0x0000000000007941 */ /* 0x000fea0003800000 */
.L_x_2605:
        /* <DEDUP_REMOVED lines=19> */
.L_x_2608:
[----:B------:R-:W-:Y:S05]  /*86c0*/  BSYNC B0 ;  /* 0x0000000000007941 */ /* 0x000fea0003800000 */
.L_x_2607:
[----:B------:R-:W-:Y:S02]  /*86d0*/  UIADD3 UR17, UR17, 0x2, URZ ;  /* 0x0000000211117890 */ /* 0x000fe4000fffe03f */
[----:B------:R-:W-:Y:S02]  /*86e0*/  UIADD3 UR4, UR4, 0x4000, URZ ;  /* 0x0000400004047890 */ /* 0x000fe4000fffe03f */
[----:B------:R-:W-:-:S06]  /*86f0*/  UISETP.GE.AND UP0, UPT, UR17, UR5, UPT ;  /* 0x000000051100728c */ /* 0x000fcc000bf06270 */
[----:B------:R-:W-:-:S13]  /*8700*/  PLOP3.LUT P1, PT, PT, PT, UP0, 0x80, 0x0 ;  /* 0x000000000000781c */ /* 0x000fda0003f2f008 */
[----:B------:R-:W-:Y:S05]  /*8710*/  @!P1 BRA `(.L_x_2609) ;  /* 0xfffffff400409947 */ /* 0x000fea000383ffff */
[----:B------:R-:W-:Y:S05]  /*8720*/  BRA `(.L_x_2511) ;  /* 0x0000002000c87947 */ /* 0x000fea0003800000 */
.L_x_2568:
        /* <DEDUP_REMOVED lines=21> */
.L_x_2610:
[----:B------:R-:W-:Y:S01]  /*8880*/  ULDC UR9, c[0x0][0xb44] ;  /* 0x0002d10000097ab9 */ /* 0x000fe20000000800 */
[----:B------:R-:W-:Y:S01]  /*8890*/  UMOV UR7, UR8 ;  /* 0x0000000800077c82 */ /* 0x000fe20008000000 */
[----:B------:R-:W-:-:S11]  /*88a0*/  UISETP.NE.AND UP0, UPT, UR9, 0x1, UPT ;  /* 0x000000010900788c */ /* 0x000fd6000bf05270 */
[----:B------:R-:W-:Y:S02]  /*88b0*/  @UP0 ULDC.64 UR10, c[0x0][0xb48] ;  /* 0x0002d200000a0ab9 */ /* 0x000fe40000000a00 */
[----:B------:R-:W-:-:S04]  /*88c0*/  UIMAD.WIDE.U32 UR4, UR8, UR10, URZ ;  /* 0x0000000a080472a5 */ /* 0x000fc8000f8e003f */
[----:B------:R-:W-:-:S04]  /*88d0*/  @UP0 USHF.R.U32.HI UR7, URZ, UR11, UR5 ;  /* 0x0000000b3f070299 */ /* 0x000fc80008011605 */
[----:B------:R-:W-:-:S12]  /*88e0*/  UIMAD UR4, UR7, UR9, URZ ;  /* 0x00000009070472a4 */ /* 0x000fd8000f8e023f */
.L_x_2611:
        /* <DEDUP_REMOVED lines=16> */
[----:B------:R-:W-:Y:S01]  /*89f0*/  ULOP3.LUT UR7, URZ, UR7, URZ, 0x33, !UPT ;  /* 0x000000073f077292 */ /* 0x000fe2000f8e333f */
[----:B------:R-:W-:Y:S01]  /*8a00*/  ULDC UR4, c[0x0][0xb2c] ;  /* 0x0002cb0000047ab9 */ /* 0x000fe20000000800 */
[----:B------:R-:W-:Y:S02]  /*8a10*/  ULDC UR5, c[0x0][0x280] ;  /* 0x0000a00000057ab9 */ /* 0x000fe40000000800 */
[----:B------:R-:W-:Y:S01]  /*8a20*/  UIADD3 UR7, UR7, UR4, URZ ;  /* 0x0000000407077290 */ /* 0x000fe2000fffe03f */
[----:B------:R-:W-:Y:S02]  /*8a30*/  ULDC UR6, c[0x0][0x74c] ;  /* 0x0001d30000067ab9 */ /* 0x000fe40000000800 */
[----:B------:R-:W-:Y:S01]  /*8a40*/  ULDC UR4, c[0x0][0x290] ;  /* 0x0000a40000047ab9 */ /* 0x000fe20000000800 */
[----:B------:R-:W-:-:S04]  /*8a50*/  USHF.L.U32 UR11, UR7, 0x7, URZ ;  /* 0x00000007070b7899 */ /* 0x000fc8000800063f */
        /* <DEDUP_REMOVED lines=50> */
.L_x_2651:
        /* <DEDUP_REMOVED lines=15> */
.L_x_2615:
        /* <DEDUP_REMOVED lines=97> */
.L_x_2626:
[----:B--234-:R-:W-:-:S04]  /*9480*/  SHF.L.U32 R21, R11, 0x1f, RZ ;  /* 0x0000001f0b157819 */ /* 0x01cfc800000006ff */
[----:B------:R-:W1:Y:S02]  /*9490*/  SYNCS.PHASECHK.TRANS64.TRYWAIT P1, [R16+URZ+0x30840], R21 ;  /* 0x03084015100075a7 */ /* 0x000e64000802017f */
[----:B-1----:R-:W-:Y:S05]  /*94a0*/  @!P1 BRA `(.L_x_2618) ;  /* 0x00000018003c9947 */ /* 0x002fea0003800000 */
.L_x_2652:
[----:B------:R-:W-:Y:S05]  /*94b0*/  @P0 BRA `(.L_x_2619) ;  /* 0x0000000000140947 */ /* 0x000fea0003800000 */
[----:B------:R-:W-:Y:S01]  /*94c0*/  ISETP.NE.AND P1, PT, R6, RZ, PT ;  /* 0x000000ff0600720c */ /* 0x000fe20003f25270 */
[----:B------:R-:W-:-:S04]  /*94d0*/  IMAD.MOV.U32 R3, RZ, RZ, 0x4100 ;  /* 0x00004100ff037424 */ /* 0x000fc800078e00ff */
[----:B------:R3:W-:Y:S08]  /*94e0*/  SYNCS.ARRIVE.TRANS64 RZ, [R16+URZ+0x30830], R3 ;  /* 0x0308300310ff79a7 */ /* 0x0007f0000800003f */
[----:B------:R-:W-:Y:S05]  /*94f0*/  @!P1 BRA `(.L_x_2619) ;  /* 0x0000000000049947 */ /* 0x000fea0003800000 */
[----:B------:R-:W-:Y:S01]  /*9500*/  BPT.TRAP 0x1 ;  /* 0x000000040000795c */ /* 0x000fe20000300000 */
.L_x_2619:
        /* <DEDUP_REMOVED lines=36> */
.L_x_2653:
[----:B------:R-:W-:Y:S05]  /*9750*/  @P0 BRA `(.L_x_2621) ;  /* 0x0000000000140947 */ /* 0x000fea0003800000 */
[----:B------:R-:W-:Y:S01]  /*9760*/  ISETP.NE.AND P1, PT, R6, RZ, PT ;  /* 0x000000ff0600720c */ /* 0x000fe20003f25270 */
[----:B------:R-:W-:-:S04]  /*9770*/  IMAD.MOV.U32 R2, RZ, RZ, 0x4100 ;  /* 0x00004100ff027424 */ /* 0x000fc800078e00ff */
[----:B------:R3:W-:Y:S08]  /*9780*/  SYNCS.ARRIVE.TRANS64 RZ, [R16+URZ+0x30818], R2 ;  /* 0x0308180210ff79a7 */ /* 0x0007f0000800003f */
[----:B------:R-:W-:Y:S05]  /*9790*/  @!P1 BRA `(.L_x_2621) ;  /* 0x0000000000049947 */ /* 0x000fea0003800000 */
[----:B------:R-:W-:Y:S01]  /*97a0*/  BPT.TRAP 0x1 ;  /* 0x000000040000795c */ /* 0x000fe20000300000 */
.L_x_2621:
        /* <DEDUP_REMOVED lines=36> */
.L_x_2654:
[----:B------:R-:W-:Y:S05]  /*99f0*/  @P0 BRA `(.L_x_2623) ;  /* 0x0000000000140947 */ /* 0x000fea0003800000 */
[----:B------:R-:W-:Y:S01]  /*9a00*/  ISETP.NE.AND P1, PT, R6, RZ, PT ;  /* 0x000000ff0600720c */ /* 0x000fe20003f25270 */
[----:B-123--:R-:W-:-:S04]  /*9a10*/  IMAD.MOV.U32 R21, RZ, RZ, 0x4100 ;  /* 0x00004100ff157424 */ /* 0x00efc800078e00ff */
[----:B------:R4:W-:Y:S08]  /*9a20*/  SYNCS.ARRIVE.TRANS64 RZ, [R16+URZ+0x30838], R21 ;  /* 0x0308381510ff79a7 */ /* 0x0009f0000800003f */
[----:B------:R-:W-:Y:S05]  /*9a30*/  @!P1 BRA `(.L_x_2623) ;  /* 0x0000000000049947 */ /* 0x000fea0003800000 */
[----:B------:R-:W-:Y:S01]  /*9a40*/  BPT.TRAP 0x1 ;  /* 0x000000040000795c */ /* 0x000fe20000300000 */
.L_x_2623:
        /* <DEDUP_REMOVED lines=31> */
.L_x_2656:
[----:B------:R-:W-:Y:S05]  /*9c40*/  @P0 BRA `(.L_x_2625) ;  /* 0x0000000000140947 */ /* 0x000fea0003800000 */
[----:B------:R-:W-:Y:S01]  /*9c50*/  ISETP.NE.AND P1, PT, R6, RZ, PT ;  /* 0x000000ff0600720c */ /* 0x000fe20003f25270 */
[----:B------:R-:W-:-:S04]  /*9c60*/  IMAD.MOV.U32 R5, RZ, RZ, 0x4100 ;  /* 0x00004100ff057424 */ /* 0x000fc800078e00ff */
[----:B------:R1:W-:Y:S08]  /*9c70*/  SYNCS.ARRIVE.TRANS64 RZ, [R16+URZ+0x30810], R5 ;  /* 0x0308100510ff79a7 */ /* 0x0003f0000800003f */
[----:B------:R-:W-:Y:S05]  /*9c80*/  @!P1 BRA `(.L_x_2625) ;  /* 0x0000000000049947 */ /* 0x000fea0003800000 */
[----:B------:R-:W-:Y:S01]  /*9c90*/  BPT.TRAP 0x1 ;  /* 0x000000040000795c */ /* 0x000fe20000300000 */
.L_x_2625:
        /* <DEDUP_REMOVED lines=37> */
.L_x_2617:
        /* <DEDUP_REMOVED lines=8> */
.L_x_2657:
[----:B------:R-:W-:Y:S05]  /*9f70*/  @P0 BRA `(.L_x_2628) ;  /* 0x0000000000140947 */ /* 0x000fea0003800000 */
[----:B------:R-:W-:Y:S01]  /*9f80*/  ISETP.NE.AND P1, PT, R6, RZ, PT ;  /* 0x000000ff0600720c */ /* 0x000fe20003f25270 */
[----:B------:R-:W-:-:S04]  /*9f90*/  IMAD.MOV.U32 R5, RZ, RZ, 0x4100 ;  /* 0x00004100ff057424 */ /* 0x000fc800078e00ff */
[----:B------:R2:W-:Y:S08]  /*9fa0*/  SYNCS.ARRIVE.TRANS64 RZ, [R16+URZ+0x30830], R5 ;  /* 0x0308300510ff79a7 */ /* 0x0005f0000800003f */
[----:B------:R-:W-:Y:S05]  /*9fb0*/  @!P1 BRA `(.L_x_2628) ;  /* 0x0000000000049947 */ /* 0x000fea0003800000 */
[----:B------:R-:W-:Y:S01]  /*9fc0*/  BPT.TRAP 0x1 ;  /* 0x000000040000795c */ /* 0x000fe20000300000 */
.L_x_2628:
        /* <DEDUP_REMOVED lines=33> */
.L_x_2658:
[----:B------:R-:W-:Y:S05]  /*a1e0*/  @P0 BRA `(.L_x_2630) ;  /* 0x0000000000140947 */ /* 0x000fea0003800000 */
[----:B------:R-:W-:Y:S01]  /*a1f0*/  ISETP.NE.AND P0, PT, R6, RZ, PT ;  /* 0x000000ff0600720c */ /* 0x000fe20003f05270 */
[----:B------:R-:W-:-:S04]  /*a200*/  IMAD.MOV.U32 R5, RZ, RZ, 0x4100 ;  /* 0x00004100ff057424 */ /* 0x000fc800078e00ff */
[----:B------:R1:W-:Y:S08]  /*a210*/  SYNCS.ARRIVE.TRANS64 RZ, [R16+URZ+0x30818], R5 ;  /* 0x0308180510ff79a7 */ /* 0x0003f0000800003f */
[----:B------:R-:W-:Y:S05]  /*a220*/  @!P0 BRA `(.L_x_2630) ;  /* 0x0000000000048947 */ /* 0x000fea0003800000 */
[----:B------:R-:W-:Y:S01]  /*a230*/  BPT.TRAP 0x1 ;  /* 0x000000040000795c */ /* 0x000fe20000300000 */
.L_x_2630:
        /* <DEDUP_REMOVED lines=37> */
.L_x_2616:
[----:B------:R-:W1:Y:S01]  /*a490*/  S2R R0, SR_TID.X ;  /* 0x0000000000007919 */ /* 0x000e620000002100 */
[----:B------:R-:W-:Y:S01]  /*a4a0*/  IMAD R3, R19, 0x8, R16 ;  /* 0x0000000813037824 */ /* 0x000fe200078e0210 */
[----:B-1----:R-:W-:Y:S02]  /*a4b0*/  LOP3.LUT R2, R0, 0x7f, RZ, 0xc0, !PT ;  /* 0x0000007f00027812 */ /* 0x002fe400078ec0ff */
[----:B------:R-:W-:Y:S02]  /*a4c0*/  SHF.L.U32 R0, R11, 0x1f, RZ ;  /* 0x0000001f0b007819 */ /* 0x000fe400000006ff */
[----:B------:R-:W-:Y:S02]  /*a4d0*/  ISETP.NE.AND P1, PT, R2, RZ, PT ;  /* 0x000000ff0200720c */ /* 0x000fe40003f25270 */
[----:B------:R-:W1:Y:S02]  /*a4e0*/  SYNCS.PHASECHK.TRANS64.TRYWAIT P0, [R3+URZ+0x30840], R0 ;  /* 0x03084000030075a7 */ /* 0x000e64000800017f */
[----:B-1----:R-:W-:Y:S09]  /*a4f0*/  @!P0 BRA `(.L_x_2631) ;  /* 0x0000000800a48947 */ /* 0x002ff20003800000 */
.L_x_2659:
[----:B------:R-:W-:Y:S05]  /*a500*/  @P1 BRA `(.L_x_2632) ;  /* 0x0000000000181947 */ /* 0x000fea0003800000 */
[----:B------:R-:W1:Y:S01]  /*a510*/  S2R R2, SR_TID.X ;  /* 0x0000000000027919 */ /* 0x000e620000002100 */
[----:B------:R-:W-:-:S04]  /*a520*/  IMAD.MOV.U32 R0, RZ, RZ, 0x4100 ;  /* 0x00004100ff007424 */ /* 0x000fc800078e00ff */
[----:B------:R1:W-:Y:S02]  /*a530*/  SYNCS.ARRIVE.TRANS64 RZ, [R3+URZ+0x30830], R0 ;  /* 0x0308300003ff79a7 */ /* 0x0003e4000800003f */
[----:B-1----:R-:W-:-:S13]  /*a540*/  LOP3.LUT P0, RZ, R2, 0x1f, RZ, 0xc0, !PT ;  /* 0x0000001f02ff7812 */ /* 0x002fda000780c0ff */
[----:B------:R-:W-:Y:S05]  /*a550*/  @!P0 BRA `(.L_x_2632) ;  /* 0x0000000000048947 */ /* 0x000fea0003800000 */
[----:B------:R-:W-:Y:S01]  /*a560*/  BPT.TRAP 0x1 ;  /* 0x000000040000795c */ /* 0x000fe20000300000 */
.L_x_2632:
        /* <DEDUP_REMOVED lines=40> */
.L_x_2613:
[----:B------:R-:W-:Y:S05]  /*a7f0*/  BSYNC B0 ;  /* 0x0000000000007941 */ /* 0x000fea0003800000 */
.L_x_2612:
[----:B------:R-:W-:-:S03]  /*a800*/  UMOV UR7, 0xffffffff ;  /* 0xffffffff00077882 */ /* 0x000fc60000000000 */
[----:B------:R-:W-:Y:S05]  /*a810*/  BRA.DIV UR7, `(.L_x_2633) ;  /* 0x0000000607f07947 */ /* 0x000fea000b800000 */
[----:B------:R-:W-:-:S13]  /*a820*/  ELECT P6, URZ, PT ;  /* 0x00000000003f782f */ /* 0x000fda00038c0000 */
.L_x_2662:
[----:B------:R-:W-:Y:S05]  /*a830*/  @!P6 BRA `(.L_x_2511) ;  /* 0x000000000084e947 */ /* 0x000fea0003800000 */
[----:B------:R-:W-:-:S06]  /*a840*/  ULOP3.LUT UR7, UR38, 0x2, URZ, 0xfc, !UPT ;  /* 0x0000000226077892 */ /* 0x000fcc000f8efc3f */
[----:B------:R-:W-:-:S05]  /*a850*/  IMAD.U32 R2, RZ, RZ, UR7 ;  /* 0x00000007ff027e24 */ /* 0x000fca000f8e00ff */
[----:B------:R-:W-:-:S13]  /*a860*/  ISETP.NE.AND P2, PT, R2, 0x3, PT ;  /* 0x000000030200780c */ /* 0x000fda0003f45270 */
[----:B------:R-:W-:Y:S05]  /*a870*/  @!P2 BRA `(.L_x_2634) ;  /* 0x000000000004a947 */ /* 0x000fea0003800000 */
[----:B------:R-:W-:Y:S01]  /*a880*/  BPT.TRAP 0x1 ;  /* 0x000000040000795c */ /* 0x000fe20000300000 */
.L_x_2634:
        /* <DEDUP_REMOVED lines=15> */
.L_x_2663:
[----:B------:R-:W2:Y:S02]  /*a980*/  SYNCS.PHASECHK.TRANS64.TRYWAIT P0, [R3+URZ], R2 ;  /* 0x00000002030075a7 */ /* 0x000ea4000800017f */
[----:B--2---:R-:W-:Y:S05]  /*a990*/  @!P0 BRA `(.L_x_2636) ;  /* 0x0000000400c48947 */ /* 0x004fea0003800000 */
.L_x_2664:
[----:B------:R-:W-:Y:S05]  /*a9a0*/  @!P2 BRA `(.L_x_2637) ;  /* 0x000000000004a947 */ /* 0x000fea0003800000 */
[----:B------:R-:W-:Y:S01]  /*a9b0*/  BPT.TRAP 0x1 ;  /* 0x000000040000795c */ /* 0x000fe20000300000 */
.L_x_2637:
[----:B--2---:R-:W-:-:S04]  /*a9c0*/  VIADD R3, R7, 0x30840 ;  /* 0x0003084007037836 */ /* 0x004fc80000000000 */
[----:B------:R-:W-:-:S04]  /*a9d0*/  IMAD R0, R0, 0x8, R3 ;  /* 0x0000000800007824 */ /* 0x000fc800078e0203 */
[----:B------:R-:W2:Y:S02]  /*a9e0*/  SYNCS.PHASECHK.TRANS64.TRYWAIT P0, [R0+URZ], R5 ;  /* 0x00000005000075a7 */ /* 0x000ea4000800017f */
[----:B--2---:R-:W-:Y:S05]  /*a9f0*/  @!P0 BRA `(.L_x_2638) ;  /* 0x0000000400c08947 */ /* 0x004fea0003800000 */
.L_x_2665:
[----:B------:R-:W-:-:S07]  /*aa00*/  IMAD R3, R4, 0x8, R3 ;  /* 0x0000000804037824 */ /* 0x000fce00078e0203 */
.L_x_2639:
[----:B---3--:R3:W4:Y:S02]  /*aa10*/  SYNCS.PHASECHK.TRANS64.TRYWAIT P0, [R3+URZ], R2 ;  /* 0x00000002030075a7 */ /* 0x008724000800017f */
[----:B----4-:R-:W-:Y:S05]  /*aa20*/  @!P0 NANOSLEEP.SYNCS 0x989680 ;  /* 0x009896800000895d */ /* 0x010fea0003900000 */
[----:B------:R-:W4:Y:S02]  /*aa30*/  @!P0 SYNCS.PHASECHK.TRANS64 P0, [R3+URZ], R2 ;  /* 0x00000002030085a7 */ /* 0x000f24000800007f */
[----:B----4-:R-:W-:Y:S05]  /*aa40*/  @!P0 BRA `(.L_x_2639) ;  /* 0xfffffffc00f08947 */ /* 0x010fea000383ffff */
.L_x_2511:
[----:B------:R-:W-:Y:S05]  /*aa50*/  BSYNC B6 ;  /* 0x0000000000067941 */ /* 0x000fea0003800000 */
.L_x_2506:
[----:B------:R-:W-:Y:S05]  /*aa60*/  EXIT ;  /* 0x000000000000794d */ /* 0x000fea0003800000 */
.L_x_2517:
[----:B------:R-:W-:Y:S02]  /*aa70*/  IMAD.MOV.U32 R12, RZ, RZ, RZ ;  /* 0x000000ffff0c7224 */ /* 0x000fe400078e00ff */
[----:B------:R-:W-:Y:S02]  /*aa80*/  IMAD.MOV.U32 R11, RZ, RZ, 0x1f ;  /* 0x0000001fff0b7424 */ /* 0x000fe400078e00ff */
[----:B------:R-:W-:-:S07]  /*aa90*/  IMAD.MOV.U32 R15, RZ, RZ, -0x1 ;  /* 0xffffffffff0f7424 */ /* 0x000fce00078e00ff */
[----:B------:R-:W-:Y:S05]  /*aaa0*/  WARPSYNC.COLLECTIVE R15, `(.L_x_2640) ;  /* 0x000000000f087348 */ /* 0x000fea0003c00000 */
[----:B------:R1:W2:Y:S02]  /*aab0*/  SHFL.IDX P6, R14, R13, R12, R11 ;  /* 0x0000000c0d0e7389 */ /* 0x0002a400000c000b */
[----:B-12---:R-:W-:Y:S01]  /*aac0*/  ENDCOLLECTIVE ;  /* 0x000000000000791b */ /* 0x006fe20003800000 */
.L_x_2640:
[----:B------:R-:W-:Y:S05]  /*aad0*/  BRA `(.L_x_2641) ;  /* 0xffffff68003c7947 */ /* 0x000fea000383ffff */
.L_x_2519:
        /* <DEDUP_REMOVED lines=8> */
.L_x_2523:
[----:B---3--:R3:W4:Y:S02]  /*ab60*/  SYNCS.PHASECHK.TRANS64.TRYWAIT P1, [R0+URZ+0x30810], R209 ;  /* 0x030810d1000075a7 */ /* 0x008724000802017f */
[----:B----4-:R-:W-:Y:S05]  /*ab70*/  @!P1 NANOSLEEP.SYNCS 0x989680 ;  /* 0x009896800000995d */ /* 0x010fea0003900000 */
[----:B------:R-:W4:Y:S02]  /*ab80*/  @!P1 SYNCS.PHASECHK.TRANS64 P1, [R0+URZ+0x30810], R209 ;  /* 0x030810d1000095a7 */ /* 0x000f24000802007f */
[----:B----4-:R-:W-:Y:S05]  /*ab90*/  @!P1 BRA `(.L_x_2523) ;  /* 0xfffffffc00f09947 */ /* 0x010fea000383ffff */
[----:B------:R-:W-:Y:S05]  /*aba0*/  BRA `(.L_x_2522) ;  /* 0xffffff70002c7947 */ /* 0x000fea000383ffff */
.L_x_2527:
[----:B------:R1:W1:Y:S02]  /*abb0*/  SYNCS.PHASECHK.TRANS64.TRYWAIT P1, [R0+URZ+0x30830], R209 ;  /* 0x030830d1000075a7 */ /* 0x000264000802017f */
[----:B-1----:R-:W-:Y:S05]  /*abc0*/  @!P1 NANOSLEEP.SYNCS 0x989680 ;  /* 0x009896800000995d */ /* 0x002fea0003900000 */
[----:B------:R-:W1:Y:S02]  /*abd0*/  @!P1 SYNCS.PHASECHK.TRANS64 P1, [R0+URZ+0x30830], R209 ;  /* 0x030830d1000095a7 */ /* 0x000e64000802007f */
[----:B-1----:R-:W-:Y:S05]  /*abe0*/  @!P1 BRA `(.L_x_2527) ;  /* 0xfffffffc00f09947 */ /* 0x002fea000383ffff */
[----:B------:R-:W-:Y:S05]  /*abf0*/  BRA `(.L_x_2526) ;  /* 0xffffff78004c7947 */ /* 0x000fea000383ffff */
.L_x_2575:
[----:B------:R-:W-:Y:S01]  /*ac00*/  BSSY B0, `(.L_x_2642) ;  /* 0x0000005000007945 */ /* 0x000fe20003800000 */
[----:B------:R-:W-:-:S07]  /*ac10*/  IMAD.MOV.U32 R15, RZ, RZ, -0x1 ;  /* 0xffffffffff0f7424 */ /* 0x000fce00078e00ff */
[----:B------:R-:W-:Y:S05]  /*ac20*/  WARPSYNC.COLLECTIVE R15, `(.L_x_2643) ;  /* 0x000000000f087348 */ /* 0x000fea0003c00000 */
[----:B------:R-:W-:Y:S01]  /*ac30*/  NOP ;  /* 0x0000000000007918 */ /* 0x000fe20000000000 */
[----:B------:R-:W-:Y:S01]  /*ac40*/  ENDCOLLECTIVE ;  /* 0x000000000000791b */ /* 0x000fe20003800000 */
.L_x_2643:
[----:B------:R-:W-:Y:S05]  /*ac50*/  BSYNC B0 ;  /* 0x0000000000007941 */ /* 0x000fea0003800000 */
.L_x_2642:
[----:B------:R-:W-:Y:S05]  /*ac60*/  BRA `(.L_x_2644) ;  /* 0xffffffc8009c7947 */ /* 0x000fea000383ffff */
.L_x_2588:
[----:B------:R-:W-:Y:S01]  /*ac70*/  BSSY B0, `(.L_x_2645) ;  /* 0x0000005000007945 */ /* 0x000fe20003800000 */
[----:B------:R-:W-:-:S07]  /*ac80*/  IMAD.MOV.U32 R15, RZ, RZ, -0x1 ;  /* 0xffffffffff0f7424 */ /* 0x000fce00078e00ff */
[----:B------:R-:W-:Y:S05]  /*ac90*/  WARPSYNC.COLLECTIVE R15, `(.L_x_2646) ;  /* 0x000000000f087348 */ /* 0x000fea0003c00000 */
[----:B------:R-:W-:Y:S01]  /*aca0*/  NOP ;  /* 0x0000000000007918 */ /* 0x000fe20000000000 */
[----:B------:R-:W-:Y:S01]  /*acb0*/  ENDCOLLECTIVE ;  /* 0x000000000000791b */ /* 0x000fe20003800000 */
.L_x_2646:
[----:B------:R-:W-:Y:S05]  /*acc0*/  BSYNC B0 ;  /* 0x0000000000007941 */ /* 0x000fea0003800000 */
.L_x_2645:
[----:B------:R-:W-:Y:S05]  /*acd0*/  BRA `(.L_x_2647) ;  /* 0xffffffd0003c7947 */ /* 0x000fea000383ffff */
.L_x_2600:
[----:B------:R-:W-:Y:S01]  /*ace0*/  BSSY B0, `(.L_x_2648) ;  /* 0x0000005000007945 */ /* 0x000fe20003800000 */
[----:B------:R-:W-:-:S07]  /*acf0*/  IMAD.MOV.U32 R15, RZ, RZ, -0x1 ;  /* 0xffffffffff0f7424 */ /* 0x000fce00078e00ff */
[----:B------:R-:W-:Y:S05]  /*ad00*/  WARPSYNC.COLLECTIVE R15, `(.L_x_2649) ;  /* 0x000000000f087348 */ /* 0x000fea0003c00000 */
[----:B------:R-:W-:Y:S01]  /*ad10*/  NOP ;  /* 0x0000000000007918 */ /* 0x000fe20000000000 */
[----:B------:R-:W-:Y:S01]  /*ad20*/  ENDCOLLECTIVE ;  /* 0x000000000000791b */ /* 0x000fe20003800000 */
.L_x_2649:
[----:B------:R-:W-:Y:S05]  /*ad30*/  BSYNC B0 ;  /* 0x0000000000007941 */ /* 0x000fea0003800000 */
.L_x_2648:
[----:B------:R-:W-:Y:S05]  /*ad40*/  BRA `(.L_x_2650) ;  /* 0xffffffd4007c7947 */ /* 0x000fea000383ffff */
.L_x_2614:
[----:B-1----:R1:W2:Y:S02]  /*ad50*/  SYNCS.PHASECHK.TRANS64.TRYWAIT P0, [R16+URZ+0x30820], R3 ;  /* 0x03082003100075a7 */ /* 0x0022a4000800017f */
[----:B--2---:R-:W-:Y:S05]  /*ad60*/  @!P0 NANOSLEEP.SYNCS 0x989680 ;  /* 0x009896800000895d */ /* 0x004fea0003900000 */
[----:B------:R-:W2:Y:S02]  /*ad70*/  @!P0 SYNCS.PHASECHK.TRANS64 P0, [R16+URZ+0x30820], R3 ;  /* 0x03082003100085a7 */ /* 0x000ea4000800007f */
[----:B--2---:R-:W-:Y:S05]  /*ad80*/  @!P0 BRA `(.L_x_2614) ;  /* 0xfffffffc00f08947 */ /* 0x004fea000383ffff */
[----:B------:R-:W-:Y:S05]  /*ad90*/  BRA `(.L_x_2651) ;  /* 0xffffffdc00f87947 */ /* 0x000fea000383ffff */
.L_x_2618:
[----:B-1----:R1:W3:Y:S02]  /*ada0*/  SYNCS.PHASECHK.TRANS64.TRYWAIT P1, [R16+URZ+0x30840], R21 ;  /* 0x03084015100075a7 */ /* 0x0022e4000802017f */
[----:B---3--:R-:W-:Y:S05]  /*adb0*/  @!P1 NANOSLEEP.SYNCS 0x989680 ;  /* 0x009896800000995d */ /* 0x008fea0003900000 */
[----:B------:R-:W3:Y:S02]  /*adc0*/  @!P1 SYNCS.PHASECHK.TRANS64 P1, [R16+URZ+0x30840], R21 ;  /* 0x03084015100095a7 */ /* 0x000ee4000802007f */
[----:B---3--:R-:W-:Y:S05]  /*add0*/  @!P1 BRA `(.L_x_2618) ;  /* 0xfffffffc00f09947 */ /* 0x008fea000383ffff */
[----:B------:R-:W-:Y:S05]  /*ade0*/  BRA `(.L_x_2652) ;  /* 0xffffffe400b07947 */ /* 0x000fea000383ffff */
.L_x_2620:
[----:B--2---:R2:W3:Y:S02]  /*adf0*/  SYNCS.PHASECHK.TRANS64.TRYWAIT P1, [R16+URZ+0x30828], R21 ;  /* 0x03082815100075a7 */ /* 0x0044e4000802017f */
[----:B---3--:R-:W-:Y:S05]  /*ae00*/  @!P1 NANOSLEEP.SYNCS 0x989680 ;  /* 0x009896800000995d */ /* 0x008fea0003900000 */
[----:B------:R-:W3:Y:S02]  /*ae10*/  @!P1 SYNCS.PHASECHK.TRANS64 P1, [R16+URZ+0x30828], R21 ;  /* 0x03082815100095a7 */ /* 0x000ee4000802007f */
[----:B---3--:R-:W-:Y:S05]  /*ae20*/  @!P1 BRA `(.L_x_2620) ;  /* 0xfffffffc00f09947 */ /* 0x008fea000383ffff */
[----:B------:R-:W-:Y:S05]  /*ae30*/  BRA `(.L_x_2653) ;  /* 0xffffffe800447947 */ /* 0x000fea000383ffff */
.L_x_2622:
[----:B---3--:R3:W4:Y:S02]  /*ae40*/  SYNCS.PHASECHK.TRANS64.TRYWAIT P1, [R16+URZ+0x30848], R21 ;  /* 0x03084815100075a7 */ /* 0x008724000802017f */
[----:B----4-:R-:W-:Y:S05]  /*ae50*/  @!P1 NANOSLEEP.SYNCS 0x989680 ;  /* 0x009896800000995d */ /* 0x010fea0003900000 */
[----:B------:R-:W4:Y:S02]  /*ae60*/  @!P1 SYNCS.PHASECHK.TRANS64 P1, [R16+URZ+0x30848], R21 ;  /* 0x03084815100095a7 */ /* 0x000f24000802007f */
[----:B----4-:R-:W-:Y:S05]  /*ae70*/  @!P1 BRA `(.L_x_2622) ;  /* 0xfffffffc00f09947 */ /* 0x010fea000383ffff */
[----:B------:R-:W-:Y:S05]  /*ae80*/  BRA `(.L_x_2654) ;  /* 0xffffffe800d87947 */ /* 0x000fea000383ffff */
.L_x_2624:
[----:B------:R-:W-:-:S07]  /*ae90*/  SHF.L.U32 R5, R11, 0x1f, RZ ;  /* 0x0000001f0b057819 */ /* 0x000fce00000006ff */
.L_x_2655:
[----:B------:R1:W1:Y:S02]  /*aea0*/  SYNCS.PHASECHK.TRANS64.TRYWAIT P1, [R16+URZ+0x30820], R5 ;  /* 0x03082005100075a7 */ /* 0x000264000802017f */
[----:B-1----:R-:W-:Y:S05]  /*aeb0*/  @!P1 NANOSLEEP.SYNCS 0x989680 ;  /* 0x009896800000995d */ /* 0x002fea0003900000 */
[----:B------:R-:W1:Y:S02]  /*aec0*/  @!P1 SYNCS.PHASECHK.TRANS64 P1, [R16+URZ+0x30820], R5 ;  /* 0x03082005100095a7 */ /* 0x000e64000802007f */
[----:B-1----:R-:W-:Y:S05]  /*aed0*/  @!P1 BRA `(.L_x_2655) ;  /* 0xfffffffc00f09947 */ /* 0x002fea000383ffff */
[----:B------:R-:W-:Y:S05]  /*aee0*/  BRA `(.L_x_2656) ;  /* 0xffffffec00547947 */ /* 0x000fea000383ffff */
.L_x_2627:
[----:B-1----:R1:W2:Y:S02]  /*aef0*/  SYNCS.PHASECHK.TRANS64.TRYWAIT P1, [R16+URZ+0x30840], R13 ;  /* 0x0308400d100075a7 */ /* 0x0022a4000802017f */
[----:B--2---:R-:W-:Y:S05]  /*af00*/  @!P1 NANOSLEEP.SYNCS 0x989680 ;  /* 0x009896800000995d */ /* 0x004fea0003900000 */
[----:B------:R-:W2:Y:S02]  /*af10*/  @!P1 SYNCS.PHASECHK.TRANS64 P1, [R16+URZ+0x30840], R13 ;  /* 0x0308400d100095a7 */ /* 0x000ea4000802007f */
[----:B--2---:R-:W-:Y:S05]  /*af20*/  @!P1 BRA `(.L_x_2627) ;  /* 0xfffffffc00f09947 */ /* 0x004fea000383ffff */
[----:B------:R-:W-:Y:S05]  /*af30*/  BRA `(.L_x_2657) ;  /* 0xfffffff0000c7947 */ /* 0x000fea000383ffff */
.L_x_2629:
[----:B--2---:R2:W1:Y:S02]  /*af40*/  SYNCS.PHASECHK.TRANS64.TRYWAIT P1, [R16+URZ+0x30828], R13 ;  /* 0x0308280d100075a7 */ /* 0x004464000802017f */
[----:B-1----:R-:W-:Y:S05]  /*af50*/  @!P1 NANOSLEEP.SYNCS 0x989680 ;  /* 0x009896800000995d */ /* 0x002fea0003900000 */
[----:B------:R-:W1:Y:S02]  /*af60*/  @!P1 SYNCS.PHASECHK.TRANS64 P1, [R16+URZ+0x30828], R13 ;  /* 0x0308280d100095a7 */ /* 0x000e64000802007f */
[----:B-1----:R-:W-:Y:S05]  /*af70*/  @!P1 BRA `(.L_x_2629) ;  /* 0xfffffffc00f09947 */ /* 0x002fea000383ffff */
[----:B------:R-:W-:Y:S05]  /*af80*/  BRA `(.L_x_2658) ;  /* 0xfffffff000947947 */ /* 0x000fea000383ffff */
.L_x_2631:
[----:B------:R1:W1:Y:S02]  /*af90*/  SYNCS.PHASECHK.TRANS64.TRYWAIT P0, [R3+URZ+0x30840], R0 ;  /* 0x03084000030075a7 */ /* 0x000264000800017f */
[----:B-1----:R-:W-:Y:S05]  /*afa0*/  @!P0 NANOSLEEP.SYNCS 0x989680 ;  /* 0x009896800000895d */ /* 0x002fea0003900000 */
[----:B------:R-:W1:Y:S02]  /*afb0*/  @!P0 SYNCS.PHASECHK.TRANS64 P0, [R3+URZ+0x30840], R0 ;  /* 0x03084000030085a7 */ /* 0x000e64000800007f */
[----:B-1----:R-:W-:Y:S05]  /*afc0*/  @!P0 BRA `(.L_x_2631) ;  /* 0xfffffffc00f08947 */ /* 0x002fea000383ffff */
[----:B------:R-:W-:Y:S05]  /*afd0*/  BRA `(.L_x_2659) ;  /* 0xfffffff400487947 */ /* 0x000fea000383ffff */
.L_x_2633:
[----:B------:R-:W-:Y:S01]  /*afe0*/  BSSY B0, `(.L_x_2660) ;  /* 0x0000006000007945 */ /* 0x000fe20003800000 */
[----:B------:R-:W-:-:S07]  /*aff0*/  IMAD.MOV.U32 R15, RZ, RZ, -0x1 ;  /* 0xffffffffff0f7424 */ /* 0x000fce00078e00ff */
[----:B------:R-:W-:Y:S05]  /*b000*/  WARPSYNC.COLLECTIVE R15, `(.L_x_2661) ;  /* 0x000000000f0c7348 */ /* 0x000fea0003c00000 */
[----:B------:R-:W-:Y:S02]  /*b010*/  ELECT P6, UR62, PT ;  /* 0x00000000003e782f */ /* 0x000fe400038c0000 */
[----:B------:R-:W-:Y:S01]  /*b020*/  MOV R14, UR62 ;  /* 0x0000003e000e7c02 */ /* 0x000fe20008000f00 */
[----:B------:R-:W-:Y:S10]  /*b030*/  ENDCOLLECTIVE ;  /* 0x000000000000791b */ /* 0x000ff40003800000 */
.L_x_2661:
[----:B------:R-:W-:Y:S05]  /*b040*/  BSYNC B0 ;  /* 0x0000000000007941 */ /* 0x000fea0003800000 */
.L_x_2660:
[----:B------:R-:W-:Y:S05]  /*b050*/  BRA `(.L_x_2662) ;  /* 0xfffffff400f47947 */ /* 0x000fea000383ffff */
.L_x_2635:
[----:B-1----:R1:W2:Y:S02]  /*b060*/  SYNCS.PHASECHK.TRANS64.TRYWAIT P0, [R6+URZ], R5 ;  /* 0x00000005060075a7 */ /* 0x0022a4000800017f */
[----:B--2---:R-:W-:Y:S05]  /*b070*/  @!P0 NANOSLEEP.SYNCS 0x989680 ;  /* 0x009896800000895d */ /* 0x004fea0003900000 */
[----:B------:R-:W2:Y:S02]  /*b080*/  @!P0 SYNCS.PHASECHK.TRANS64 P0, [R6+URZ], R5 ;  /* 0x00000005060085a7 */ /* 0x000ea4000800007f */
[----:B--2---:R-:W-:Y:S05]  /*b090*/  @!P0 BRA `(.L_x_2635) ;  /* 0xfffffffc00f08947 */ /* 0x004fea000383ffff */
[----:B------:R-:W-:Y:S05]  /*b0a0*/  BRA `(.L_x_2663) ;  /* 0xfffffff800347947 */ /* 0x000fea000383ffff */
.L_x_2636:
[----:B--2---:R2:W3:Y:S02]  /*b0b0*/  SYNCS.PHASECHK.TRANS64.TRYWAIT P0, [R3+URZ], R2 ;  /* 0x00000002030075a7 */ /* 0x0044e4000800017f */
[----:B---3--:R-:W-:Y:S05]  /*b0c0*/  @!P0 NANOSLEEP.SYNCS 0x989680 ;  /* 0x009896800000895d */ /* 0x008fea0003900000 */
[----:B------:R-:W3:Y:S02]  /*b0d0*/  @!P0 SYNCS.PHASECHK.TRANS64 P0, [R3+URZ], R2 ;  /* 0x00000002030085a7 */ /* 0x000ee4000800007f */
[----:B---3--:R-:W-:Y:S05]  /*b0e0*/  @!P0 BRA `(.L_x_2636) ;  /* 0xfffffffc00f08947 */ /* 0x008fea000383ffff */
[----:B------:R-:W-:Y:S05]  /*b0f0*/  BRA `(.L_x_2664) ;  /* 0xfffffff800287947 */ /* 0x000fea000383ffff */
.L_x_2638:
[----:B--2---:R2:W3:Y:S02]  /*b100*/  SYNCS.PHASECHK.TRANS64.TRYWAIT P0, [R0+URZ], R5 ;  /* 0x00000005000075a7 */ /* 0x0044e4000800017f */
[----:B---3--:R-:W-:Y:S05]  /*b110*/  @!P0 NANOSLEEP.SYNCS 0x989680 ;  /* 0x009896800000895d */ /* 0x008fea0003900000 */
[----:B------:R-:W3:Y:S02]  /*b120*/  @!P0 SYNCS.PHASECHK.TRANS64 P0, [R0+URZ], R5 ;  /* 0x00000005000085a7 */ /* 0x000ee4000800007f */
[----:B---3--:R-:W-:Y:S05]  /*b130*/  @!P0 BRA `(.L_x_2638) ;  /* 0xfffffffc00f08947 */ /* 0x008fea000383ffff */
[----:B------:R-:W-:Y:S05]  /*b140*/  BRA `(.L_x_2665) ;  /* 0xfffffff8002c7947 */ /* 0x000fea000383ffff */
.L_x_2666:
        /* <DEDUP_REMOVED lines=11> */
.L_x_3670:


//--------------------- .text._ZN7cutlass13device_kernelIN5flash11enable_sm90INS1_16FlashAttnBwdSm90INS1_25CollectiveMainloopBwdSm90ILi2ELi2ELi2EN4cute5tupleIJNS5_1CILi1EEES8_S8_EEENS6_IJNS7_ILi64EEENS7_ILi128EEESB_EEENS_10bfloat16_tEfNS_4arch4Sm90ELb1ELb0ELb1ELb0ELb0ELb1ELb0ELb0ELi2ELi1ELi2ELi1ELb0EEENS1_24CollectiveEpilogueBwdGQAISC_fSF_Li256ELb0ELb0EEENS1_25SingleTileBwdLPTSchedulerILb0ELi128ELb0EEEEEEEEEvNT_6ParamsE --------------------------
	.section	.text._ZN7cutlass13device_kernelIN5flash11enable_sm90INS1_16FlashAttnBwdSm90INS1_25CollectiveMainloopBwdSm90ILi2ELi2ELi2EN4cute5tupleIJNS5_1CILi1EEES8_S8_EEENS6_IJNS7_ILi64EEENS7_ILi128EEESB_EEENS_10bfloat16_tEfNS_4arch4Sm90ELb1ELb0ELb1ELb0ELb0ELb1ELb0ELb0ELi2ELi1ELi2ELi1ELb0EEENS1_24CollectiveEpilogueBwdGQAISC_fSF_Li256ELb0ELb0EEENS1_25SingleTileBwdLPTSchedulerILb0ELi128ELb0EEEEEEEEEvNT_6ParamsE,"ax",@progbits
	.align	128
.text._ZN7cutlass13device_kernelIN5flash11enable_sm90INS1_16FlashAttnBwdSm90INS1_25CollectiveMainloopBwdSm90ILi2ELi2ELi2EN4cute5tupleIJNS5_1CILi1EEES8_S8_EEENS6_IJNS7_ILi64EEENS7_ILi128EEESB_EEENS_10bfloat16_tEfNS_4arch4Sm90ELb1ELb0ELb1ELb0ELb0ELb1ELb0ELb0ELi2ELi1ELi2ELi1ELb0EEENS1_24CollectiveEpilogueBwdGQAISC_fSF_Li256ELb0ELb0EEENS1_25SingleTileBwdLPTSchedulerILb0ELi128ELb0EEEEEEEEEvNT_6ParamsE:
        .type           _ZN7cutlass13device_kernelIN5flash11enable_sm90INS1_16FlashAttnBwdSm90INS1_25CollectiveMainloopBwdSm90ILi2ELi2ELi2EN4cute5tupleIJNS5_1CILi1EEES8_S8_EEENS6_IJNS7_ILi64EEENS7_ILi128EEESB_EEENS_10bfloat16_tEfNS_4arch4Sm90ELb1ELb0ELb1ELb0ELb0ELb1ELb0ELb0ELi2ELi1ELi2ELi1ELb0EEENS1_24CollectiveEpilogueBwdGQAISC_fSF_Li256ELb0ELb0EEENS1_25SingleTileBwdLPTSchedulerILb0ELi128ELb0EEEEEEEEEvNT_6ParamsE,@function
        .size           _ZN7cutlass13device_kernelIN5flash11enable_sm90INS1_16FlashAttnBwdSm90INS1_25CollectiveMainloopBwdSm90ILi2ELi2ELi2EN4cute5tupleIJNS5_1CILi1EEES8_S8_EEENS6_IJNS7_ILi64EEENS7_ILi128EEESB_EEENS_10bfloat16_tEfNS_4arch4Sm90ELb1ELb0ELb1ELb0ELb0ELb1ELb0ELb0ELi2ELi1ELi2ELi1ELb0EEENS1_24CollectiveEpilogueBwdGQAISC_fSF_Li256ELb0ELb0EEENS1_25SingleTileBwdLPTSchedulerILb0ELi128ELb0EEEEEEEEEvNT_6ParamsE,(.L_x_3671 - _ZN7cutlass13device_kernelIN5flash11enable_sm90INS1_16FlashAttnBwdSm90INS1_25CollectiveMainloopBwdSm90ILi2ELi2ELi2EN4cute5tupleIJNS5_1CILi1EEES8_S8_EEENS6_IJNS7_ILi64EEENS7_ILi128EEESB_EEENS_10bfloat16_tEfNS_4arch4Sm90ELb1ELb0ELb1ELb0ELb0ELb1ELb0ELb0ELi2ELi1ELi2ELi1ELb0EEENS1_24CollectiveEpilogueBwdGQAISC_fSF_Li256ELb0ELb0EEENS1_25SingleTileBwdLPTSchedulerILb0ELi128ELb0EEEEEEEEEvNT_6ParamsE)
        .other          _ZN7cutlass13device_kernelIN5flash11enable_sm90INS1_16FlashAttnBwdSm90INS1_25CollectiveMainloopBwdSm90ILi2ELi2ELi2EN4cute5tupleIJNS5_1CILi1EEES8_S8_EEENS6_IJNS7_ILi64EEENS7_ILi128EEESB_EEENS_10bfloat16_tEfNS_4arch4Sm90ELb1ELb0ELb1ELb0ELb0ELb1ELb0ELb0ELi2ELi1ELi2ELi1ELb0EEENS1_24CollectiveEpilogueBwdGQAISC_fSF_Li256ELb0ELb0EEENS1_25SingleTileBwdLPTSchedulerILb0ELi128ELb0EEEEEEEEEvNT_6ParamsE,@"STO_CUDA_ENTRY STV_DEFAULT"
_ZN7cutlass13device_kernelIN5flash11enable_sm90INS1_16FlashAttnBwdSm90INS1_25CollectiveMainloopBwdSm90ILi2ELi2ELi2EN4cute5tupleIJNS5_1CILi1EEES8_S8_EEENS6_IJNS7_ILi64EEENS7_ILi128EEESB_EEENS_10bfloat16_tEfNS_4arch4Sm90ELb1ELb0ELb1ELb0ELb0ELb1ELb0ELb0ELi2ELi1ELi2ELi1ELb0EEENS1_24CollectiveEpilogueBwdGQAISC_fSF_Li256ELb0ELb0EEENS1_25SingleTileBwdLPTSchedulerILb0ELi128ELb0EEEEEEEEEvNT_6ParamsE:
        /* <DEDUP_REMOVED lines=24> */
.L_x_2668:
[----:B------:R-:W-:Y:S05]  /*0180*/  BSYNC B0 ;  /* 0x0000000000007941 */ /* 0x000fea0003800000 */
.L_x_2667:
        /* <DEDUP_REMOVED lines=37> */
.L_x_2669:
        /* <DEDUP_REMOVED lines=22> */
.L_x_2670:
[----:B------:R-:W-:Y:S01]  /*0540*/  PLOP3.LUT P0, PT, PT, PT, UP0, 0x80, 0x0 ;  /* 0x000000000000781c */ /* 0x000fe20003f0f008 */
[----:B------:R-:W-:Y:S01]  /*0550*/  NOP ;  /* 0x0000000000007918 */ /* 0x000fe20000000000 */
[----:B------:R-:W-:Y:S01]  /*0560*/  BSSY B6, `(.L_x_2671) ;  /* 0x00007f7000067945 */ /* 0x000fe20003800000 */
[----:B-12-4-:R-:W-:Y:S10]  /*0570*/  BAR.SYNC.DEFER_BLOCKING 0x0 ;  /* 0x0000000000007b1d */ /* 0x016ff40000010000 */
[----:B------:R-:W-:Y:S05]  /*0580*/  @!P0 BRA `(.L_x_2672) ;  /* 0x0000004c00748947 */ /* 0x000fea0003800000 */
.L_x_2673:
        /* <DEDUP_REMOVED lines=32> */
.L_x_2674:
[----:B------:R-:W-:Y:S01]  /*0790*/  ULDC UR7, c[0x0][0x8cc] ;  /* 0x0002330000077ab9 */ /* 0x000fe20000000800 */
[----:B------:R-:W-:Y:S01]  /*07a0*/  UMOV UR36, UR10 ;  /* 0x0000000a00247c82 */ /* 0x000fe20008000000 */
[----:B------:R-:W-:-:S11]  /*07b0*/  UISETP.NE.AND UP0, UPT, UR7, 0x1, UPT ;  /* 0x000000010700788c */ /* 0x000fd6000bf05270 */
[----:B------:R-:W-:Y:S02]  /*07c0*/  @UP0 ULDC.64 UR8, c[0x0][0x8d0] ;  /* 0x0002340000080ab9 */ /* 0x000fe40000000a00 */
[----:B------:R-:W-:-:S04]  /*07d0*/  UIMAD.WIDE.U32 UR4, UR10, UR8, URZ ;  /* 0x000000080a0472a5 */ /* 0x000fc8000f8e003f */
[----:B------:R-:W-:-:S04]  /*07e0*/  @UP0 USHF.R.U32.HI UR36, URZ, UR9, UR5 ;  /* 0x000000093f240299 */ /* 0x000fc80008011605 */
[----:B------:R-:W-:-:S12]  /*07f0*/  UIMAD UR4, UR36, UR7, URZ ;  /* 0x00000007240472a4 */ /* 0x000fd8000f8e023f */
.L_x_2675:
        /* <DEDUP_REMOVED lines=118> */
.L_x_2679:
        /* <DEDUP_REMOVED lines=15> */
.L_x_2678:
        /* <DEDUP_REMOVED lines=23> */
.L_x_2681:
        /* <DEDUP_REMOVED lines=15> */
.L_x_2680:
        /* <DEDUP_REMOVED lines=8> */
.L_x_2755:
        /* <DEDUP_REMOVED lines=15> */
.L_x_2683:
        /* <DEDUP_REMOVED lines=105> */
.L_x_2695:
[----:B------:R-:W-:-:S05]  /*1ab0*/  IMAD.U32 R0, RZ, RZ, UR38 ;  /* 0x00000026ff007e24 */ /* 0x000fca000f8e00ff */
[----:B------:R-:W-:-:S04]  /*1ac0*/  LOP3.LUT R0, R0, 0x1, RZ, 0xfc, !PT ;  /* 0x0000000100007812 */ /* 0x000fc800078efcff */
[----:B------:R-:W-:-:S13]  /*1ad0*/  ISETP.NE.AND P0, PT, R0, 0x3, PT ;  /* 0x000000030000780c */ /* 0x000fda0003f05270 */
[----:B------:R-:W-:Y:S05]  /*1ae0*/  @!P0 BRA `(.L_x_2685) ;  /* 0x0000000000048947 */ /* 0x000fea0003800000 */
[----:B------:R-:W-:Y:S01]  /*1af0*/  BPT.TRAP 0x1 ;  /* 0x000000040000795c */ /* 0x000fe20000300000 */
.L_x_2685:
        /* <DEDUP_REMOVED lines=8> */
.L_x_2686:
[----:B---3--:R-:W-:Y:S05]  /*1b80*/  @P1 BRA `(.L_x_2687) ;  /* 0x0000000000081947 */ /* 0x008fea0003800000 */
[----:B------:R-:W3:Y:S02]  /*1b90*/  SYNCS.PHASECHK.TRANS64.TRYWAIT P1, [R0+URZ+0x30810], R209 ;  /* 0x030810d1000075a7 */ /* 0x000ee4000802017f */
[----:B---3--:R-:W-:Y:S05]  /*1ba0*/  @!P1 BRA `(.L_x_2688) ;  /* 0x00000068008c9947 */ /* 0x008fea0003800000 */
.L_x_2687:
        /* <DEDUP_REMOVED lines=84> */
.L_x_2689:
[----:B------:R1:W1:Y:S01]  /*20f0*/  SYNCS.PHASECHK.TRANS64.TRYWAIT P1, [R0+URZ+0x30830], R209 ;  /* 0x030830d1000075a7 */ /* 0x000262000802017f */
[----:B------:R-:W-:Y:S05]  /*2100*/  @!P0 BRA `(.L_x_2690) ;  /* 0x0000000000048947 */ /* 0x000fea0003800000 */
[----:B------:R-:W-:Y:S01]  /*2110*/  BPT.TRAP 0x1 ;  /* 0x000000040000795c */ /* 0x000fe20000300000 */
.L_x_2690:
        /* <DEDUP_REMOVED lines=54> */
.L_x_2691:
        /* <DEDUP_REMOVED lines=294> */
[----:B------:R-:W-:Y:S01]  /*36e0*/  FMUL.FTZ R164, R164, R169 ;  /* 0x000000a9a4a47220 */ /* 0x000fe20000410000 */
[----:B--2---:R-:W-:-:S05]  /*36f0*/  FADD.FTZ R176, R176, -R10 ;  /* 0x8000000ab0b07221 */ /* 0x004fca0000010000 */
[----:B------:R-:W-:Y:S01]  /*3700*/  MUFU.EX2 R211, R211 ;  /* 0x000000d300d37308 */ /* 0x000fe20000000800 */
[----:B------:R-:W-:-:S07]  /*3710*/  FADD.FTZ R169, R178, -R10 ;  /* 0x8000000ab2a97221 */ /* 0x000fce0000010000 */
[----:B------:R-:W2:Y:S01]  /*3720*/  MUFU.EX2 R18, R199 ;  /* 0x000000c700127308 */ /* 0x000ea20000000800 */
[----:B------:R-:W-:-:S07]  /*3730*/  FADD.FTZ R172, R172, -R8 ;  /* 0x80000008acac7221 */ /* 0x000fce0000010000 */
[----:B------:R-:W2:Y:S01]  /*3740*/  MUFU.EX2 R215, R215 ;  /* 0x000000d700d77308 */ /* 0x000ea20000000800 */
[----:B------:R-:W-:-:S07]  /*3750*/  FMUL.FTZ R160, R160, R165 ;  /* 0x000000a5a0a07220 */ /* 0x000fce0000410000 */
[----:B------:R-:W-:Y:S01]  /*3760*/  MUFU.EX2 R217, R217 ;  /* 0x000000d900d97308 */ /* 0x000fe20000000800 */
[----:B------:R-:W-:-:S07]  /*3770*/  FADD.FTZ R8, R174, -R8 ;  /* 0x80000008ae087221 */ /* 0x000fce0000010000 */
[----:B------:R-:W-:Y:S01]  /*3780*/  MUFU.EX2 R219, R219 ;  /* 0x000000db00db7308 */ /* 0x000fe20000000800 */
[----:B------:R-:W-:-:S07]  /*3790*/  FFMA.FTZ R184, -R191, R191, 1 ;  /* 0x3f800000bfb87423 */ /* 0x000fce00000101bf */
[----:B------:R-:W2:Y:S01]  /*37a0*/  MUFU.EX2 R216, R216 ;  /* 0x000000d800d87308 */ /* 0x000ea20000000800 */
[----:B----4-:R-:W-:-:S07]  /*37b0*/  FMUL.FTZ R167, R213, R176 ;  /* 0x000000b0d5a77220 */ /* 0x010fce0000410000 */
[----:B------:R-:W4:Y:S08]  /*37c0*/  MUFU.EX2 R218, R218 ;  /* 0x000000da00da7308 */ /* 0x000f300000000800 */
[----:B------:R-:W4:Y:S01]  /*37d0*/  MUFU.EX2 R9, R220 ;  /* 0x000000dc00097308 */ /* 0x000f220000000800 */
[----:B------:R-:W-:Y:S01]  /*37e0*/  FFMA.FTZ R165, -R190, R190, 1 ;  /* 0x3f800000bea57423 */ /* 0x000fe200000101be */
[----:B------:R-:W-:Y:S01]  /*37f0*/  FFMA.FTZ R185, -R236, R236, 1 ;  /* 0x3f800000ecb97423 */ /* 0x000fe200000101ec */
        /* <DEDUP_REMOVED lines=24> */
[----:B------:R-:W-:Y:S01]  /*3980*/  FMUL.FTZ R179, R216, R179 ;  /* 0x000000b3d8b37220 */ /* 0x000fe20000410000 */
[----:B------:R-:W-:Y:S01]  /*3990*/  FFMA.FTZ R234, -R234, R234, 1 ;  /* 0x3f800000eaea7423 */ /* 0x000fe200000101ea */
[----:B------:R-:W-:Y:S01]  /*39a0*/  FFMA.FTZ R232, -R232, R232, 1 ;  /* 0x3f800000e8e87423 */ /* 0x000fe200000101e8 */
[----:B------:R-:W-:Y:S01]  /*39b0*/  FFMA.FTZ R233, -R233, R233, 1 ;  /* 0x3f800000e9e97423 */ /* 0x000fe200000101e9 */
[----:B------:R-:W-:Y:S01]  /*39c0*/  FFMA.FTZ R231, -R231, R231, 1 ;  /* 0x3f800000e7e77423 */ /* 0x000fe200000101e7 */
[----:B------:R-:W-:Y:S01]  /*39d0*/  FMUL.FTZ R15, R217, R180 ;  /* 0x000000b4d90f7220 */ /* 0x000fe20000410000 */
[----:B----4-:R-:W-:Y:S01]  /*39e0*/  FMUL.FTZ R167, R218, R167 ;  /* 0x000000a7daa77220 */ /* 0x010fe20000410000 */
        /* <DEDUP_REMOVED lines=150> */
.L_x_2693:
        /* <DEDUP_REMOVED lines=49> */
.L_x_2694:
        /* <DEDUP_REMOVED lines=78> */
.L_x_2677:
[----:B------:R-:W-:Y:S05]  /*4b40*/  @P0 BRA `(.L_x_2676) ;  /* 0x0000003800600947 */ /* 0x000fea0003800000 */
[----:B------:R-:W1:Y:S01]  /*4b50*/  S2R R4, SR_TID.X ;  /* 0x0000000000047919 */ /* 0x000e620000002100 */
[----:B------:R-:W2:Y:S01]  /*4b60*/  S2UR UR5, SR_CgaCtaId ;  /* 0x00000000000579c3 */ /* 0x000ea20000008800 */
[----:B------:R-:W-:Y:S01]  /*4b70*/  ULDC UR4, c[0x0][0x850] ;  /* 0x0002140000047ab9 */ /* 0x000fe20000000800 */
[----:B------:R-:W-:Y:S01]  /*4b80*/  USHF.L.U32 UR8, UR36, 0xe, URZ ;  /* 0x0000000e24087899 */ /* 0x000fe2000800063f */
[----:B------:R-:W-:Y:S01]  /*4b90*/  BSSY B0, `(.L_x_2696) ;  /* 0x0000054000007945 */ /* 0x000fe20003800000 */
[----:B------:R-:W-:Y:S01]  /*4ba0*/  UISETP.NE.AND UP0, UPT, UR4, 0x1, UPT ;  /* 0x000000010400788c */ /* 0x000fe2000bf05270 */
[----:B------:R-:W-:Y:S02]  /*4bb0*/  ULDC.64 UR12, c[0x0][0x818] ;  /* 0x00020600000c7ab9 */ /* 0x000fe40000000a00 */
[----:B------:R-:W-:Y:S01]  /*4bc0*/  UMOV UR4, 0x400 ;  /* 0x0000040000047882 */ /* 0x000fe20000000000 */
[----:B------:R-:W-:Y:S01]  /*4bd0*/  USHF.R.S32.HI UR9, URZ, 0x1f, UR8 ;  /* 0x0000001f3f097899 */ /* 0x000fe20008011408 */
[----:B------:R-:W-:Y:S01]  /*4be0*/  ULDC.64 UR14, c[0x0][0x820] ;  /* 0x00020800000e7ab9 */ /* 0x000fe20000000a00 */
[----:B------:R-:W-:-:S05]  /*4bf0*/  ULDC.64 UR16, c[0x0][0x848] ;  /* 0x0002120000107ab9 */ /* 0x000fca0000000a00 */
[----:B------:R-:W-:Y:S02]  /*4c00*/  @UP0 ULDC UR6, c[0x0][0x854] ;  /* 0x0002150000060ab9 */ /* 0x000fe40000000800 */
[----:B------:R-:W-:Y:S02]  /*4c10*/  UIMAD.WIDE.U32 UR6, UR40, UR6, URZ ;  /* 0x00000006280672a5 */ /* 0x000fe4000f8e003f */
[----:B--2---:R-:W-:-:S03]  /*4c20*/  ULEA UR4, UR5, UR4, 0x18 ;  /* 0x0000000405047291 */ /* 0x004fc6000f8ec03f */
[----:B------:R-:W-:Y:S02]  /*4c30*/  @UP0 ULDC UR5, c[0x0][0x858] ;  /* 0x0002160000050ab9 */ /* 0x000fe40000000800 */
[----:B------:R-:W-:Y:S01]  /*4c40*/  @UP0 USHF.R.U32.HI UR40, URZ, UR5, UR7 ;  /* 0x000000053f280299 */ /* 0x000fe20008011607 */
[----:B-1----:R-:W-:-:S03]  /*4c50*/  VIADD R5, R4, 0xffffff80 ;  /* 0xffffff8004057836 */ /* 0x002fc60000000000 */
[----:B------:R-:W-:Y:S02]  /*4c60*/  USHF.R.S32.HI UR5, URZ, 0x1f, UR40 ;  /* 0x0000001f3f057899 */ /* 0x000fe40008011428 */
[----:B------:R-:W-:Y:S01]  /*4c70*/  UIMAD.WIDE.U32 UR6, UR40, UR12, UR8 ;  /* 0x0000000c280672a5 */ /* 0x000fe2000f8e0008 */
[----:B------:R-:W-:Y:S01]  /*4c80*/  SHF.R.S32.HI R0, RZ, 0x1f, R5 ;  /* 0x0000001fff007819 */ /* 0x000fe20000011405 */
[----:B------:R-:W-:Y:S01]  /*4c90*/  UIMAD UR10, UR5, UR12, URZ ;  /* 0x0000000c050a72a4 */ /* 0x000fe2000f8e023f */
[----:B------:R-:W-:Y:S01]  /*4ca0*/  BAR.SYNC.DEFER_BLOCKING 0x1, 0x100 ;  /* 0x0044000000007b1d */ /* 0x000fe20000010000 */
[----:B------:R-:W-:Y:S02]  /*4cb0*/  ISETP.NE.AND P0, PT, R5, RZ, PT ;  /* 0x000000ff0500720c */ /* 0x000fe40003f05270 */
[----:B------:R-:W-:Y:S01]  /*4cc0*/  LEA.HI R2, R0, R5, RZ, 0x7 ;  /* 0x0000000500027211 */ /* 0x000fe200078f38ff */
[----:B------:R-:W-:-:S03]  /*4cd0*/  UIMAD UR10, UR40, UR13, UR10 ;  /* 0x0000000d280a72a4 */ /* 0x000fc6000f8e020a */
[C---:B------:R-:W-:Y:S01]  /*4ce0*/  LOP3.LUT R0, R2.reuse, 0xfffff80, RZ, 0xc0, !PT ;  /* 0x0fffff8002007812 */ /* 0x040fe200078ec0ff */
[----:B------:R-:W-:Y:S01]  /*4cf0*/  IMAD.SHL.U32 R2, R2, 0x40, RZ ;  /* 0x0000004002027824 */ /* 0x000fe200078e00ff */
[----:B------:R-:W-:Y:S01]  /*4d00*/  ULDC.64 UR12, c[0x0][0x840] ;  /* 0x00021000000c7ab9 */ /* 0x000fe20000000a00 */
[----:B------:R-:W-:Y:S02]  /*4d10*/  UIADD3 UR7, UR7, UR10, URZ ;  /* 0x0000000a07077290 */ /* 0x000fe4000fffe03f */
[----:B------:R-:W-:Y:S01]  /*4d20*/  IMAD.IADD R0, R5, 0x1, -R0 ;  /* 0x0000000105007824 */ /* 0x000fe200078e0a00 */
[----:B------:R-:W-:Y:S01]  /*4d30*/  LOP3.LUT R3, R2, 0x3fffe000, RZ, 0xc0, !PT ;  /* 0x3fffe00002037812 */ /* 0x000fe200078ec0ff */
[----:B------:R-:W-:Y:S02]  /*4d40*/  UIMAD UR5, UR5, UR12, URZ ;  /* 0x0000000c050572a4 */ /* 0x000fe4000f8e023f */
[----:B------:R-:W-:Y:S02]  /*4d50*/  UIMAD.WIDE.U32 UR8, UR40, UR12, UR8 ;  /* 0x0000000c280872a5 */ /* 0x000fe4000f8e0008 */
[----:B------:R-:W-:Y:S01]  /*4d60*/  IMAD R0, R0, 0x4, R3 ;  /* 0x0000000400007824 */ /* 0x000fe200078e0203 */
[----:B------:R-:W-:-:S02]  /*4d70*/  UIMAD UR12, UR40, UR13, UR5 ;  /* 0x0000000d280c72a4 */ /* 0x000fc4000f8e0205 */
[----:B------:R-:W-:Y:S02]  /*4d80*/  USHF.R.S32.HI UR5, URZ, 0x1f, UR37 ;  /* 0x0000001f3f057899 */ /* 0x000fe40008011425 */
[----:B------:R-:W-:Y:S01]  /*4d90*/  LEA R0, R0, UR4, 0x2 ;  /* 0x0000000400007c11 */ /* 0x000fe2000f8e10ff */
[----:B------:R-:W-:Y:S02]  /*4da0*/  UIADD3 UR9, UR9, UR12, URZ ;  /* 0x0000000c09097290 */ /* 0x000fe4000fffe03f */
[----:B------:R-:W-:Y:S02]  /*4db0*/  UIMAD UR11, UR5, UR14, URZ ;  /* 0x0000000e050b72a4 */ /* 0x000fe4000f8e023f */
[----:B------:R1:W-:Y:S01]  /*4dc0*/  STS.128 [R0], R24 ;  /* 0x0000001800007388 */ /* 0x0003e20000000c00 */
[----:B------:R-:W-:Y:S02]  /*4dd0*/  UIMAD UR5, UR5, UR16, URZ ;  /* 0x00000010050572a4 */ /* 0x000fe4000f8e023f */
[----:B------:R-:W-:Y:S01]  /*4de0*/  UIMAD UR11, UR37, UR15, UR11 ;  /* 0x0000000f250b72a4 */ /* 0x000fe2000f8e020b */
[----:B------:R1:W-:Y:S01]  /*4df0*/  STS.128 [R0+0x800], R28 ;  /* 0x0008001c00007388 */ /* 0x0003e20000000c00 */
[----:B------:R-:W-:-:S02]  /*4e00*/  UIMAD.WIDE.U32 UR6, UR37, UR14, UR6 ;  /* 0x0000000e250672a5 */ /* 0x000fc4000f8e0006 */
[----:B------:R-:W-:Y:S01]  /*4e10*/  UIMAD UR5, UR37, UR17, UR5 ;  /* 0x00000011250572a4 */ /* 0x000fe2000f8e0205 */
[----:B------:R1:W-:Y:S01]  /*4e20*/  STS.128 [R0+0x1000], R32 ;  /* 0x0010002000007388 */ /* 0x0003e20000000c00 */
[----:B------:R-:W-:Y:S01]  /*4e30*/  UIMAD.WIDE.U32 UR8, UR37, UR16, UR8 ;  /* 0x00000010250872a5 */ /* 0x000fe2000f8e0008 */
[----:B------:R-:W-:Y:S02]  /*4e40*/  ULDC.64 UR12, c[0x0][0x800] ;  /* 0x00020000000c7ab9 */ /* 0x000fe40000000a00 */
[----:B------:R1:W-:Y:S01]  /*4e50*/  STS.128 [R0+0x1800], R36 ;  /* 0x0018002400007388 */ /* 0x0003e20000000c00 */
[----:B------:R-:W-:Y:S01]  /*4e60*/  ULDC.64 UR14, c[0x0][0x828] ;  /* 0x00020a00000e7ab9 */ /* 0x000fe20000000a00 */
[----:B------:R-:W-:Y:S02]  /*4e70*/  UIADD3 UR7, UR7, UR11, URZ ;  /* 0x0000000b07077290 */ /* 0x000fe4000fffe03f */
[----:B------:R1:W-:Y:S01]  /*4e80*/  STS.128 [R0+0x2000], R40 ;  /* 0x0020002800007388 */ /* 0x0003e20000000c00 */
[----:B------:R-:W-:-:S02]  /*4e90*/  ULEA UR12, UP0, UR6, UR12, 0x2 ;  /* 0x0000000c060c7291 */ /* 0x000fc4000f80103f */
[----:B------:R-:W-:Y:S01]  /*4ea0*/  UIADD3 UR5, UR9, UR5, URZ ;  /* 0x0000000509057290 */ /* 0x000fe2000fffe03f */
[----:B------:R1:W-:Y:S01]  /*4eb0*/  STS.128 [R0+0x2800], R44 ;  /* 0x0028002c00007388 */ /* 0x0003e20000000c00 */
[----:B------:R-:W-:Y:S02]  /*4ec0*/  ULEA UR14, UP1, UR8, UR14, 0x2 ;  /* 0x0000000e080e7291 */ /* 0x000fe4000f82103f */
        /* <DEDUP_REMOVED lines=25> */
.L_x_2698:
[----:B------:R-:W-:Y:S01]  /*5060*/  @P0 ELECT P1, URZ, PT ;  /* 0x00000000003f082f */ /* 0x000fe20003820000 */
[----:B------:R2:W-:-:S12]  /*5070*/  UBLKRED.G.S.ADD.F32.RN [UR6], [UR4], UR5, desc[UR8] ;  /* 0x00000806040073bb */ /* 0x0005d800080a1405 */
[----:B------:R-:W-:Y:S02]  /*5080*/  @P1 PLOP3.LUT P0, PT, P1, PT, PT, 0x8, 0x0 ;  /* 0x000000000000181c */ /* 0x000fe40000f0e170 */
[----:B------:R-:W-:-:S11]  /*5090*/  PLOP3.LUT P1, PT, PT, PT, PT, 0x8, 0x0 ;  /* 0x000000000000781c */ /* 0x000fd60003f2e170 */
[----:B--2---:R-:W-:Y:S05]  /*50a0*/  @P0 BRA.U.ANY `(.L_x_2698) ;  /* 0xfffffffd00ec0947 */ /* 0x004fea000393ffff */
[----:B------:R0:W-:Y:S01]  /*50b0*/  UTMACMDFLUSH ;  /* 0x00000000000079b7 */ /* 0x0001e20000000000 */
[----:B------:R-:W-:-:S04]  /*50c0*/  DEPBAR.LE SB0, 0x0 ;  /* 0x000080000000791a */ /* 0x000fc80000000000 */
.L_x_2697:
[----:B------:R-:W-:Y:S05]  /*50d0*/  BSYNC B0 ;  /* 0x0000000000007941 */ /* 0x000fea0003800000 */
.L_x_2696:
        /* <DEDUP_REMOVED lines=32> */
.L_x_2699:
        /* <DEDUP_REMOVED lines=8> */
.L_x_2672:
        /* <DEDUP_REMOVED lines=29> */
.L_x_2701:
[----:B------:R-:W-:Y:S01]  /*5530*/  ULDC UR9, c[0x0][0x8cc] ;  /* 0x0002330000097ab9 */ /* 0x000fe20000000800 */
[----:B------:R-:W-:Y:S01]  /*5540*/  UMOV UR7, UR8 ;  /* 0x0000000800077c82 */ /* 0x000fe20008000000 */
[----:B------:R-:W-:-:S11]  /*5550*/  UISETP.NE.AND UP0, UPT, UR9, 0x1, UPT ;  /* 0x000000010900788c */ /* 0x000fd6000bf05270 */
[----:B------:R-:W-:Y:S02]  /*5560*/  @UP0 ULDC.64 UR10, c[0x0][0x8d0] ;  /* 0x00023400000a0ab9 */ /* 0x000fe40000000a00 */
[----:B------:R-:W-:-:S04]  /*5570*/  UIMAD.WIDE.U32 UR4, UR8, UR10, URZ ;  /* 0x0000000a080472a5 */ /* 0x000fc8000f8e003f */
[----:B------:R-:W-:-:S04]  /*5580*/  @UP0 USHF.R.U32.HI UR7, URZ, UR11, UR5 ;  /* 0x0000000b3f070299 */ /* 0x000fc80008011605 */
[----:B------:R-:W-:-:S12]  /*5590*/  UIMAD UR4, UR7, UR9, URZ ;  /* 0x00000009070472a4 */ /* 0x000fd8000f8e023f */
.L_x_2702:
        /* <DEDUP_REMOVED lines=67> */
.L_x_2705:
[----:B------:R-:W-:Y:S05]  /*59d0*/  BSYNC B0 ;  /* 0x0000000000007941 */ /* 0x000fea0003800000 */
.L_x_2704:
        /* <DEDUP_REMOVED lines=19> */
.L_x_2707:
[----:B------:R-:W-:Y:S05]  /*5b10*/  BSYNC B0 ;  /* 0x0000000000007941 */ /* 0x000fea0003800000 */
.L_x_2706:
[----:B------:R-:W-:Y:S06]  /*5b20*/  BAR.ARV 0xa, 0xa0 ;  /* 0x0282800000007b1d */ /* 0x000fec0000002000 */
[----:B------:R-:W-:Y:S04]  /*5b30*/  BSSY B0, `(.L_x_2708) ;  /* 0x0000003000007945 */ /* 0x000fe80003800000 */
[----:B------:R-:W-:Y:S05]  /*5b40*/  @!P0 BRA `(.L_x_2709) ;  /* 0x0000000000048947 */ /* 0x000fea0003800000 */
[----:B------:R-:W-:-:S04]  /*5b50*/  DEPBAR.LE SB0, 0x0 ;  /* 0x000080000000791a */ /* 0x000fc80000000000 */
.L_x_2709:
[----:B------:R-:W-:Y:S05]  /*5b60*/  BSYNC B0 ;  /* 0x0000000000007941 */ /* 0x000fea0003800000 */
.L_x_2708:
[----:B------:R-:W-:Y:S06]  /*5b70*/  BAR.ARV 0xb, 0xa0 ;  /* 0x02c2800000007b1d */ /* 0x000fec0000002000 */
[----:B------:R-:W-:Y:S01]  /*5b80*/  UIADD3 UR12, UR8, 0x1, URZ ;  /* 0x00000001080c7890 */ /* 0x000fe2000fffe03f */
[----:B------:R-:W-:Y:S11]  /*5b90*/  BRA `(.L_x_2710) ;  /* 0x0000000000047947 */ /* 0x000ff60003800000 */
.L_x_2703:
[----:B------:R-:W-:-:S05]  /*5ba0*/  UMOV UR12, UR8 ;  /* 0x00000008000c7c82 */ /* 0x000fca0008000000 */
.L_x_2710:
        /* <DEDUP_REMOVED lines=18> */
.L_x_2723:
        /* <DEDUP_REMOVED lines=20> */
.L_x_2712:
[----:B------:R-:W-:Y:S05]  /*5e10*/  BSYNC B0 ;  /* 0x0000000000007941 */ /* 0x000fea0003800000 */
.L_x_2711:
        /* <DEDUP_REMOVED lines=13> */
.L_x_2714:
[----:B------:R-:W-:Y:S05]  /*5ef0*/  BSYNC B0 ;  /* 0x0000000000007941 */ /* 0x000fea0003800000 */
.L_x_2713:
[----:B------:R-:W-:Y:S06]  /*5f00*/  BAR.ARV 0xa, 0xa0 ;  /* 0x0282800000007b1d */ /* 0x000fec0000002000 */
[----:B------:R-:W-:Y:S04]  /*5f10*/  BSSY B0, `(.L_x_2715) ;  /* 0x0000003000007945 */ /* 0x000fe80003800000 */
[----:B------:R-:W-:Y:S05]  /*5f20*/  @!P0 BRA `(.L_x_2716) ;  /* 0x0000000000048947 */ /* 0x000fea0003800000 */
[----:B------:R-:W-:-:S04]  /*5f30*/  DEPBAR.LE SB0, 0x0 ;  /* 0x000080000000791a */ /* 0x000fc80000000000 */
.L_x_2716:
[----:B------:R-:W-:Y:S05]  /*5f40*/  BSYNC B0 ;  /* 0x0000000000007941 */ /* 0x000fea0003800000 */
.L_x_2715:
        /* <DEDUP_REMOVED lines=13> */
.L_x_2718:
[----:B------:R-:W-:Y:S05]  /*6020*/  BSYNC B0 ;  /* 0x0000000000007941 */ /* 0x000fea0003800000 */
.L_x_2717:
        /* <DEDUP_REMOVED lines=13> */
.L_x_2720:
[----:B------:R-:W-:Y:S05]  /*6100*/  BSYNC B0 ;  /* 0x0000000000007941 */ /* 0x000fea0003800000 */
.L_x_2719:
[----:B------:R-:W-:Y:S01]  /*6110*/  UIADD3 UR12, UR12, 0x2, URZ ;  /* 0x000000020c0c7890 */ /* 0x000fe2000fffe03f */
[----:B------:R-:W-:Y:S06]  /*6120*/  BAR.ARV 0xa, 0xa0 ;  /* 0x0282800000007b1d */ /* 0x000fec0000002000 */
[----:B------:R-:W-:Y:S01]  /*6130*/  UISETP.GE.AND UP0, UPT, UR12, UR5, UPT ;  /* 0x000000050c00728c */ /* 0x000fe2000bf06270 */
[----:B------:R-:W-:Y:S04]  /*6140*/  BSSY B0, `(.L_x_2721) ;  /* 0x0000003000007945 */ /* 0x000fe80003800000 */
[----:B------:R-:W-:Y:S06]  /*6150*/  @!P0 BRA `(.L_x_2722) ;  /* 0x0000000000048947 */ /* 0x000fec0003800000 */
[----:B------:R-:W-:-:S04]  /*6160*/  DEPBAR.LE SB0, 0x0 ;  /* 0x000080000000791a */ /* 0x000fc80000000000 */
.L_x_2722:
[----:B------:R-:W-:Y:S05]  /*6170*/  BSYNC B0 ;  /* 0x0000000000007941 */ /* 0x000fea0003800000 */
.L_x_2721:
[----:B------:R-:W-:Y:S06]  /*6180*/  BAR.ARV 0xb, 0xa0 ;  /* 0x02c2800000007b1d */ /* 0x000fec0000002000 */
[----:B------:R-:W-:Y:S01]  /*6190*/  PLOP3.LUT P1, PT, PT, PT, UP0, 0x80, 0x0 ;  /* 0x000000000000781c */ /* 0x000fe20003f2f008 */
[----:B------:R-:W-:Y:S02]  /*61a0*/  UIADD3 UR20, UR20, 0x4000, URZ ;  /* 0x0000400014147890 */ /* 0x000fe4000fffe03f */
[----:B------:R-:W-:-:S10]  /*61b0*/  UIADD3 UR4, UR4, 0x4000, URZ ;  /* 0x0000400004047890 */ /* 0x000fd4000fffe03f */
[----:B------:R-:W-:Y:S05]  /*61c0*/  @!P1 BRA `(.L_x_2723) ;  /* 0xfffffff800c09947 */ /* 0x000fea000383ffff */
[----:B------:R-:W-:Y:S05]  /*61d0*/  BRA `(.L_x_2676) ;  /* 0x0000002000bc7947 */ /* 0x000fea0003800000 */
.L_x_2700:
        /* <DEDUP_REMOVED lines=21> */
.L_x_2724:
[----:B------:R-:W-:Y:S01]  /*6330*/  ULDC UR8, c[0x0][0x8cc] ;  /* 0x0002330000087ab9 */ /* 0x000fe20000000800 */
[----:B------:R-:W-:Y:S01]  /*6340*/  UMOV UR11, UR7 ;  /* 0x00000007000b7c82 */ /* 0x000fe20008000000 */
[----:B------:R-:W-:-:S11]  /*6350*/  UISETP.NE.AND UP0, UPT, UR8, 0x1, UPT ;  /* 0x000000010800788c */ /* 0x000fd6000bf05270 */
[----:B------:R-:W-:Y:S02]  /*6360*/  @UP0 ULDC.64 UR12, c[0x0][0x8d0] ;  /* 0x00023400000c0ab9 */ /* 0x000fe40000000a00 */
[----:B------:R-:W-:-:S04]  /*6370*/  UIMAD.WIDE.U32 UR4, UR7, UR12, URZ ;  /* 0x0000000c070472a5 */ /* 0x000fc8000f8e003f */
[----:B------:R-:W-:-:S04]  /*6380*/  @UP0 USHF.R.U32.HI UR11, URZ, UR13, UR5 ;  /* 0x0000000d3f0b0299 */ /* 0x000fc80008011605 */
[----:B------:R-:W-:-:S12]  /*6390*/  UIMAD UR4, UR11, UR8, URZ ;  /* 0x000000080b0472a4 */ /* 0x000fd8000f8e023f */
.L_x_2725:
        /* <DEDUP_REMOVED lines=70> */
.L_x_2756:
        /* <DEDUP_REMOVED lines=15> */
.L_x_2729:
        /* <DEDUP_REMOVED lines=97> */
.L_x_2740:
[----:B--234-:R-:W-:-:S04]  /*6f00*/  SHF.L.U32 R21, R11, 0x1f, RZ ;  /* 0x0000001f0b157819 */ /* 0x01cfc800000006ff */
[----:B------:R-:W1:Y:S02]  /*6f10*/  SYNCS.PHASECHK.TRANS64.TRYWAIT P1, [R16+URZ+0x30840], R21 ;  /* 0x03084015100075a7 */ /* 0x000e64000802017f */
[----:B-1----:R-:W-:Y:S05]  /*6f20*/  @!P1 BRA `(.L_x_2732) ;  /* 0x0000001400e89947 */ /* 0x002fea0003800000 */
.L_x_2757:
[----:B------:R-:W-:Y:S05]  /*6f30*/  @P0 BRA `(.L_x_2733) ;  /* 0x0000000000140947 */ /* 0x000fea0003800000 */
[----:B------:R-:W-:Y:S01]  /*6f40*/  ISETP.NE.AND P1, PT, R6, RZ, PT ;  /* 0x000000ff0600720c */ /* 0x000fe20003f25270 */
[----:B------:R-:W-:-:S04]  /*6f50*/  IMAD.MOV.U32 R3, RZ, RZ, 0x4100 ;  /* 0x00004100ff037424 */ /* 0x000fc800078e00ff */
[----:B------:R3:W-:Y:S08]  /*6f60*/  SYNCS.ARRIVE.TRANS64 RZ, [R16+URZ+0x30830], R3 ;  /* 0x0308300310ff79a7 */ /* 0x0007f0000800003f */
[----:B------:R-:W-:Y:S05]  /*6f70*/  @!P1 BRA `(.L_x_2733) ;  /* 0x0000000000049947 */ /* 0x000fea0003800000 */
[----:B------:R-:W-:Y:S01]  /*6f80*/  BPT.TRAP 0x1 ;  /* 0x000000040000795c */ /* 0x000fe20000300000 */
.L_x_2733:
        /* <DEDUP_REMOVED lines=36> */
.L_x_2758:
[----:B------:R-:W-:Y:S05]  /*71d0*/  @P0 BRA `(.L_x_2735) ;  /* 0x0000000000140947 */ /* 0x000fea0003800000 */
[----:B------:R-:W-:Y:S01]  /*71e0*/  ISETP.NE.AND P1, PT, R6, RZ, PT ;  /* 0x000000ff0600720c */ /* 0x000fe20003f25270 */
[----:B------:R-:W-:-:S04]  /*71f0*/  IMAD.MOV.U32 R2, RZ, RZ, 0x4100 ;  /* 0x00004100ff027424 */ /* 0x000fc800078e00ff */
[----:B------:R3:W-:Y:S08]  /*7200*/  SYNCS.ARRIVE.TRANS64 RZ, [R16+URZ+0x30818], R2 ;  /* 0x0308180210ff79a7 */ /* 0x0007f0000800003f */
[----:B------:R-:W-:Y:S05]  /*7210*/  @!P1 BRA `(.L_x_2735) ;  /* 0x0000000000049947 */ /* 0x000fea0003800000 */
[----:B------:R-:W-:Y:S01]  /*7220*/  BPT.TRAP 0x1 ;  /* 0x000000040000795c */ /* 0x000fe20000300000 */
.L_x_2735:
        /* <DEDUP_REMOVED lines=36> */
.L_x_2759:
[----:B------:R-:W-:Y:S05]  /*7470*/  @P0 BRA `(.L_x_2737) ;  /* 0x0000000000140947 */ /* 0x000fea0003800000 */
[----:B------:R-:W-:Y:S01]  /*7480*/  ISETP.NE.AND P1, PT, R6, RZ, PT ;  /* 0x000000ff0600720c */ /* 0x000fe20003f25270 */
[----:B-123--:R-:W-:-:S04]  /*7490*/  IMAD.MOV.U32 R21, RZ, RZ, 0x4100 ;  /* 0x00004100ff157424 */ /* 0x00efc800078e00ff */
[----:B------:R4:W-:Y:S08]  /*74a0*/  SYNCS.ARRIVE.TRANS64 RZ, [R16+URZ+0x30838], R21 ;  /* 0x0308381510ff79a7 */ /* 0x0009f0000800003f */
[----:B------:R-:W-:Y:S05]  /*74b0*/  @!P1 BRA `(.L_x_2737) ;  /* 0x0000000000049947 */ /* 0x000fea0003800000 */
[----:B------:R-:W-:Y:S01]  /*74c0*/  BPT.TRAP 0x1 ;  /* 0x000000040000795c */ /* 0x000fe20000300000 */
.L_x_2737:
        /* <DEDUP_REMOVED lines=31> */
.L_x_2761:
[----:B------:R-:W-:Y:S05]  /*76c0*/  @P0 BRA `(.L_x_2739) ;  /* 0x0000000000140947 */ /* 0x000fea0003800000 */
[----:B------:R-:W-:Y:S01]  /*76d0*/  ISETP.NE.AND P1, PT, R6, RZ, PT ;  /* 0x000000ff0600720c */ /* 0x000fe20003f25270 */
[----:B------:R-:W-:-:S04]  /*76e0*/  IMAD.MOV.U32 R5, RZ, RZ, 0x4100 ;  /* 0x00004100ff057424 */ /* 0x000fc800078e00ff */
[----:B------:R1:W-:Y:S08]  /*76f0*/  SYNCS.ARRIVE.TRANS64 RZ, [R16+URZ+0x30810], R5 ;  /* 0x0308100510ff79a7 */ /* 0x0003f0000800003f */
[----:B------:R-:W-:Y:S05]  /*7700*/  @!P1 BRA `(.L_x_2739) ;  /* 0x0000000000049947 */ /* 0x000fea0003800000 */
[----:B------:R-:W-:Y:S01]  /*7710*/  BPT.TRAP 0x1 ;  /* 0x000000040000795c */ /* 0x000fe20000300000 */
.L_x_2739:
        /* <DEDUP_REMOVED lines=37> */
.L_x_2731:
        /* <DEDUP_REMOVED lines=8> */
.L_x_2762:
[----:B------:R-:W-:Y:S05]  /*79f0*/  @P0 BRA `(.L_x_2742) ;  /* 0x0000000000140947 */ /* 0x000fea0003800000 */
[----:B------:R-:W-:Y:S01]  /*7a00*/  ISETP.NE.AND P1, PT, R6, RZ, PT ;  /* 0x000000ff0600720c */ /* 0x000fe20003f25270 */
[----:B------:R-:W-:-:S04]  /*7a10*/  IMAD.MOV.U32 R5, RZ, RZ, 0x4100 ;  /* 0x00004100ff057424 */ /* 0x000fc800078e00ff */
[----:B------:R2:W-:Y:S08]  /*7a20*/  SYNCS.ARRIVE.TRANS64 RZ, [R16+URZ+0x30830], R5 ;  /* 0x0308300510ff79a7 */ /* 0x0005f0000800003f */
[----:B------:R-:W-:Y:S05]  /*7a30*/  @!P1 BRA `(.L_x_2742) ;  /* 0x0000000000049947 */ /* 0x000fea0003800000 */
[----:B------:R-:W-:Y:S01]  /*7a40*/  BPT.TRAP 0x1 ;  /* 0x000000040000795c */ /* 0x000fe20000300000 */
.L_x_2742:
        /* <DEDUP_REMOVED lines=33> */
.L_x_2763:
[----:B------:R-:W-:Y:S05]  /*7c60*/  @P0 BRA `(.L_x_2744) ;  /* 0x0000000000140947 */ /* 0x000fea0003800000 */
[----:B------:R-:W-:Y:S01]  /*7c70*/  ISETP.NE.AND P0, PT, R6, RZ, PT ;  /* 0x000000ff0600720c */ /* 0x000fe20003f05270 */
[----:B------:R-:W-:-:S04]  /*7c80*/  IMAD.MOV.U32 R5, RZ, RZ, 0x4100 ;  /* 0x00004100ff057424 */ /* 0x000fc800078e00ff */
[----:B------:R1:W-:Y:S08]  /*7c90*/  SYNCS.ARRIVE.TRANS64 RZ, [R16+URZ+0x30818], R5 ;  /* 0x0308180510ff79a7 */ /* 0x0003f0000800003f */
[----:B------:R-:W-:Y:S05]  /*7ca0*/  @!P0 BRA `(.L_x_2744) ;  /* 0x0000000000048947 */ /* 0x000fea0003800000 */
[----:B------:R-:W-:Y:S01]  /*7cb0*/  BPT.TRAP 0x1 ;  /* 0x000000040000795c */ /* 0x000fe20000300000 */
.L_x_2744:
        /* <DEDUP_REMOVED lines=37> */
.L_x_2730:
[----:B------:R-:W1:Y:S01]  /*7f10*/  S2R R0, SR_TID.X ;  /* 0x0000000000007919 */ /* 0x000e620000002100 */
[----:B------:R-:W-:Y:S01]  /*7f20*/  IMAD R3, R19, 0x8, R16 ;  /* 0x0000000813037824 */ /* 0x000fe200078e0210 */
[----:B-1----:R-:W-:Y:S02]  /*7f30*/  LOP3.LUT R2, R0, 0x7f, RZ, 0xc0, !PT ;  /* 0x0000007f00027812 */ /* 0x002fe400078ec0ff */
[----:B------:R-:W-:Y:S02]  /*7f40*/  SHF.L.U32 R0, R11, 0x1f, RZ ;  /* 0x0000001f0b007819 */ /* 0x000fe400000006ff */
[----:B------:R-:W-:Y:S02]  /*7f50*/  ISETP.NE.AND P1, PT, R2, RZ, PT ;  /* 0x000000ff0200720c */ /* 0x000fe40003f25270 */
[----:B------:R-:W1:Y:S02]  /*7f60*/  SYNCS.PHASECHK.TRANS64.TRYWAIT P0, [R3+URZ+0x30840], R0 ;  /* 0x03084000030075a7 */ /* 0x000e64000800017f */
[----:B-1----:R-:W-:Y:S09]  /*7f70*/  @!P0 BRA `(.L_x_2745) ;  /* 0x0000000800508947 */ /* 0x002ff20003800000 */
.L_x_2764:
[----:B------:R-:W-:Y:S05]  /*7f80*/  @P1 BRA `(.L_x_2746) ;  /* 0x0000000000181947 */ /* 0x000fea0003800000 */
[----:B------:R-:W1:Y:S01]  /*7f90*/  S2R R2, SR_TID.X ;  /* 0x0000000000027919 */ /* 0x000e620000002100 */
[----:B------:R-:W-:-:S04]  /*7fa0*/  IMAD.MOV.U32 R0, RZ, RZ, 0x4100 ;  /* 0x00004100ff007424 */ /* 0x000fc800078e00ff */
[----:B------:R1:W-:Y:S02]  /*7fb0*/  SYNCS.ARRIVE.TRANS64 RZ, [R3+URZ+0x30830], R0 ;  /* 0x0308300003ff79a7 */ /* 0x0003e4000800003f */
[----:B-1----:R-:W-:-:S13]  /*7fc0*/  LOP3.LUT P0, RZ, R2, 0x1f, RZ, 0xc0, !PT ;  /* 0x0000001f02ff7812 */ /* 0x002fda000780c0ff */
[----:B------:R-:W-:Y:S05]  /*7fd0*/  @!P0 BRA `(.L_x_2746) ;  /* 0x0000000000048947 */ /* 0x000fea0003800000 */
[----:B------:R-:W-:Y:S01]  /*7fe0*/  BPT.TRAP 0x1 ;  /* 0x000000040000795c */ /* 0x000fe20000300000 */
.L_x_2746:
        /* <DEDUP_REMOVED lines=40> */
.L_x_2727:
[----:B------:R-:W-:Y:S05]  /*8270*/  BSYNC B0 ;  /* 0x0000000000007941 */ /* 0x000fea0003800000 */
.L_x_2726:
[----:B------:R-:W-:-:S03]  /*8280*/  UMOV UR7, 0xffffffff ;  /* 0xffffffff00077882 */ /* 0x000fc60000000000 */
[----:B------:R-:W-:Y:S05]  /*8290*/  BRA.DIV UR7, `(.L_x_2747) ;  /* 0x00000006079c7947 */ /* 0x000fea000b800000 */
[----:B------:R-:W-:-:S13]  /*82a0*/  ELECT P6, URZ, PT ;  /* 0x00000000003f782f */ /* 0x000fda00038c0000 */
.L_x_2767:
[----:B------:R-:W-:Y:S05]  /*82b0*/  @!P6 BRA `(.L_x_2676) ;  /* 0x000000000084e947 */ /* 0x000fea0003800000 */
[----:B------:R-:W-:-:S06]  /*82c0*/  ULOP3.LUT UR7, UR38, 0x2, URZ, 0xfc, !UPT ;  /* 0x0000000226077892 */ /* 0x000fcc000f8efc3f */
[----:B------:R-:W-:-:S05]  /*82d0*/  IMAD.U32 R2, RZ, RZ, UR7 ;  /* 0x00000007ff027e24 */ /* 0x000fca000f8e00ff */
[----:B------:R-:W-:-:S13]  /*82e0*/  ISETP.NE.AND P2, PT, R2, 0x3, PT ;  /* 0x000000030200780c */ /* 0x000fda0003f45270 */
[----:B------:R-:W-:Y:S05]  /*82f0*/  @!P2 BRA `(.L_x_2748) ;  /* 0x000000000004a947 */ /* 0x000fea0003800000 */
[----:B------:R-:W-:Y:S01]  /*8300*/  BPT.TRAP 0x1 ;  /* 0x000000040000795c */ /* 0x000fe20000300000 */
.L_x_2748:
        /* <DEDUP_REMOVED lines=15> */
.L_x_2768:
[----:B------:R-:W2:Y:S02]  /*8400*/  SYNCS.PHASECHK.TRANS64.TRYWAIT P0, [R3+URZ], R2 ;  /* 0x00000002030075a7 */ /* 0x000ea4000800017f */
[----:B--2---:R-:W-:Y:S05]  /*8410*/  @!P0 BRA `(.L_x_2750) ;  /* 0x0000000400708947 */ /* 0x004fea0003800000 */
.L_x_2769:
[----:B------:R-:W-:Y:S05]  /*8420*/  @!P2 BRA `(.L_x_2751) ;  /* 0x000000000004a947 */ /* 0x000fea0003800000 */
[----:B------:R-:W-:Y:S01]  /*8430*/  BPT.TRAP 0x1 ;  /* 0x000000040000795c */ /* 0x000fe20000300000 */
.L_x_2751:
[----:B--2---:R-:W-:-:S04]  /*8440*/  VIADD R3, R7, 0x30840 ;  /* 0x0003084007037836 */ /* 0x004fc80000000000 */
[----:B------:R-:W-:-:S04]  /*8450*/  IMAD R0, R0, 0x8, R3 ;  /* 0x0000000800007824 */ /* 0x000fc800078e0203 */
[----:B------:R-:W2:Y:S02]  /*8460*/  SYNCS.PHASECHK.TRANS64.TRYWAIT P0, [R0+URZ], R5 ;  /* 0x00000005000075a7 */ /* 0x000ea4000800017f */
[----:B--2---:R-:W-:Y:S05]  /*8470*/  @!P0 BRA `(.L_x_2752) ;  /* 0x00000004006c8947 */ /* 0x004fea0003800000 */
.L_x_2770:
[----:B------:R-:W-:-:S07]  /*8480*/  IMAD R3, R4, 0x8, R3 ;  /* 0x0000000804037824 */ /* 0x000fce00078e0203 */
.L_x_2753:
[----:B---3--:R3:W4:Y:S02]  /*8490*/  SYNCS.PHASECHK.TRANS64.TRYWAIT P0, [R3+URZ], R2 ;  /* 0x00000002030075a7 */ /* 0x008724000800017f */
[----:B----4-:R-:W-:Y:S05]  /*84a0*/  @!P0 NANOSLEEP.SYNCS 0x989680 ;  /* 0x009896800000895d */ /* 0x010fea0003900000 */
[----:B------:R-:W4:Y:S02]  /*84b0*/  @!P0 SYNCS.PHASECHK.TRANS64 P0, [R3+URZ], R2 ;  /* 0x00000002030085a7 */ /* 0x000f24000800007f */
[----:B----4-:R-:W-:Y:S05]  /*84c0*/  @!P0 BRA `(.L_x_2753) ;  /* 0xfffffffc00f08947 */ /* 0x010fea000383ffff */
.L_x_2676:
[----:B------:R-:W-:Y:S05]  /*84d0*/  BSYNC B6 ;  /* 0x0000000000067941 */ /* 0x000fea0003800000 */
.L_x_2671:
[----:B------:R-:W-:Y:S05]  /*84e0*/  EXIT ;  /* 0x000000000000794d */ /* 0x000fea0003800000 */
.L_x_2682:
[----:B------:R-:W-:Y:S02]  /*84f0*/  IMAD.MOV.U32 R12, RZ, RZ, RZ ;  /* 0x000000ffff0c7224 */ /* 0x000fe400078e00ff */
[----:B------:R-:W-:Y:S02]  /*8500*/  IMAD.MOV.U32 R11, RZ, RZ, 0x1f ;  /* 0x0000001fff0b7424 */ /* 0x000fe400078e00ff */
[----:B------:R-:W-:-:S07]  /*8510*/  IMAD.MOV.U32 R15, RZ, RZ, -0x1 ;  /* 0xffffffffff0f7424 */ /* 0x000fce00078e00ff */
[----:B------:R-:W-:Y:S05]  /*8520*/  WARPSYNC.COLLECTIVE R15, `(.L_x_2754) ;  /* 0x000000000f087348 */ /* 0x000fea0003c00000 */
[----:B------:R1:W2:Y:S02]  /*8530*/  SHFL.IDX P6, R14, R13, R12, R11 ;  /* 0x0000000c0d0e7389 */ /* 0x0002a400000c000b */
[----:B-12---:R-:W-:Y:S01]  /*8540*/  ENDCOLLECTIVE ;  /* 0x000000000000791b */ /* 0x006fe20003800000 */
.L_x_2754:
[----:B------:R-:W-:Y:S05]  /*8550*/  BRA `(.L_x_2755) ;  /* 0xffffff8c00747947 */ /* 0x000fea000383ffff */
.L_x_2684:
        /* <DEDUP_REMOVED lines=8> */
.L_x_2688:
[----:B---3--:R3:W4:Y:S02]  /*85e0*/  SYNCS.PHASECHK.TRANS64.TRYWAIT P1, [R0+URZ+0x30810], R209 ;  /* 0x030810d1000075a7 */ /* 0x008724000802017f */
[----:B----4-:R-:W-:Y:S05]  /*85f0*/  @!P1 NANOSLEEP.SYNCS 0x989680 ;  /* 0x009896800000995d */ /* 0x010fea0003900000 */
[----:B------:R-:W4:Y:S02]  /*8600*/  @!P1 SYNCS.PHASECHK.TRANS64 P1, [R0+URZ+0x30810], R209 ;  /* 0x030810d1000095a7 */ /* 0x000f24000802007f */
[----:B----4-:R-:W-:Y:S05]  /*8610*/  @!P1 BRA `(.L_x_2688) ;  /* 0xfffffffc00f09947 */ /* 0x010fea000383ffff */
[----:B------:R-:W-:Y:S05]  /*8620*/  BRA `(.L_x_2687) ;  /* 0xffffff9400607947 */ /* 0x000fea000383ffff */
.L_x_2692:
[----:B------:R1:W1:Y:S02]  /*8630*/  SYNCS.PHASECHK.TRANS64.TRYWAIT P1, [R0+URZ+0x30830], R209 ;  /* 0x030830d1000075a7 */ /* 0x000264000802017f */
[----:B-1----:R-:W-:Y:S05]  /*8640*/  @!P1 NANOSLEEP.SYNCS 0x989680 ;  /* 0x009896800000995d */ /* 0x002fea0003900000 */
[----:B------:R-:W1:Y:S02]  /*8650*/  @!P1 SYNCS.PHASECHK.TRANS64 P1, [R0+URZ+0x30830], R209 ;  /* 0x030830d1000095a7 */ /* 0x000e64000802007f */
[----:B-1----:R-:W-:Y:S05]  /*8660*/  @!P1 BRA `(.L_x_2692) ;  /* 0xfffffffc00f09947 */ /* 0x002fea000383ffff */
[----:B------:R-:W-:Y:S05]  /*8670*/  BRA `(.L_x_2691) ;  /* 0xffffff9c00807947 */ /* 0x000fea000383ffff */
.L_x_2728:
[----:B-1----:R1:W2:Y:S02]  /*8680*/  SYNCS.PHASECHK.TRANS64.TRYWAIT P0, [R16+URZ+0x30820], R3 ;  /* 0x03082003100075a7 */ /* 0x0022a4000800017f */
[----:B--2---:R-:W-:Y:S05]  /*8690*/  @!P0 NANOSLEEP.SYNCS 0x989680 ;  /* 0x009896800000895d */ /* 0x004fea0003900000 */
[----:B------:R-:W2:Y:S02]  /*86a0*/  @!P0 SYNCS.PHASECHK.TRANS64 P0, [R16+URZ+0x30820], R3 ;  /* 0x03082003100085a7 */ /* 0x000ea4000800007f */
[----:B--2---:R-:W-:Y:S05]  /*86b0*/  @!P0 BRA `(.L_x_2728) ;  /* 0xfffffffc00f08947 */ /* 0x004fea000383ffff */
[----:B------:R-:W-:Y:S05]  /*86c0*/  BRA `(.L_x_2756) ;  /* 0xffffffe0004c7947 */ /* 0x000fea000383ffff */
.L_x_2732:
[----:B-1----:R1:W3:Y:S02]  /*86d0*/  SYNCS.PHASECHK.TRANS64.TRYWAIT P1, [R16+URZ+0x30840], R21 ;  /* 0x03084015100075a7 */ /* 0x0022e4000802017f */
[----:B---3--:R-:W-:Y:S05]  /*86e0*/  @!P1 NANOSLEEP.SYNCS 0x989680 ;  /* 0x009896800000995d */ /* 0x008fea0003900000 */
[----:B------:R-:W3:Y:S02]  /*86f0*/  @!P1 SYNCS.PHASECHK.TRANS64 P1, [R16+URZ+0x30840], R21 ;  /* 0x03084015100095a7 */ /* 0x000ee4000802007f */
[----:B---3--:R-:W-:Y:S05]  /*8700*/  @!P1 BRA `(.L_x_2732) ;  /* 0xfffffffc00f09947 */ /* 0x008fea000383ffff */
[----:B------:R-:W-:Y:S05]  /*8710*/  BRA `(.L_x_2757) ;  /* 0xffffffe800047947 */ /* 0x000fea000383ffff */
.L_x_2734:
[----:B--2---:R2:W3:Y:S02]  /*8720*/  SYNCS.PHASECHK.TRANS64.TRYWAIT P1, [R16+URZ+0x30828], R21 ;  /* 0x03082815100075a7 */ /* 0x0044e4000802017f */
[----:B---3--:R-:W-:Y:S05]  /*8730*/  @!P1 NANOSLEEP.SYNCS 0x989680 ;  /* 0x009896800000995d */ /* 0x008fea0003900000 */
[----:B------:R-:W3:Y:S02]  /*8740*/  @!P1 SYNCS.PHASECHK.TRANS64 P1, [R16+URZ+0x30828], R21 ;  /* 0x03082815100095a7 */ /* 0x000ee4000802007f */
[----:B---3--:R-:W-:Y:S05]  /*8750*/  @!P1 BRA `(.L_x_2734) ;  /* 0xfffffffc00f09947 */ /* 0x008fea000383ffff */
[----:B------:R-:W-:Y:S05]  /*8760*/  BRA `(.L_x_2758) ;  /* 0xffffffe800987947 */ /* 0x000fea000383ffff */
.L_x_2736:
[----:B---3--:R3:W4:Y:S02]  /*8770*/  SYNCS.PHASECHK.TRANS64.TRYWAIT P1, [R16+URZ+0x30848], R21 ;  /* 0x03084815100075a7 */ /* 0x008724000802017f */
[----:B----4-:R-:W-:Y:S05]  /*8780*/  @!P1 NANOSLEEP.SYNCS 0x989680 ;  /* 0x009896800000995d */ /* 0x010fea0003900000 */
[----:B------:R-:W4:Y:S02]  /*8790*/  @!P1 SYNCS.PHASECHK.TRANS64 P1, [R16+URZ+0x30848], R21 ;  /* 0x03084815100095a7 */ /* 0x000f24000802007f */
[----:B----4-:R-:W-:Y:S05]  /*87a0*/  @!P1 BRA `(.L_x_2736) ;  /* 0xfffffffc00f09947 */ /* 0x010fea000383ffff */
[----:B------:R-:W-:Y:S05]  /*87b0*/  BRA `(.L_x_2759) ;  /* 0xffffffec002c7947 */ /* 0x000fea000383ffff */
.L_x_2738:
[----:B------:R-:W-:-:S07]  /*87c0*/  SHF.L.U32 R5, R11, 0x1f, RZ ;  /* 0x0000001f0b057819 */ /* 0x000fce00000006ff */
.L_x_2760:
[----:B------:R1:W1:Y:S02]  /*87d0*/  SYNCS.PHASECHK.TRANS64.TRYWAIT P1, [R16+URZ+0x30820], R5 ;  /* 0x03082005100075a7 */ /* 0x000264000802017f */
[----:B-1----:R-:W-:Y:S05]  /*87e0*/  @!P1 NANOSLEEP.SYNCS 0x989680 ;  /* 0x009896800000995d */ /* 0x002fea0003900000 */
[----:B------:R-:W1:Y:S02]  /*87f0*/  @!P1 SYNCS.PHASECHK.TRANS64 P1, [R16+URZ+0x30820], R5 ;  /* 0x03082005100095a7 */ /* 0x000e64000802007f */
[----:B-1----:R-:W-:Y:S05]  /*8800*/  @!P1 BRA `(.L_x_2760) ;  /* 0xfffffffc00f09947 */ /* 0x002fea000383ffff */
[----:B------:R-:W-:Y:S05]  /*8810*/  BRA `(.L_x_2761) ;  /* 0xffffffec00a87947 */ /* 0x000fea000383ffff */
.L_x_2741:
[----:B-1----:R1:W2:Y:S02]  /*8820*/  SYNCS.PHASECHK.TRANS64.TRYWAIT P1, [R16+URZ+0x30840], R13 ;  /* 0x0308400d100075a7 */ /* 0x0022a4000802017f */
[----:B--2---:R-:W-:Y:S05]  /*8830*/  @!P1 NANOSLEEP.SYNCS 0x989680 ;  /* 0x009896800000995d */ /* 0x004fea0003900000 */
[----:B------:R-:W2:Y:S02]  /*8840*/  @!P1 SYNCS.PHASECHK.TRANS64 P1, [R16+URZ+0x30840], R13 ;  /* 0x0308400d100095a7 */ /* 0x000ea4000802007f */
[----:B--2---:R-:W-:Y:S05]  /*8850*/  @!P1 BRA `(.L_x_2741) ;  /* 0xfffffffc00f09947 */ /* 0x004fea000383ffff */
[----:B------:R-:W-:Y:S05]  /*8860*/  BRA `(.L_x_2762) ;  /* 0xfffffff000607947 */ /* 0x000fea000383ffff */
.L_x_2743:
[----:B--2---:R2:W1:Y:S02]  /*8870*/  SYNCS.PHASECHK.TRANS64.TRYWAIT P1, [R16+URZ+0x30828], R13 ;  /* 0x0308280d100075a7 */ /* 0x004464000802017f */
[----:B-1----:R-:W-:Y:S05]  /*8880*/  @!P1 NANOSLEEP.SYNCS 0x989680 ;  /* 0x009896800000995d */ /* 0x002fea0003900000 */
[----:B------:R-:W1:Y:S02]  /*8890*/  @!P1 SYNCS.PHASECHK.TRANS64 P1, [R16+URZ+0x30828], R13 ;  /* 0x0308280d100095a7 */ /* 0x000e64000802007f */
[----:B-1----:R-:W-:Y:S05]  /*88a0*/  @!P1 BRA `(.L_x_2743) ;  /* 0xfffffffc00f09947 */ /* 0x002fea000383ffff */
[----:B------:R-:W-:Y:S05]  /*88b0*/  BRA `(.L_x_2763) ;  /* 0xfffffff000e87947 */ /* 0x000fea000383ffff */
.L_x_2745:
[----:B------:R1:W1:Y:S02]  /*88c0*/  SYNCS.PHASECHK.TRANS64.TRYWAIT P0, [R3+URZ+0x30840], R0 ;  /* 0x03084000030075a7 */ /* 0x000264000800017f */
[----:B-1----:R-:W-:Y:S05]  /*88d0*/  @!P0 NANOSLEEP.SYNCS 0x989680 ;  /* 0x009896800000895d */ /* 0x002fea0003900000 */
[----:B------:R-:W1:Y:S02]  /*88e0*/  @!P0 SYNCS.PHASECHK.TRANS64 P0, [R3+URZ+0x30840], R0 ;  /* 0x03084000030085a7 */ /* 0x000e64000800007f */
[----:B-1----:R-:W-:Y:S05]  /*88f0*/  @!P0 BRA `(.L_x_2745) ;  /* 0xfffffffc00f08947 */ /* 0x002fea000383ffff */
[----:B------:R-:W-:Y:S05]  /*8900*/  BRA `(.L_x_2764) ;  /* 0xfffffff4009c7947 */ /* 0x000fea000383ffff */
.L_x_2747:
[----:B------:R-:W-:Y:S01]  /*8910*/  BSSY B0, `(.L_x_2765) ;  /* 0x0000006000007945 */ /* 0x000fe20003800000 */
[----:B------:R-:W-:-:S07]  /*8920*/  IMAD.MOV.U32 R15, RZ, RZ, -0x1 ;  /* 0xffffffffff0f7424 */ /* 0x000fce00078e00ff */
[----:B------:R-:W-:Y:S05]  /*8930*/  WARPSYNC.COLLECTIVE R15, `(.L_x_2766) ;  /* 0x000000000f0c7348 */ /* 0x000fea0003c00000 */
[----:B------:R-:W-:Y:S02]  /*8940*/  ELECT P6, UR62, PT ;  /* 0x00000000003e782f */ /* 0x000fe400038c0000 */
[----:B------:R-:W-:Y:S01]  /*8950*/  MOV R14, UR62 ;  /* 0x0000003e000e7c02 */ /* 0x000fe20008000f00 */
[----:B------:R-:W-:Y:S10]  /*8960*/  ENDCOLLECTIVE ;  /* 0x000000000000791b */ /* 0x000ff40003800000 */
.L_x_2766:
[----:B------:R-:W-:Y:S05]  /*8970*/  BSYNC B0 ;  /* 0x0000000000007941 */ /* 0x000fea0003800000 */
.L_x_2765:
[----:B------:R-:W-:Y:S05]  /*8980*/  BRA `(.L_x_2767) ;  /* 0xfffffff800487947 */ /* 0x000fea000383ffff */
.L_x_2749:
[----:B-1----:R1:W2:Y:S02]  /*8990*/  SYNCS.PHASECHK.TRANS64.TRYWAIT P0, [R6+URZ], R5 ;  /* 0x00000005060075a7 */ /* 0x0022a4000800017f */
[----:B--2---:R-:W-:Y:S05]  /*89a0*/  @!P0 NANOSLEEP.SYNCS 0x989680 ;  /* 0x009896800000895d */ /* 0x004fea0003900000 */
[----:B------:R-:W2:Y:S02]  /*89b0*/  @!P0 SYNCS.PHASECHK.TRANS64 P0, [R6+URZ], R5 ;  /* 0x00000005060085a7 */ /* 0x000ea4000800007f */
[----:B--2---:R-:W-:Y:S05]  /*89c0*/  @!P0 BRA `(.L_x_2749) ;  /* 0xfffffffc00f08947 */ /* 0x004fea000383ffff */
[----:B------:R-:W-:Y:S05]  /*89d0*/  BRA `(.L_x_2768) ;  /* 0xfffffff800887947 */ /* 0x000fea000383ffff */
.L_x_2750:
[----:B--2---:R2:W3:Y:S02]  /*89e0*/  SYNCS.PHASECHK.TRANS64.TRYWAIT P0, [R3+URZ], R2 ;  /* 0x00000002030075a7 */ /* 0x0044e4000800017f */
[----:B---3--:R-:W-:Y:S05]  /*89f0*/  @!P0 NANOSLEEP.SYNCS 0x989680 ;  /* 0x009896800000895d */ /* 0x008fea0003900000 */
[----:B------:R-:W3:Y:S02]  /*8a00*/  @!P0 SYNCS.PHASECHK.TRANS64 P0, [R3+URZ], R2 ;  /* 0x00000002030085a7 */ /* 0x000ee4000800007f */
[----:B---3--:R-:W-:Y:S05]  /*8a10*/  @!P0 BRA `(.L_x_2750) ;  /* 0xfffffffc00f08947 */ /* 0x008fea000383ffff */
[----:B------:R-:W-:Y:S05]  /*8a20*/  BRA `(.L_x_2769) ;  /* 0xfffffff8007c7947 */ /* 0x000fea000383ffff */
.L_x_2752:
[----:B--2---:R2:W3:Y:S02]  /*8a30*/  SYNCS.PHASECHK.TRANS64.TRYWAIT P0, [R0+URZ], R5 ;  /* 0x00000005000075a7 */ /* 0x0044e4000800017f */
[----:B---3--:R-:W-:Y:S05]  /*8a40*/  @!P0 NANOSLEEP.SYNCS 0x989680 ;  /* 0x009896800000895d */ /* 0x008fea0003900000 */
[----:B------:R-:W3:Y:S02]  /*8a50*/  @!P0 SYNCS.PHASECHK.TRANS64 P0, [R0+URZ], R5 ;  /* 0x00000005000085a7 */ /* 0x000ee4000800007f */
[----:B---3--:R-:W-:Y:S05]  /*8a60*/  @!P0 BRA `(.L_x_2752) ;  /* 0xfffffffc00f08947 */ /* 0x008fea000383ffff */
[----:B------:R-:W-:Y:S05]  /*8a70*/  BRA `(.L_x_2770) ;  /* 0xfffffff800807947 */ /* 0x000fea000383ffff */
.L_x_2771:
        /* <DEDUP_REMOVED lines=16> */
.L_x_3671:


//--------------------- .text._ZN7cutlass13device_kernelIN5flash11enable_sm90INS1_16FlashAttnBwdSm90INS1_25CollectiveMainloopBwdSm90ILi2ELi2ELi2EN4cute5tupleIJNS5_1CILi1EEES8_S8_EEENS6_IJNS7_ILi64EEENS7_ILi128EEESB_EEENS_10bfloat16_tEfNS_4arch4Sm90ELb1ELb0ELb1ELb0ELb1ELb1ELb0ELb0ELi2ELi1ELi2ELi1ELb0EEENS1_24CollectiveEpilogueBwdGQAISC_fSF_Li256ELb0ELb1EEENS1_25SingleTileBwdLPTSchedulerILb0ELi128ELb1EEEEEEEEEvNT_6ParamsE --------------------------
	.section	.text._ZN7cutlass13device_kernelIN5flash11enable_sm90INS1_16FlashAttnBwdSm90INS1_25CollectiveMainloopBwdSm90ILi2ELi2ELi2EN4cute5tupleIJNS5_1CILi1EEES8_S8_EEENS6_IJNS7_ILi64EEENS7_ILi128EEESB_EEENS_10bfloat16_tEfNS_4arch4Sm90ELb1ELb0ELb1ELb0ELb1ELb1ELb0ELb0ELi2ELi1ELi2ELi1ELb0EEENS1_24CollectiveEpilogueBwdGQAISC_fSF_Li256ELb0ELb1EEENS1_25SingleTileBwdLPTSchedulerILb0ELi128ELb1EEEEEEEEEvNT_6ParamsE,"ax",@progbits
	.align	128
.text._ZN7cutlass13device_kernelIN5flash11enable_sm90INS1_16FlashAttnBwdSm90INS1_25CollectiveMainloopBwdSm90ILi2ELi2ELi2EN4cute5tupleIJNS5_1CILi1EEES8_S8_EEENS6_IJNS7_ILi64EEENS7_ILi128EEESB_EEENS_10bfloat16_tEfNS_4arch4Sm90ELb1ELb0ELb1ELb0ELb1ELb1ELb0ELb0ELi2ELi1ELi2ELi1ELb0EEENS1_24CollectiveEpilogueBwdGQAISC_fSF_Li256ELb0ELb1EEENS1_25SingleTileBwdLPTSchedulerILb0ELi128ELb1EEEEEEEEEvNT_6ParamsE:
        .type           _ZN7cutlass13device_kernelIN5flash11enable_sm90INS1_16FlashAttnBwdSm90INS1_25CollectiveMainloopBwdSm90ILi2ELi2ELi2EN4cute5tupleIJNS5_1CILi1EEES8_S8_EEENS6_IJNS7_ILi64EEENS7_ILi128EEESB_EEENS_10bfloat16_tEfNS_4arch4Sm90ELb1ELb0ELb1ELb0ELb1ELb1ELb0ELb0ELi2ELi1ELi2ELi1ELb0EEENS1_24CollectiveEpilogueBwdGQAISC_fSF_Li256ELb0ELb1EEENS1_25SingleTileBwdLPTSchedulerILb0ELi128ELb1EEEEEEEEEvNT_6ParamsE,@function
        .size           _ZN7cutlass13device_kernelIN5flash11enable_sm90INS1_16FlashAttnBwdSm90INS1_25CollectiveMainloopBwdSm90ILi2ELi2ELi2EN4cute5tupleIJNS5_1CILi1EEES8_S8_EEENS6_IJNS7_ILi64EEENS7_ILi128EEESB_EEENS_10bfloat16_tEfNS_4arch4Sm90ELb1ELb0ELb1ELb0ELb1ELb1ELb0ELb0ELi2ELi1ELi2ELi1ELb0EEENS1_24CollectiveEpilogueBwdGQAISC_fSF_Li256ELb0ELb1EEENS1_25SingleTileBwdLPTSchedulerILb0ELi128ELb1EEEEEEEEEvNT_6ParamsE,(.L_x_3672 - _ZN7cutlass13device_kernelIN5flash11enable_sm90INS1_16FlashAttnBwdSm90INS1_25CollectiveMainloopBwdSm90ILi2ELi2ELi2EN4cute5tupleIJNS5_1CILi1EEES8_S8_EEENS6_IJNS7_ILi64EEENS7_ILi128EEESB_EEENS_10bfloat16_tEfNS_4arch4Sm90ELb1ELb0ELb1ELb0ELb1ELb1ELb0ELb0ELi2ELi1ELi2ELi1ELb0EEENS1_24CollectiveEpilogueBwdGQAISC_fSF_Li256ELb0ELb1EEENS1_25SingleTileBwdLPTSchedulerILb0ELi128ELb1EEEEEEEEEvNT_6ParamsE)
        .other          _ZN7cutlass13device_kernelIN5flash11enable_sm90INS1_16FlashAttnBwdSm90INS1_25CollectiveMainloopBwdSm90ILi2ELi2ELi2EN4cute5tupleIJNS5_1CILi1EEES8_S8_EEENS6_IJNS7_ILi64EEENS7_ILi128EEESB_EEENS_10bfloat16_tEfNS_4arch4Sm90ELb1ELb0ELb1ELb0ELb1ELb1ELb0ELb0ELi2ELi1ELi2ELi1ELb0EEENS1_24CollectiveEpilogueBwdGQAISC_fSF_Li256ELb0ELb1EEENS1_25SingleTileBwdLPTSchedulerILb0ELi128ELb1EEEEEEEEEvNT_6ParamsE,@"STO_CUDA_ENTRY STV_DEFAULT"
_ZN7cutlass13device_kernelIN5flash11enable_sm90INS1_16FlashAttnBwdSm90INS1_25CollectiveMainloopBwdSm90ILi2ELi2ELi2EN4cute5tupleIJNS5_1CILi1EEES8_S8_EEENS6_IJNS7_ILi64EEENS7_ILi128EEESB_EEENS_10bfloat16_tEfNS_4arch4Sm90ELb1ELb0ELb1ELb0ELb1ELb1ELb0ELb0ELi2ELi1ELi2ELi1ELb0EEENS1_24CollectiveEpilogueBwdGQAISC_fSF_Li256ELb0ELb1EEENS1_25SingleTileBwdLPTSchedulerILb0ELi128ELb1EEEEEEEEEvNT_6ParamsE:
        /* <DEDUP_REMOVED lines=24> */
.L_x_2773:
[----:B------:R-:W-:Y:S05]  /*0180*/  BSYNC B0 ;  /* 0x0000000000007941 */ /* 0x000fea0003800000 */
.L_x_2772:
        /* <DEDUP_REMOVED lines=37> */
.L_x_2774:
        /* <DEDUP_REMOVED lines=22> */
.L_x_2775:
[----:B------:R-:W-:Y:S01]  /*0540*/  PLOP3.LUT P0, PT, PT, PT, UP0, 0x80, 0x0 ;  /* 0x000000000000781c */ /* 0x000fe20003f0f008 */
[----:B------:R-:W-:Y:S01]  /*0550*/  NOP ;  /* 0x0000000000007918 */ /* 0x000fe20000000000 */
[----:B------:R-:W-:Y:S01]  /*0560*/  ULDC.64 UR46, c[0x0][0x208] ;  /* 0x00008200002e7ab9 */ /* 0x000fe20000000a00 */
[----:B------:R-:W-:Y:S01]  /*0570*/  BSSY B6, `(.L_x_2776) ;  /* 0x00008eb000067945 */ /* 0x000fe20003800000 */
[----:B-12-4-:R-:W-:Y:S09]  /*0580*/  BAR.SYNC.DEFER_BLOCKING 0x0 ;  /* 0x0000000000007b1d */ /* 0x016ff20000010000 */
[----:B------:R-:W-:Y:S05]  /*0590*/  @!P0 BRA `(.L_x_2777) ;  /* 0x0000005000c08947 */ /* 0x000fea0003800000 */
.L_x_2778:
        /* <DEDUP_REMOVED lines=32> */
.L_x_2779:
[----:B------:R-:W-:Y:S01]  /*07a0*/  ULDC UR7, c[0x0][0x8cc] ;  /* 0x0002330000077ab9 */ /* 0x000fe20000000800 */
[----:B------:R-:W-:Y:S01]  /*07b0*/  UMOV UR36, UR10 ;  /* 0x0000000a00247c82 */ /* 0x000fe20008000000 */
[----:B------:R-:W-:-:S11]  /*07c0*/  UISETP.NE.AND UP0, UPT, UR7, 0x1, UPT ;  /* 0x000000010700788c */ /* 0x000fd6000bf05270 */
[----:B------:R-:W-:Y:S02]  /*07d0*/  @UP0 ULDC.64 UR8, c[0x0][0x8d0] ;  /* 0x0002340000080ab9 */ /* 0x000fe40000000a00 */
[----:B------:R-:W-:-:S04]  /*07e0*/  UIMAD.WIDE.U32 UR4, UR10, UR8, URZ ;  /* 0x000000080a0472a5 */ /* 0x000fc8000f8e003f */
[----:B------:R-:W-:-:S04]  /*07f0*/  @UP0 USHF.R.U32.HI UR36, URZ, UR9, UR5 ;  /* 0x000000093f240299 */ /* 0x000fc80008011605 */
[----:B------:R-:W-:-:S12]  /*0800*/  UIMAD UR4, UR36, UR7, URZ ;  /* 0x00000007240472a4 */ /* 0x000fd8000f8e023f */
.L_x_2780:
        /* <DEDUP_REMOVED lines=121> */
.L_x_2784:
        /* <DEDUP_REMOVED lines=15> */
.L_x_2783:
        /* <DEDUP_REMOVED lines=23> */
.L_x_2786:
        /* <DEDUP_REMOVED lines=15> */
.L_x_2785:
        /* <DEDUP_REMOVED lines=8> */
.L_x_2890:
        /* <DEDUP_REMOVED lines=15> */
.L_x_2788:
        /* <DEDUP_REMOVED lines=105> */
.L_x_2800:
[----:B------:R-:W-:-:S05]  /*1af0*/  IMAD.U32 R0, RZ, RZ, UR38 ;  /* 0x00000026ff007e24 */ /* 0x000fca000f8e00ff */
[----:B------:R-:W-:-:S04]  /*1b00*/  LOP3.LUT R0, R0, 0x1, RZ, 0xfc, !PT ;  /* 0x0000000100007812 */ /* 0x000fc800078efcff */
[----:B------:R-:W-:-:S13]  /*1b10*/  ISETP.NE.AND P0, PT, R0, 0x3, PT ;  /* 0x000000030000780c */ /* 0x000fda0003f05270 */
[----:B------:R-:W-:Y:S05]  /*1b20*/  @!P0 BRA `(.L_x_2790) ;  /* 0x0000000000048947 */ /* 0x000fea0003800000 */
[----:B------:R-:W-:Y:S01]  /*1b30*/  BPT.TRAP 0x1 ;  /* 0x000000040000795c */ /* 0x000fe20000300000 */
.L_x_2790:
        /* <DEDUP_REMOVED lines=8> */
.L_x_2791:
[----:B---3--:R-:W-:Y:S05]  /*1bc0*/  @P1 BRA `(.L_x_2792) ;  /* 0x0000000000081947 */ /* 0x008fea0003800000 */
[----:B------:R-:W3:Y:S02]  /*1bd0*/  SYNCS.PHASECHK.TRANS64.TRYWAIT P1, [R0+URZ+0x30810], R209 ;  /* 0x030810d1000075a7 */ /* 0x000ee4000802017f */
[----:B---3--:R-:W-:Y:S05]  /*1be0*/  @!P1 BRA `(.L_x_2793) ;  /* 0x0000007800509947 */ /* 0x008fea0003800000 */
.L_x_2792:
        /* <DEDUP_REMOVED lines=84> */
.L_x_2794:
[----:B------:R1:W1:Y:S01]  /*2130*/  SYNCS.PHASECHK.TRANS64.TRYWAIT P1, [R0+URZ+0x30830], R209 ;  /* 0x030830d1000075a7 */ /* 0x000262000802017f */
[----:B------:R-:W-:Y:S05]  /*2140*/  @!P0 BRA `(.L_x_2795) ;  /* 0x0000000000048947 */ /* 0x000fea0003800000 */
[----:B------:R-:W-:Y:S01]  /*2150*/  BPT.TRAP 0x1 ;  /* 0x000000040000795c */ /* 0x000fe20000300000 */
.L_x_2795:
        /* <DEDUP_REMOVED lines=54> */
.L_x_2796:
        /* <DEDUP_REMOVED lines=401> */
[----:B------:R-:W-:-:S05]  /*3dd0*/  IMAD R7, R229, 0x4000, R208 ;  /* 0x00004000e5077824 */ /* 0x000fca00078e02d0 */
[----:B------:R-:W-:Y:S01]  /*3de0*/  R2UR UR7, R7 ;  /* 0x00000000070772ca */ /* 0x000fe200000e0000 */
[----:B------:R-:W-:-:S12]  /*3df0*/  UIADD3 UR6, UR6, 0x180, URZ ;  /* 0x0000018006067890 */ /* 0x000fd8000fffe03f */
[----:B------:R-:W-:-:S04]  /*3e00*/  USHF.R.U32.HI UR7, URZ, 0x4, UR7 ;  /* 0x000000043f077899 */ /* 0x000fc80008011607 */
[----:B------:R-:W-:-:S03]  /*3e10*/  ULOP3.LUT UR12, UR7, 0x3fff, URZ, 0xc0, !UPT ;  /* 0x00003fff070c7892 */ /* 0x000fc6000f8ec03f */
[----:B------:R-:W-:Y:S01]  /*3e20*/  UMOV UR7, 0x40000040 ;  /* 0x4000004000077882 */ /* 0x000fe20000000000 */
[----:B------:R-:W-:Y:S02]  /*3e30*/  WARPGROUP.DEPBAR.LE gsb0, 0x0 ;  /* 0x00008000000079c5 */ /* 0x000fe40000010000 */
[----:B------:R-:W-:-:S06]  /*3e40*/  WARPGROUP.ARRIVE ;  /* 0x00000000000079c5 */ /* 0x000fcc0000000000 */
[----:B------:R-:W-:Y:S03]  /*3e50*/  HGMMA.64x128x16.F32.BF16 R24, R152, gdesc[UR8].tnspB, R24, gsb0 ;  /* 0x41e0000898187df0 */ /* 0x000fe60008001818 */
[----:B------:R-:W2:Y:S01]  /*3e60*/  S2R R21, SR_CgaCtaId ;  /* 0x0000000000157919 */ /* 0x000ea20000008800 */
[----:B------:R-:W-:Y:S01]  /*3e70*/  MOV R17, 0x400 ;  /* 0x0000040000117802 */ /* 0x000fe20000000f00 */
[----:B------:R-:W-:Y:S02]  /*3e80*/  WARPGROUP.DEPBAR.LE gsb0, 0x0 ;  /* 0x00008000000079c5 */ /* 0x000fe40000010000 */
[----:B------:R-:W-:Y:S02]  /*3e90*/  F2FP.BF16.F32.PACK_AB R152, R215, R213 ;  /* 0x000000d5d798723e */ /* 0x000fe400000010ff */
[----:B------:R-:W-:Y:S02]  /*3ea0*/  F2FP.BF16.F32.PACK_AB R154, R219, R217 ;  /* 0x000000d9db9a723e */ /* 0x000fe400000010ff */
[----:B------:R-:W-:-:S02]  /*3eb0*/  F2FP.BF16.F32.PACK_AB R153, R216, R214 ;  /* 0x000000d6d899723e */ /* 0x000fc400000010ff */
[----:B------:R-:W-:-:S04]  /*3ec0*/  F2FP.BF16.F32.PACK_AB R155, R9, R218 ;  /* 0x000000da099b723e */ /* 0x000fc800000010ff */
[----:B------:R-:W-:-:S06]  /*3ed0*/  WARPGROUP.ARRIVE ;  /* 0x00000000000079c5 */ /* 0x000fcc0000000000 */
[----:B------:R-:W-:Y:S01]  /*3ee0*/  HGMMA.64x128x16.F32.BF16 R24, R152, gdesc[UR4].tnspB, R24, gsb0 ;  /* 0x41e0000498187df0 */ /* 0x000fe20008001818 */
[----:B--2---:R-:W-:-:S05]  /*3ef0*/  LEA R17, R21, R17, 0x18 ;  /* 0x0000001115117211 */ /* 0x004fca00078ec0ff */
[----:B------:R-:W-:-:S05]  /*3f00*/  VIADD R17, R17, 0x28800 ;  /* 0x0002880011117836 */ /* 0x000fca0000000000 */
[----:B------:R-:W-:-:S04]  /*3f10*/  SHF.R.U32.HI R6, RZ, 0x4, R17 ;  /* 0x00000004ff067819 */ /* 0x000fc80000011611 */
[----:B------:R-:W-:-:S04]  /*3f20*/  LOP3.LUT R6, R6, 0x3fff, RZ, 0xc0, !PT ;  /* 0x00003fff06067812 */ /* 0x000fc800078ec0ff */
[----:B------:R-:W-:-:S05]  /*3f30*/  LOP3.LUT R6, R6, 0x10000, RZ, 0xfc, !PT ;  /* 0x0001000006067812 */ /* 0x000fca00078efcff */
[----:B------:R-:W-:-:S05]  /*3f40*/  IMAD R6, R3, 0x400, R6 ;  /* 0x0000040003067824 */ /* 0x000fca00078e0206 */
[----:B------:R-:W-:Y:S01]  /*3f50*/  R2UR UR5, R6 ;  /* 0x00000000060572ca */ /* 0x000fe200000e0000 */
[----:B------:R-:W-:Y:S01]  /*3f60*/  UMOV UR9, 0x40000040 ;  /* 0x4000004000097882 */ /* 0x000fe20000000000 */
[----:B------:R-:W-:Y:S01]  /*3f70*/  UMOV UR10, UR12 ;  /* 0x0000000c000a7c82 */ /* 0x000fe20008000000 */
[----:B------:R-:W-:-:S10]  /*3f80*/  UMOV UR11, 0x40000040 ;  /* 0x40000040000b7882 */ /* 0x000fd40000000000 */
        /* <DEDUP_REMOVED lines=63> */
.L_x_2798:
        /* <DEDUP_REMOVED lines=49> */
.L_x_2799:
        /* <DEDUP_REMOVED lines=78> */
.L_x_2782:
[----:B------:R-:W-:Y:S05]  /*4b70*/  @P0 BRA `(.L_x_2781) ;  /* 0x0000004800280947 */ /* 0x000fea0003800000 */
[----:B------:R-:W1:Y:S01]  /*4b80*/  S2R R4, SR_TID.X ;  /* 0x0000000000047919 */ /* 0x000e620000002100 */
[----:B------:R-:W-:Y:S01]  /*4b90*/  ULDC UR8, c[0x0][0x850] ;  /* 0x0002140000087ab9 */ /* 0x000fe20000000800 */
[----:B------:R-:W2:Y:S01]  /*4ba0*/  S2UR UR11, SR_CgaCtaId ;  /* 0x00000000000b79c3 */ /* 0x000ea20000008800 */
[----:B------:R-:W-:Y:S01]  /*4bb0*/  UISETP.NE.AND UP0, UPT, UR8, 0x1, UPT ;  /* 0x000000010800788c */ /* 0x000fe2000bf05270 */
[----:B------:R-:W-:Y:S01]  /*4bc0*/  BSSY B0, `(.L_x_2801) ;  /* 0x000005d000007945 */ /* 0x000fe20003800000 */
[----:B------:R-:W-:Y:S01]  /*4bd0*/  UMOV UR10, UR40 ;  /* 0x00000028000a7c82 */ /* 0x000fe20008000000 */
[----:B------:R-:W-:Y:S01]  /*4be0*/  ULOP3.LUT UR36, URZ, UR36, URZ, 0x33, !UPT ;  /* 0x000000243f247292 */ /* 0x000fe2000f8e333f */
[----:B------:R-:W-:Y:S01]  /*4bf0*/  ULDC.64 UR12, c[0x0][0x818] ;  /* 0x00020600000c7ab9 */ /* 0x000fe20000000a00 */
[----:B------:R-:W-:Y:S01]  /*4c00*/  ULDC UR6, c[0x0][0x8b4] ;  /* 0x00022d0000067ab9 */ /* 0x000fe20000000800 */
[----:B------:R-:W-:Y:S01]  /*4c10*/  ULDC UR16, c[0x0][0x870] ;  /* 0x00021c0000107ab9 */ /* 0x000fe20000000800 */
[----:B------:R-:W-:Y:S01]  /*4c20*/  UIADD3 UR36, UR36, UR6, URZ ;  /* 0x0000000624247290 */ /* 0x000fe2000fffe03f */
[----:B------:R-:W-:-:S03]  /*4c30*/  ULDC UR18, c[0x0][0x80c] ;  /* 0x0002030000127ab9 */ /* 0x000fc60000000800 */
[----:B------:R-:W-:Y:S01]  /*4c40*/  @UP0 ULDC UR4, c[0x0][0x854] ;  /* 0x0002150000040ab9 */ /* 0x000fe20000000800 */
[----:B------:R-:W-:Y:S01]  /*4c50*/  @UP0 ULDC UR7, c[0x0][0x858] ;  /* 0x0002160000070ab9 */ /* 0x000fe20000000800 */
[----:B------:R-:W-:Y:S02]  /*4c60*/  UIMAD.WIDE.U32 UR4, UR40, UR4, URZ ;  /* 0x00000004280472a5 */ /* 0x000fe4000f8e003f */
[----:B------:R-:W-:Y:S02]  /*4c70*/  UIMAD UR16, UR16, UR36, URZ ;  /* 0x00000024101072a4 */ /* 0x000fe4000f8e023f */
[----:B------:R-:W-:Y:S02]  /*4c80*/  @UP0 USHF.R.U32.HI UR10, URZ, UR7, UR5 ;  /* 0x000000073f0a0299 */ /* 0x000fe40008011605 */
[----:B------:R-:W-:Y:S02]  /*4c90*/  USHF.L.U32 UR6, UR36, 0xe, URZ ;  /* 0x0000000e24067899 */ /* 0x000fe4000800063f */
[----:B------:R-:W-:-:S02]  /*4ca0*/  USHF.R.S32.HI UR17, URZ, 0x1f, UR10 ;  /* 0x0000001f3f117899 */ /* 0x000fc4000801140a */
[----:B------:R-:W-:Y:S02]  /*4cb0*/  UIMAD UR16, UR16, UR18, URZ ;  /* 0x00000012101072a4 */ /* 0x000fe4000f8e023f */
[----:B------:R-:W-:Y:S02]  /*4cc0*/  UIMAD UR9, UR17, UR12, URZ ;  /* 0x0000000c110972a4 */ /* 0x000fe4000f8e023f */
[----:B------:R-:W-:Y:S01]  /*4cd0*/  USHF.R.S32.HI UR7, URZ, 0x1f, UR6 ;  /* 0x0000001f3f077899 */ /* 0x000fe20008011406 */
[C---:B-1----:R-:W-:Y:S01]  /*4ce0*/  VIADD R5, R4.reuse, 0xffffff80 ;  /* 0xffffff8004057836 */ /* 0x042fe20000000000 */
[----:B------:R-:W-:Y:S01]  /*4cf0*/  UIMAD UR20, UR10, UR13, UR9 ;  /* 0x0000000d0a1472a4 */ /* 0x000fe2000f8e0209 */
[----:B------:R-:W-:Y:S01]  /*4d00*/  ISETP.NE.AND P1, PT, R4, 0x80, PT ;  /* 0x000000800400780c */ /* 0x000fe20003f25270 */
[----:B------:R-:W-:Y:S02]  /*4d10*/  USHF.R.S32.HI UR19, URZ, 0x1f, UR16 ;  /* 0x0000001f3f137899 */ /* 0x000fe40008011410 */
[----:B------:R-:W-:Y:S01]  /*4d20*/  SHF.R.S32.HI R0, RZ, 0x1f, R5 ;  /* 0x0000001fff007819 */ /* 0x000fe20000011405 */
[----:B------:R-:W-:Y:S01]  /*4d30*/  UMOV UR9, 0x400 ;  /* 0x0000040000097882 */ /* 0x000fe20000000000 */
[----:B------:R-:W-:Y:S01]  /*4d40*/  ULDC.64 UR14, c[0x0][0x840] ;  /* 0x00021000000e7ab9 */ /* 0x000fe20000000a00 */
[----:B--2---:R-:W-:Y:S01]  /*4d50*/  ULEA UR9, UR11, UR9, 0x18 ;  /* 0x000000090b097291 */ /* 0x004fe2000f8ec03f */
[----:B------:R-:W-:Y:S01]  /*4d60*/  LEA.HI R2, R0, R5, RZ, 0x7 ;  /* 0x0000000500027211 */ /* 0x000fe200078f38ff */
[----:B------:R-:W-:Y:S01]  /*4d70*/  UIMAD UR11, UR37, UR18, URZ ;  /* 0x00000012250b72a4 */ /* 0x000fe2000f8e023f */
[----:B------:R-:W-:Y:S01]  /*4d80*/  BAR.SYNC.DEFER_BLOCKING 0x1, 0x100 ;  /* 0x0044000000007b1d */ /* 0x000fe20000010000 */
[----:B------:R-:W-:Y:S01]  /*4d90*/  UIMAD.WIDE.U32 UR4, UR10, UR12, UR6 ;  /* 0x0000000c0a0472a5 */ /* 0x000fe2000f8e0006 */
[C---:B------:R-:W-:Y:S01]  /*4da0*/  LOP3.LUT R0, R2.reuse, 0xfffff80, RZ, 0xc0, !PT ;  /* 0x0fffff8002007812 */ /* 0x040fe200078ec0ff */
[----:B------:R-:W-:Y:S01]  /*4db0*/  IMAD.SHL.U32 R2, R2, 0x40, RZ ;  /* 0x0000004002027824 */ /* 0x000fe200078e00ff */
[----:B------:R-:W-:Y:S01]  /*4dc0*/  USHF.R.S32.HI UR18, URZ, 0x1f, UR11 ;  /* 0x0000001f3f127899 */ /* 0x000fe2000801140b */
[C---:B------:R-:W-:Y:S01]  /*4dd0*/  ISETP.NE.AND P0, PT, R5.reuse, RZ, PT ;  /* 0x000000ff0500720c */ /* 0x040fe20003f05270 */
[----:B------:R-:W-:Y:S01]  /*4de0*/  UIADD3 UR16, UP0, UP1, UR16, UR11, UR10 ;  /* 0x0000000b10107290 */ /* 0x000fe2000f91e00a */
[----:B------:R-:W-:Y:S01]  /*4df0*/  IMAD.IADD R0, R5, 0x1, -R0 ;  /* 0x0000000105007824 */ /* 0x000fe200078e0a00 */
[----:B------:R-:W-:Y:S01]  /*4e00*/  LOP3.LUT R3, R2, 0x3fffe000, RZ, 0xc0, !PT ;  /* 0x3fffe00002037812 */ /* 0x000fe200078ec0ff */
[----:B------:R-:W-:-:S02]  /*4e10*/  UIMAD.WIDE.U32 UR6, UR10, UR14, UR6 ;  /* 0x0000000e0a0672a5 */ /* 0x000fc4000f8e0006 */
[----:B------:R-:W-:Y:S02]  /*4e20*/  UIMAD UR21, UR17, UR14, URZ ;  /* 0x0000000e111572a4 */ /* 0x000fe4000f8e023f */
[----:B------:R-:W-:Y:S01]  /*4e30*/  IMAD R0, R0, 0x4, R3 ;  /* 0x0000000400007824 */ /* 0x000fe200078e0203 */
[----:B------:R-:W-:Y:S02]  /*4e40*/  UIADD3.X UR14, UR19, UR18, UR17, UP0, UP1 ;  /* 0x00000012130e7290 */ /* 0x000fe400087e2411 */
[----:B------:R-:W-:Y:S02]  /*4e50*/  USHF.L.U32 UR11, UR16, 0x2, URZ ;  /* 0x00000002100b7899 */ /* 0x000fe4000800063f */
[----:B------:R-:W-:Y:S01]  /*4e60*/  LEA R0, R0, UR9, 0x2 ;  /* 0x0000000900007c11 */ /* 0x000fe2000f8e10ff */
[----:B------:R-:W-:Y:S01]  /*4e70*/  ULDC.64 UR12, c[0x0][0x868] ;  /* 0x00021a00000c7ab9 */ /* 0x000fe20000000a00 */
[----:B------:R-:W-:Y:S02]  /*4e80*/  USHF.L.U64.HI UR14, UR16, 0x2, UR14 ;  /* 0x00000002100e7899 */ /* 0x000fe4000801020e */
[----:B------:R-:W-:Y:S01]  /*4e90*/  UIADD3 UR16, UP0, UR11, UR12, URZ ;  /* 0x0000000c0b107290 */ /* 0x000fe2000ff1e03f */
[----:B------:R1:W-:Y:S01]  /*4ea0*/  STS.128 [R0], R24 ;  /* 0x0000001800007388 */ /* 0x0003e20000000c00 */
[----:B------:R-:W-:-:S02]  /*4eb0*/  USHF.R.S32.HI UR12, URZ, 0x1f, UR37 ;  /* 0x0000001f3f0c7899 */ /* 0x000fc40008011425 */
[----:B------:R-:W-:Y:S01]  /*4ec0*/  UIMAD UR15, UR10, UR15, UR21 ;  /* 0x0000000f0a0f72a4 */ /* 0x000fe2000f8e0215 */
[----:B------:R1:W-:Y:S01]  /*4ed0*/  STS.128 [R0+0x800], R28 ;  /* 0x0008001c00007388 */ /* 0x0003e20000000c00 */
[----:B------:R-:W-:Y:S01]  /*4ee0*/  ULDC.64 UR18, c[0x0][0x820] ;  /* 0x0002080000127ab9 */ /* 0x000fe20000000a00 */
[----:B------:R-:W-:Y:S01]  /*4ef0*/  UIADD3.X UR17, UR14, UR13, URZ, UP0, !UPT ;  /* 0x0000000d0e117290 */ /* 0x000fe200087fe43f */
[----:B------:R-:W-:Y:S01]  /*4f00*/  IMAD.U32 R2, RZ, RZ, UR16 ;  /* 0x00000010ff027e24 */ /* 0x000fe2000f8e00ff */
[----:B------:R1:W-:Y:S01]  /*4f10*/  STS.128 [R0+0x1000], R32 ;  /* 0x0010002000007388 */ /* 0x0003e20000000c00 */
[----:B------:R-:W-:Y:S01]  /*4f20*/  ULDC.64 UR22, c[0x0][0x848] ;  /* 0x0002120000167ab9 */ /* 0x000fe20000000a00 */
[----:B------:R-:W-:Y:S02]  /*4f30*/  UIMAD UR13, UR12, UR18, URZ ;  /* 0x000000120c0d72a4 */ /* 0x000fe4000f8e023f */
[----:B------:R1:W-:Y:S01]  /*4f40*/  STS.128 [R0+0x1800], R36 ;  /* 0x0018002400007388 */ /* 0x0003e20000000c00 */
[----:B------:R-:W-:Y:S01]  /*4f50*/  UIADD3 UR5, UR5, UR20, URZ ;  /* 0x0000001405057290 */ /* 0x000fe2000fffe03f */
[----:B------:R-:W-:Y:S01]  /*4f60*/  IMAD.U32 R3, RZ, RZ, UR17 ;  /* 0x00000011ff037e24 */ /* 0x000fe2000f8e00ff */
        /* <DEDUP_REMOVED lines=15> */
[----:B------:R-:W-:Y:S01]  /*5060*/  ULEA UR18, UP0, UR4, UR18, 0x2 ;  /* 0x0000001204127291 */ /* 0x000fe2000f80103f */
[----:B------:R1:W-:Y:S01]  /*5070*/  STS.128 [R0+0x4800], R60 ;  /* 0x0048003c00007388 */ /* 0x0003e20000000c00 */
[----:B------:R-:W-:Y:S02]  /*5080*/  UIADD3 UR5, UR7, UR12, URZ ;  /* 0x0000000c07057290 */ /* 0x000fe4000fffe03f */
        /* <DEDUP_REMOVED lines=11> */
.L_x_2803:
[----:B------:R-:W2:Y:S04]  /*5140*/  LDG.E.STRONG.GPU R4, desc[UR46][R2.64] ;  /* 0x0000002e02047981 */ /* 0x000ea8000c1ef900 */
[----:B--2---:R-:W-:Y:S01]  /*5150*/  CCTL.IVALL ;  /* 0x00000000ff00798f */ /* 0x004fe20002000000 */
[----:B------:R-:W-:Y:S05]  /*5160*/  YIELD ;  /* 0x0000000000007946 */ /* 0x000fea0003800000 */
[----:B------:R-:W-:-:S13]  /*5170*/  ISETP.NE.AND P0, PT, R4, UR15, PT ;  /* 0x0000000f04007c0c */ /* 0x000fda000bf05270 */
[----:B------:R-:W-:Y:S05]  /*5180*/  @P0 BRA `(.L_x_2803) ;  /* 0xfffffffc00ec0947 */ /* 0x000fea000383ffff */
.L_x_2802:
[----:B------:R-:W-:Y:S05]  /*5190*/  BSYNC B0 ;  /* 0x0000000000007941 */ /* 0x000fea0003800000 */
.L_x_2801:
[----:B------:R-:W-:-:S03]  /*51a0*/  UMOV UR4, 0xffffffff ;  /* 0xffffffff00047882 */ /* 0x000fc60000000000 */
[----:B------:R-:W-:Y:S05]  /*51b0*/  BRA.DIV UR4, `(.L_x_2804) ;  /* 0x0000004604047947 */ /* 0x000fea000b800000 */
[----:B------:R-:W-:Y:S01]  /*51c0*/  NOP ;  /* 0x0000000000007918 */ /* 0x000fe20000000000 */
.L_x_2893:
        /* <DEDUP_REMOVED lines=15> */
.L_x_2807:
[----:B------:R-:W-:Y:S01]  /*52c0*/  @P0 ELECT P2, URZ, PT ;  /* 0x00000000003f082f */ /* 0x000fe20003840000 */
[----:B------:R2:W-:-:S12]  /*52d0*/  UBLKRED.G.S.ADD.F32.RN [UR4], [UR9], UR6, desc[UR12] ;  /* 0x00000c04090073bb */ /* 0x0005d800080a1406 */
[----:B------:R-:W-:Y:S02]  /*52e0*/  @P2 PLOP3.LUT P0, PT, P2, PT, PT, 0x8, 0x0 ;  /* 0x000000000000281c */ /* 0x000fe4000170e170 */
[----:B------:R-:W-:-:S11]  /*52f0*/  PLOP3.LUT P2, PT, PT, PT, PT, 0x8, 0x0 ;  /* 0x000000000000781c */ /* 0x000fd60003f4e170 */
[----:B--2---:R-:W-:Y:S05]  /*5300*/  @P0 BRA.U.ANY `(.L_x_2807) ;  /* 0xfffffffd00ec0947 */ /* 0x004fea000393ffff */
[----:B------:R0:W-:Y:S01]  /*5310*/  UTMACMDFLUSH ;  /* 0x00000000000079b7 */ /* 0x0001e20000000000 */
[----:B------:R-:W-:-:S04]  /*5320*/  DEPBAR.LE SB0, 0x0 ;  /* 0x000080000000791a */ /* 0x000fc80000000000 */
.L_x_2806:
[----:B------:R-:W-:Y:S05]  /*5330*/  BSYNC B0 ;  /* 0x0000000000007941 */ /* 0x000fea0003800000 */
.L_x_2805:
        /* <DEDUP_REMOVED lines=14> */
.L_x_2809:
[----:B------:R-:W-:Y:S05]  /*5420*/  BSYNC B0 ;  /* 0x0000000000007941 */ /* 0x000fea0003800000 */
.L_x_2808:
        /* <DEDUP_REMOVED lines=24> */
.L_x_2812:
[----:B-12---:R-:W2:Y:S04]  /*55b0*/  LDG.E.STRONG.GPU R0, desc[UR46][R2.64] ;  /* 0x0000002e02007981 */ /* 0x006ea8000c1ef900 */
[----:B--2---:R-:W-:Y:S01]  /*55c0*/  CCTL.IVALL ;  /* 0x00000000ff00798f */ /* 0x004fe20002000000 */
[----:B------:R-:W-:Y:S05]  /*55d0*/  YIELD ;  /* 0x0000000000007946 */ /* 0x000fea0003800000 */
[----:B------:R-:W-:-:S13]  /*55e0*/  ISETP.NE.AND P0, PT, R0, UR15, PT ;  /* 0x0000000f00007c0c */ /* 0x000fda000bf05270 */
[----:B------:R-:W-:Y:S05]  /*55f0*/  @P0 BRA `(.L_x_2812) ;  /* 0xfffffffc00ec0947 */ /* 0x000fea000383ffff */
.L_x_2811:
[----:B------:R-:W-:Y:S05]  /*5600*/  BSYNC B0 ;  /* 0x0000000000007941 */ /* 0x000fea0003800000 */
.L_x_2810:
[----:B------:R-:W-:-:S03]  /*5610*/  UMOV UR4, 0xffffffff ;  /* 0xffffffff00047882 */ /* 0x000fc60000000000 */
[----:B------:R-:W-:Y:S05]  /*5620*/  BRA.DIV UR4, `(.L_x_2813) ;  /* 0x0000004204047947 */ /* 0x000fea000b800000 */
[----:B------:R-:W-:Y:S01]  /*5630*/  NOP ;  /* 0x0000000000007918 */ /* 0x000fe20000000000 */
.L_x_2896:
        /* <DEDUP_REMOVED lines=16> */
.L_x_2816:
[----:B------:R-:W-:Y:S01]  /*5740*/  @P0 ELECT P2, URZ, PT ;  /* 0x00000000003f082f */ /* 0x000fe20003840000 */
[----:B------:R3:W-:-:S12]  /*5750*/  UBLKRED.G.S.ADD.F32.RN [UR4], [UR9], UR6, desc[UR10] ;  /* 0x00000a04090073bb */ /* 0x0007d800080a1406 */
[----:B------:R-:W-:Y:S02]  /*5760*/  @P2 PLOP3.LUT P0, PT, P2, PT, PT, 0x8, 0x0 ;  /* 0x000000000000281c */ /* 0x000fe4000170e170 */
[----:B------:R-:W-:-:S11]  /*5770*/  PLOP3.LUT P2, PT, PT, PT, PT, 0x8, 0x0 ;  /* 0x000000000000781c */ /* 0x000fd60003f4e170 */
[----:B---3--:R-:W-:Y:S05]  /*5780*/  @P0 BRA.U.ANY `(.L_x_2816) ;  /* 0xfffffffd00ec0947 */ /* 0x008fea000393ffff */
[----:B------:R0:W-:Y:S01]  /*5790*/  UTMACMDFLUSH ;  /* 0x00000000000079b7 */ /* 0x0001e20000000000 */
[----:B------:R-:W-:-:S04]  /*57a0*/  DEPBAR.LE SB0, 0x0 ;  /* 0x000080000000791a */ /* 0x000fc80000000000 */
.L_x_2815:
[----:B------:R-:W-:Y:S05]  /*57b0*/  BSYNC B0 ;  /* 0x0000000000007941 */ /* 0x000fea0003800000 */
.L_x_2814:
        /* <DEDUP_REMOVED lines=14> */
.L_x_2777:
        /* <DEDUP_REMOVED lines=29> */
.L_x_2818:
[----:B------:R-:W-:Y:S01]  /*5a70*/  ULDC UR9, c[0x0][0x8cc] ;  /* 0x0002330000097ab9 */ /* 0x000fe20000000800 */
[----:B------:R-:W-:Y:S01]  /*5a80*/  UMOV UR7, UR8 ;  /* 0x0000000800077c82 */ /* 0x000fe20008000000 */
[----:B------:R-:W-:-:S11]  /*5a90*/  UISETP.NE.AND UP0, UPT, UR9, 0x1, UPT ;  /* 0x000000010900788c */ /* 0x000fd6000bf05270 */
[----:B------:R-:W-:Y:S02]  /*5aa0*/  @UP0 ULDC.64 UR10, c[0x0][0x8d0] ;  /* 0x00023400000a0ab9 */ /* 0x000fe40000000a00 */
[----:B------:R-:W-:-:S04]  /*5ab0*/  UIMAD.WIDE.U32 UR4, UR8, UR10, URZ ;  /* 0x0000000a080472a5 */ /* 0x000fc8000f8e003f */
[----:B------:R-:W-:-:S04]  /*5ac0*/  @UP0 USHF.R.U32.HI UR7, URZ, UR11, UR5 ;  /* 0x0000000b3f070299 */ /* 0x000fc80008011605 */
[----:B------:R-:W-:-:S12]  /*5ad0*/  UIMAD UR4, UR7, UR9, URZ ;  /* 0x00000009070472a4 */ /* 0x000fd8000f8e023f */
.L_x_2819:
        /* <DEDUP_REMOVED lines=84> */
.L_x_2823:
[----:B------:R-:W2:Y:S04]  /*6020*/  LDG.E.STRONG.GPU R4, desc[UR46][R2.64] ;  /* 0x0000002e02047981 */ /* 0x000ea8000c1ef900 */
[----:B--2---:R-:W-:Y:S01]  /*6030*/  CCTL.IVALL ;  /* 0x00000000ff00798f */ /* 0x004fe20002000000 */
[----:B------:R-:W-:Y:S05]  /*6040*/  YIELD ;  /* 0x0000000000007946 */ /* 0x000fea0003800000 */
[----:B------:R-:W-:-:S13]  /*6050*/  ISETP.NE.AND P1, PT, R4, R5, PT ;  /* 0x000000050400720c */ /* 0x000fda0003f25270 */
[----:B------:R-:W-:Y:S05]  /*6060*/  @P1 BRA `(.L_x_2823) ;  /* 0xfffffffc00ec1947 */ /* 0x000fea000383ffff */
.L_x_2822:
[----:B------:R-:W-:Y:S05]  /*6070*/  BSYNC B0 ;  /* 0x0000000000007941 */ /* 0x000fea0003800000 */
.L_x_2821:
[----:B------:R-:W-:-:S03]  /*6080*/  UMOV UR4, 0xffffffff ;  /* 0xffffffff00047882 */ /* 0x000fc60000000000 */
[----:B------:R-:W-:Y:S05]  /*6090*/  BRA.DIV UR4, `(.L_x_2824) ;  /* 0x0000003604847947 */ /* 0x000fea000b800000 */
[----:B------:R-:W-:Y:S01]  /*60a0*/  NOP ;  /* 0x0000000000007918 */ /* 0x000fe20000000000 */
.L_x_2899:
        /* <DEDUP_REMOVED lines=22> */
.L_x_2826:
[----:B------:R-:W-:Y:S05]  /*6210*/  BSYNC B0 ;  /* 0x0000000000007941 */ /* 0x000fea0003800000 */
.L_x_2825:
        /* <DEDUP_REMOVED lines=20> */
.L_x_2828:
[----:B------:R-:W-:Y:S05]  /*6360*/  BSYNC B0 ;  /* 0x0000000000007941 */ /* 0x000fea0003800000 */
.L_x_2827:
[----:B------:R-:W-:Y:S06]  /*6370*/  BAR.ARV 0xa, 0xa0 ;  /* 0x0282800000007b1d */ /* 0x000fec0000002000 */
[----:B------:R-:W-:Y:S04]  /*6380*/  BSSY B0, `(.L_x_2829) ;  /* 0x0000003000007945 */ /* 0x000fe80003800000 */
[----:B------:R-:W-:Y:S05]  /*6390*/  @!P0 BRA `(.L_x_2830) ;  /* 0x0000000000048947 */ /* 0x000fea0003800000 */
[----:B------:R-:W-:-:S04]  /*63a0*/  DEPBAR.LE SB0, 0x0 ;  /* 0x000080000000791a */ /* 0x000fc80000000000 */
.L_x_2830:
[----:B------:R-:W-:Y:S05]  /*63b0*/  BSYNC B0 ;  /* 0x0000000000007941 */ /* 0x000fea0003800000 */
.L_x_2829:
        /* <DEDUP_REMOVED lines=19> */
.L_x_2832:
[----:B------:R-:W-:Y:S05]  /*64f0*/  BSYNC B0 ;  /* 0x0000000000007941 */ /* 0x000fea0003800000 */
.L_x_2831:
[----:B------:R-:W-:Y:S01]  /*6500*/  UIADD3 UR17, UR8, 0x1, URZ ;  /* 0x0000000108117890 */ /* 0x000fe2000fffe03f */
[----:B------:R-:W-:Y:S11]  /*6510*/  BRA `(.L_x_2833) ;  /* 0x0000000000047947 */ /* 0x000ff60003800000 */
.L_x_2820:
[----:B------:R-:W-:-:S05]  /*6520*/  UMOV UR17, UR8 ;  /* 0x0000000800117c82 */ /* 0x000fca0008000000 */
.L_x_2833:
        /* <DEDUP_REMOVED lines=12> */
.L_x_2858:
        /* <DEDUP_REMOVED lines=18> */
.L_x_2836:
[----:B------:R-:W2:Y:S04]  /*6710*/  LDG.E.STRONG.GPU R4, desc[UR46][R2.64] ;  /* 0x0000002e02047981 */ /* 0x000ea8000c1ef900 */
[----:B--2---:R-:W-:Y:S01]  /*6720*/  CCTL.IVALL ;  /* 0x00000000ff00798f */ /* 0x004fe20002000000 */
[----:B------:R-:W-:Y:S05]  /*6730*/  YIELD ;  /* 0x0000000000007946 */ /* 0x000fea0003800000 */
[----:B------:R-:W-:-:S13]  /*6740*/  ISETP.NE.AND P1, PT, R4, R5, PT ;  /* 0x000000050400720c */ /* 0x000fda0003f25270 */
[----:B------:R-:W-:Y:S05]  /*6750*/  @P1 BRA `(.L_x_2836) ;  /* 0xfffffffc00ec1947 */ /* 0x000fea000383ffff */
.L_x_2835:
[----:B------:R-:W-:Y:S05]  /*6760*/  BSYNC B0 ;  /* 0x0000000000007941 */ /* 0x000fea0003800000 */
.L_x_2834:
[----:B------:R-:W-:-:S03]  /*6770*/  UMOV UR18, 0xffffffff ;  /* 0xffffffff00127882 */ /* 0x000fc60000000000 */
[----:B------:R-:W-:Y:S05]  /*6780*/  BRA.DIV UR18, `(.L_x_2837) ;  /* 0x0000002e12e47947 */ /* 0x000fea000b800000 */
[----:B------:R-:W-:Y:S01]  /*6790*/  NOP ;  /* 0x0000000000007918 */ /* 0x000fe20000000000 */
.L_x_2902:
        /* <DEDUP_REMOVED lines=19> */
.L_x_2839:
[----:B------:R-:W-:Y:S05]  /*68d0*/  BSYNC B0 ;  /* 0x0000000000007941 */ /* 0x000fea0003800000 */
.L_x_2838:
        /* <DEDUP_REMOVED lines=15> */
.L_x_2841:
[----:B------:R-:W-:Y:S05]  /*69d0*/  BSYNC B0 ;  /* 0x0000000000007941 */ /* 0x000fea0003800000 */
.L_x_2840:
[----:B------:R-:W-:Y:S06]  /*69e0*/  BAR.ARV 0xa, 0xa0 ;  /* 0x0282800000007b1d */ /* 0x000fec0000002000 */
[----:B------:R-:W-:Y:S04]  /*69f0*/  BSSY B0, `(.L_x_2842) ;  /* 0x0000003000007945 */ /* 0x000fe80003800000 */
[----:B------:R-:W-:Y:S05]  /*6a00*/  @!P0 BRA `(.L_x_2843) ;  /* 0x0000000000048947 */ /* 0x000fea0003800000 */
[----:B------:R-:W-:-:S04]  /*6a10*/  DEPBAR.LE SB0, 0x0 ;  /* 0x000080000000791a */ /* 0x000fc80000000000 */
.L_x_2843:
[----:B------:R-:W-:Y:S05]  /*6a20*/  BSYNC B0 ;  /* 0x0000000000007941 */ /* 0x000fea0003800000 */
.L_x_2842:
        /* <DEDUP_REMOVED lines=19> */
.L_x_2845:
[----:B------:R-:W-:Y:S05]  /*6b60*/  BSYNC B0 ;  /* 0x0000000000007941 */ /* 0x000fea0003800000 */
.L_x_2844:
        /* <DEDUP_REMOVED lines=17> */
.L_x_2848:
[----:B------:R-:W2:Y:S04]  /*6c80*/  LDG.E.STRONG.GPU R4, desc[UR46][R2.64] ;  /* 0x0000002e02047981 */ /* 0x000ea8000c1ef900 */
[----:B--2---:R-:W-:Y:S01]  /*6c90*/  CCTL.IVALL ;  /* 0x00000000ff00798f */ /* 0x004fe20002000000 */
[----:B------:R-:W-:Y:S05]  /*6ca0*/  YIELD ;  /* 0x0000000000007946 */ /* 0x000fea0003800000 */
[----:B------:R-:W-:-:S13]  /*6cb0*/  ISETP.NE.AND P1, PT, R4, R5, PT ;  /* 0x000000050400720c */ /* 0x000fda0003f25270 */
[----:B------:R-:W-:Y:S05]  /*6cc0*/  @P1 BRA `(.L_x_2848) ;  /* 0xfffffffc00ec1947 */ /* 0x000fea000383ffff */
.L_x_2847:
[----:B------:R-:W-:Y:S05]  /*6cd0*/  BSYNC B0 ;  /* 0x0000000000007941 */ /* 0x000fea0003800000 */
.L_x_2846:
[----:B------:R-:W-:-:S03]  /*6ce0*/  UMOV UR10, 0xffffffff ;  /* 0xffffffff000a7882 */ /* 0x000fc60000000000 */
[----:B------:R-:W-:Y:S05]  /*6cf0*/  BRA.DIV UR10, `(.L_x_2849) ;  /* 0x0000002a0aa47947 */ /* 0x000fea000b800000 */
[----:B------:R-:W-:Y:S01]  /*6d00*/  NOP ;  /* 0x0000000000007918 */ /* 0x000fe20000000000 */
.L_x_2905:
        /* <DEDUP_REMOVED lines=15> */
.L_x_2851:
[----:B------:R-:W-:Y:S05]  /*6e00*/  BSYNC B0 ;  /* 0x0000000000007941 */ /* 0x000fea0003800000 */
.L_x_2850:
        /* <DEDUP_REMOVED lines=15> */
.L_x_2853:
[----:B------:R-:W-:Y:S05]  /*6f00*/  BSYNC B0 ;  /* 0x0000000000007941 */ /* 0x000fea0003800000 */
.L_x_2852:
[----:B------:R-:W-:Y:S06]  /*6f10*/  BAR.ARV 0xa, 0xa0 ;  /* 0x0282800000007b1d */ /* 0x000fec0000002000 */
[----:B------:R-:W-:Y:S04]  /*6f20*/  BSSY B0, `(.L_x_2854) ;  /* 0x0000003000007945 */ /* 0x000fe80003800000 */
[----:B------:R-:W-:Y:S05]  /*6f30*/  @!P0 BRA `(.L_x_2855) ;  /* 0x0000000000048947 */ /* 0x000fea0003800000 */
[----:B------:R-:W-:-:S04]  /*6f40*/  DEPBAR.LE SB0, 0x0 ;  /* 0x000080000000791a */ /* 0x000fc80000000000 */
.L_x_2855:
[----:B------:R-:W-:Y:S05]  /*6f50*/  BSYNC B0 ;  /* 0x0000000000007941 */ /* 0x000fea0003800000 */
.L_x_2854:
        /* <DEDUP_REMOVED lines=19> */
.L_x_2857:
[----:B------:R-:W-:Y:S05]  /*7090*/  BSYNC B0 ;  /* 0x0000000000007941 */ /* 0x000fea0003800000 */
.L_x_2856:
[----:B------:R-:W-:Y:S02]  /*70a0*/  UIADD3 UR17, UR17, 0x2, URZ ;  /* 0x0000000211117890 */ /* 0x000fe4000fffe03f */
[----:B------:R-:W-:Y:S02]  /*70b0*/  UIADD3 UR4, UR4, 0x4000, URZ ;  /* 0x0000400004047890 */ /* 0x000fe4000fffe03f */
[----:B------:R-:W-:-:S06]  /*70c0*/  UISETP.GE.AND UP0, UPT, UR17, UR5, UPT ;  /* 0x000000051100728c */ /* 0x000fcc000bf06270 */
[----:B------:R-:W-:-:S13]  /*70d0*/  PLOP3.LUT P1, PT, PT, PT, UP0, 0x80, 0x0 ;  /* 0x000000000000781c */ /* 0x000fda0003f2f008 */
[----:B------:R-:W-:Y:S05]  /*70e0*/  @!P1 BRA `(.L_x_2858) ;  /* 0xfffffff400409947 */ /* 0x000fea000383ffff */
[----:B------:R-:W-:Y:S05]  /*70f0*/  BRA `(.L_x_2781) ;  /* 0x0000002000c87947 */ /* 0x000fea0003800000 */
.L_x_2817:
        /* <DEDUP_REMOVED lines=21> */
.L_x_2859:
[----:B------:R-:W-:Y:S01]  /*7250*/  ULDC UR9, c[0x0][0x8cc] ;  /* 0x0002330000097ab9 */ /* 0x000fe20000000800 */
[----:B------:R-:W-:Y:S01]  /*7260*/  UMOV UR7, UR8 ;  /* 0x0000000800077c82 */ /* 0x000fe20008000000 */
[----:B------:R-:W-:-:S11]  /*7270*/  UISETP.NE.AND UP0, UPT, UR9, 0x1, UPT ;  /* 0x000000010900788c */ /* 0x000fd6000bf05270 */
[----:B------:R-:W-:Y:S02]  /*7280*/  @UP0 ULDC.64 UR10, c[0x0][0x8d0] ;  /* 0x00023400000a0ab9 */ /* 0x000fe40000000a00 */
[----:B------:R-:W-:-:S04]  /*7290*/  UIMAD.WIDE.U32 UR4, UR8, UR10, URZ ;  /* 0x0000000a080472a5 */ /* 0x000fc8000f8e003f */
[----:B------:R-:W-:-:S04]  /*72a0*/  @UP0 USHF.R.U32.HI UR7, URZ, UR11, UR5 ;  /* 0x0000000b3f070299 */ /* 0x000fc80008011605 */
[----:B------:R-:W-:-:S12]  /*72b0*/  UIMAD UR4, UR7, UR9, URZ ;  /* 0x00000009070472a4 */ /* 0x000fd8000f8e023f */
.L_x_2860:
        /* <DEDUP_REMOVED lines=73> */
.L_x_2906:
        /* <DEDUP_REMOVED lines=15> */
.L_x_2864:
        /* <DEDUP_REMOVED lines=97> */
.L_x_2875:
[----:B--234-:R-:W-:-:S04]  /*7e50*/  SHF.L.U32 R21, R11, 0x1f, RZ ;  /* 0x0000001f0b157819 */ /* 0x01cfc800000006ff */
[----:B------:R-:W1:Y:S02]  /*7e60*/  SYNCS.PHASECHK.TRANS64.TRYWAIT P1, [R16+URZ+0x30840], R21 ;  /* 0x03084015100075a7 */ /* 0x000e64000802017f */
[----:B-1----:R-:W-:Y:S05]  /*7e70*/  @!P1 BRA `(.L_x_2867) ;  /* 0x0000001800749947 */ /* 0x002fea0003800000 */
.L_x_2907:
[----:B------:R-:W-:Y:S05]  /*7e80*/  @P0 BRA `(.L_x_2868) ;  /* 0x0000000000140947 */ /* 0x000fea0003800000 */
[----:B------:R-:W-:Y:S01]  /*7e90*/  ISETP.NE.AND P1, PT, R6, RZ, PT ;  /* 0x000000ff0600720c */ /* 0x000fe20003f25270 */
[----:B------:R-:W-:-:S04]  /*7ea0*/  IMAD.MOV.U32 R3, RZ, RZ, 0x4100 ;  /* 0x00004100ff037424 */ /* 0x000fc800078e00ff */
[----:B------:R3:W-:Y:S08]  /*7eb0*/  SYNCS.ARRIVE.TRANS64 RZ, [R16+URZ+0x30830], R3 ;  /* 0x0308300310ff79a7 */ /* 0x0007f0000800003f */
[----:B------:R-:W-:Y:S05]  /*7ec0*/  @!P1 BRA `(.L_x_2868) ;  /* 0x0000000000049947 */ /* 0x000fea0003800000 */
[----:B------:R-:W-:Y:S01]  /*7ed0*/  BPT.TRAP 0x1 ;  /* 0x000000040000795c */ /* 0x000fe20000300000 */
.L_x_2868:
        /* <DEDUP_REMOVED lines=36> */
.L_x_2908:
[----:B------:R-:W-:Y:S05]  /*8120*/  @P0 BRA `(.L_x_2870) ;  /* 0x0000000000140947 */ /* 0x000fea0003800000 */
[----:B------:R-:W-:Y:S01]  /*8130*/  ISETP.NE.AND P1, PT, R6, RZ, PT ;  /* 0x000000ff0600720c */ /* 0x000fe20003f25270 */
[----:B------:R-:W-:-:S04]  /*8140*/  IMAD.MOV.U32 R2, RZ, RZ, 0x4100 ;  /* 0x00004100ff027424 */ /* 0x000fc800078e00ff */
[----:B------:R3:W-:Y:S08]  /*8150*/  SYNCS.ARRIVE.TRANS64 RZ, [R16+URZ+0x30818], R2 ;  /* 0x0308180210ff79a7 */ /* 0x0007f0000800003f */
[----:B------:R-:W-:Y:S05]  /*8160*/  @!P1 BRA `(.L_x_2870) ;  /* 0x0000000000049947 */ /* 0x000fea0003800000 */
[----:B------:R-:W-:Y:S01]  /*8170*/  BPT.TRAP 0x1 ;  /* 0x000000040000795c */ /* 0x000fe20000300000 */
.L_x_2870:
        /* <DEDUP_REMOVED lines=36> */
.L_x_2909:
[----:B------:R-:W-:Y:S05]  /*83c0*/  @P0 BRA `(.L_x_2872) ;  /* 0x0000000000140947 */ /* 0x000fea0003800000 */
[----:B------:R-:W-:Y:S01]  /*83d0*/  ISETP.NE.AND P1, PT, R6, RZ, PT ;  /* 0x000000ff0600720c */ /* 0x000fe20003f25270 */
[----:B-123--:R-:W-:-:S04]  /*83e0*/  IMAD.MOV.U32 R21, RZ, RZ, 0x4100 ;  /* 0x00004100ff157424 */ /* 0x00efc800078e00ff */
[----:B------:R4:W-:Y:S08]  /*83f0*/  SYNCS.ARRIVE.TRANS64 RZ, [R16+URZ+0x30838], R21 ;  /* 0x0308381510ff79a7 */ /* 0x0009f0000800003f */
[----:B------:R-:W-:Y:S05]  /*8400*/  @!P1 BRA `(.L_x_2872) ;  /* 0x0000000000049947 */ /* 0x000fea0003800000 */
[----:B------:R-:W-:Y:S01]  /*8410*/  BPT.TRAP 0x1 ;  /* 0x000000040000795c */ /* 0x000fe20000300000 */
.L_x_2872:
        /* <DEDUP_REMOVED lines=31> */
.L_x_2911:
[----:B------:R-:W-:Y:S05]  /*8610*/  @P0 BRA `(.L_x_2874) ;  /* 0x0000000000140947 */ /* 0x000fea0003800000 */
[----:B------:R-:W-:Y:S01]  /*8620*/  ISETP.NE.AND P1, PT, R6, RZ, PT ;  /* 0x000000ff0600720c */ /* 0x000fe20003f25270 */
[----:B------:R-:W-:-:S04]  /*8630*/  IMAD.MOV.U32 R5, RZ, RZ, 0x4100 ;  /* 0x00004100ff057424 */ /* 0x000fc800078e00ff */
[----:B------:R1:W-:Y:S08]  /*8640*/  SYNCS.ARRIVE.TRANS64 RZ, [R16+URZ+0x30810], R5 ;  /* 0x0308100510ff79a7 */ /* 0x0003f0000800003f */
[----:B------:R-:W-:Y:S05]  /*8650*/  @!P1 BRA `(.L_x_2874) ;  /* 0x0000000000049947 */ /* 0x000fea0003800000 */
[----:B------:R-:W-:Y:S01]  /*8660*/  BPT.TRAP 0x1 ;  /* 0x000000040000795c */ /* 0x000fe20000300000 */
.L_x_2874:
        /* <DEDUP_REMOVED lines=37> */
.L_x_2866:
        /* <DEDUP_REMOVED lines=8> */
.L_x_2912:
[----:B------:R-:W-:Y:S05]  /*8940*/  @P0 BRA `(.L_x_2877) ;  /* 0x0000000000140947 */ /* 0x000fea0003800000 */
[----:B------:R-:W-:Y:S01]  /*8950*/  ISETP.NE.AND P1, PT, R6, RZ, PT ;  /* 0x000000ff0600720c */ /* 0x000fe20003f25270 */
[----:B------:R-:W-:-:S04]  /*8960*/  IMAD.MOV.U32 R5, RZ, RZ, 0x4100 ;  /* 0x00004100ff057424 */ /* 0x000fc800078e00ff */
[----:B------:R2:W-:Y:S08]  /*8970*/  SYNCS.ARRIVE.TRANS64 RZ, [R16+URZ+0x30830], R5 ;  /* 0x0308300510ff79a7 */ /* 0x0005f0000800003f */
[----:B------:R-:W-:Y:S05]  /*8980*/  @!P1 BRA `(.L_x_2877) ;  /* 0x0000000000049947 */ /* 0x000fea0003800000 */
[----:B------:R-:W-:Y:S01]  /*8990*/  BPT.TRAP 0x1 ;  /* 0x000000040000795c */ /* 0x000fe20000300000 */
.L_x_2877:
        /* <DEDUP_REMOVED lines=33> */
.L_x_2913:
[----:B------:R-:W-:Y:S05]  /*8bb0*/  @P0 BRA `(.L_x_2879) ;  /* 0x0000000000140947 */ /* 0x000fea0003800000 */
[----:B------:R-:W-:Y:S01]  /*8bc0*/  ISETP.NE.AND P0, PT, R6, RZ, PT ;  /* 0x000000ff0600720c */ /* 0x000fe20003f05270 */
[----:B------:R-:W-:-:S04]  /*8bd0*/  IMAD.MOV.U32 R5, RZ, RZ, 0x4100 ;  /* 0x00004100ff057424 */ /* 0x000fc800078e00ff */
[----:B------:R1:W-:Y:S08]  /*8be0*/  SYNCS.ARRIVE.TRANS64 RZ, [R16+URZ+0x30818], R5 ;  /* 0x0308180510ff79a7 */ /* 0x0003f0000800003f */
[----:B------:R-:W-:Y:S05]  /*8bf0*/  @!P0 BRA `(.L_x_2879) ;  /* 0x0000000000048947 */ /* 0x000fea0003800000 */
[----:B------:R-:W-:Y:S01]  /*8c00*/  BPT.TRAP 0x1 ;  /* 0x000000040000795c */ /* 0x000fe20000300000 */
.L_x_2879:
        /* <DEDUP_REMOVED lines=37> */
.L_x_2865:
[----:B------:R-:W1:Y:S01]  /*8e60*/  S2R R0, SR_TID.X ;  /* 0x0000000000007919 */ /* 0x000e620000002100 */
[----:B------:R-:W-:Y:S01]  /*8e70*/  IMAD R3, R19, 0x8, R16 ;  /* 0x0000000813037824 */ /* 0x000fe200078e0210 */
[----:B-1----:R-:W-:Y:S02]  /*8e80*/  LOP3.LUT R2, R0, 0x7f, RZ, 0xc0, !PT ;  /* 0x0000007f00027812 */ /* 0x002fe400078ec0ff */
[----:B------:R-:W-:Y:S02]  /*8e90*/  SHF.L.U32 R0, R11, 0x1f, RZ ;  /* 0x0000001f0b007819 */ /* 0x000fe400000006ff */
[----:B------:R-:W-:Y:S02]  /*8ea0*/  ISETP.NE.AND P1, PT, R2, RZ, PT ;  /* 0x000000ff0200720c */ /* 0x000fe40003f25270 */
[----:B------:R-:W1:Y:S02]  /*8eb0*/  SYNCS.PHASECHK.TRANS64.TRYWAIT P0, [R3+URZ+0x30840], R0 ;  /* 0x03084000030075a7 */ /* 0x000e64000800017f */
[----:B-1----:R-:W-:Y:S09]  /*8ec0*/  @!P0 BRA `(.L_x_2880) ;  /* 0x0000000800dc8947 */ /* 0x002ff20003800000 */
.L_x_2914:
[----:B------:R-:W-:Y:S05]  /*8ed0*/  @P1 BRA `(.L_x_2881) ;  /* 0x0000000000181947 */ /* 0x000fea0003800000 */
[----:B------:R-:W1:Y:S01]  /*8ee0*/  S2R R2, SR_TID.X ;  /* 0x0000000000027919 */ /* 0x000e620000002100 */
[----:B------:R-:W-:-:S04]  /*8ef0*/  IMAD.MOV.U32 R0, RZ, RZ, 0x4100 ;  /* 0x00004100ff007424 */ /* 0x000fc800078e00ff */
[----:B------:R1:W-:Y:S02]  /*8f00*/  SYNCS.ARRIVE.TRANS64 RZ, [R3+URZ+0x30830], R0 ;  /* 0x0308300003ff79a7 */ /* 0x0003e4000800003f */
[----:B-1----:R-:W-:-:S13]  /*8f10*/  LOP3.LUT P0, RZ, R2, 0x1f, RZ, 0xc0, !PT ;  /* 0x0000001f02ff7812 */ /* 0x002fda000780c0ff */
[----:B------:R-:W-:Y:S05]  /*8f20*/  @!P0 BRA `(.L_x_2881) ;  /* 0x0000000000048947 */ /* 0x000fea0003800000 */
[----:B------:R-:W-:Y:S01]  /*8f30*/  BPT.TRAP 0x1 ;  /* 0x000000040000795c */ /* 0x000fe20000300000 */
.L_x_2881:
        /* <DEDUP_REMOVED lines=40> */
.L_x_2862:
[----:B------:R-:W-:Y:S05]  /*91c0*/  BSYNC B0 ;  /* 0x0000000000007941 */ /* 0x000fea0003800000 */
.L_x_2861:
[----:B------:R-:W-:-:S03]  /*91d0*/  UMOV UR7, 0xffffffff ;  /* 0xffffffff00077882 */ /* 0x000fc60000000000 */
[----:B------:R-:W-:Y:S05]  /*91e0*/  BRA.DIV UR7, `(.L_x_2882) ;  /* 0x0000000a07287947 */ /* 0x000fea000b800000 */
[----:B------:R-:W-:-:S13]  /*91f0*/  ELECT P6, URZ, PT ;  /* 0x00000000003f782f */ /* 0x000fda00038c0000 */
.L_x_2917:
[----:B------:R-:W-:Y:S05]  /*9200*/  @!P6 BRA `(.L_x_2781) ;  /* 0x000000000084e947 */ /* 0x000fea0003800000 */
[----:B------:R-:W-:-:S06]  /*9210*/  ULOP3.LUT UR7, UR38, 0x2, URZ, 0xfc, !UPT ;  /* 0x0000000226077892 */ /* 0x000fcc000f8efc3f */
[----:B------:R-:W-:-:S05]  /*9220*/  IMAD.U32 R2, RZ, RZ, UR7 ;  /* 0x00000007ff027e24 */ /* 0x000fca000f8e00ff */
[----:B------:R-:W-:-:S13]  /*9230*/  ISETP.NE.AND P2, PT, R2, 0x3, PT ;  /* 0x000000030200780c */ /* 0x000fda0003f45270 */
[----:B------:R-:W-:Y:S05]  /*9240*/  @!P2 BRA `(.L_x_2883) ;  /* 0x000000000004a947 */ /* 0x000fea0003800000 */
[----:B------:R-:W-:Y:S01]  /*9250*/  BPT.TRAP 0x1 ;  /* 0x000000040000795c */ /* 0x000fe20000300000 */
.L_x_2883:
        /* <DEDUP_REMOVED lines=15> */
.L_x_2918:
[----:B------:R-:W2:Y:S02]  /*9350*/  SYNCS.PHASECHK.TRANS64.TRYWAIT P0, [R3+URZ], R2 ;  /* 0x00000002030075a7 */ /* 0x000ea4000800017f */
[----:B--2---:R-:W-:Y:S05]  /*9360*/  @!P0 BRA `(.L_x_2885) ;  /* 0x0000000400fc8947 */ /* 0x004fea0003800000 */
.L_x_2919:
[----:B------:R-:W-:Y:S05]  /*9370*/  @!P2 BRA `(.L_x_2886) ;  /* 0x000000000004a947 */ /* 0x000fea0003800000 */
[----:B------:R-:W-:Y:S01]  /*9380*/  BPT.TRAP 0x1 ;  /* 0x000000040000795c */ /* 0x000fe20000300000 */
.L_x_2886:
[----:B--2---:R-:W-:-:S04]  /*9390*/  VIADD R3, R7, 0x30840 ;  /* 0x0003084007037836 */ /* 0x004fc80000000000 */
[----:B------:R-:W-:-:S04]  /*93a0*/  IMAD R0, R0, 0x8, R3 ;  /* 0x0000000800007824 */ /* 0x000fc800078e0203 */
[----:B------:R-:W2:Y:S02]  /*93b0*/  SYNCS.PHASECHK.TRANS64.TRYWAIT P0, [R0+URZ], R5 ;  /* 0x00000005000075a7 */ /* 0x000ea4000800017f */
[----:B--2---:R-:W-:Y:S05]  /*93c0*/  @!P0 BRA `(.L_x_2887) ;  /* 0x0000000400f88947 */ /* 0x004fea0003800000 */
.L_x_2920:
[----:B------:R-:W-:-:S07]  /*93d0*/  IMAD R3, R4, 0x8, R3 ;  /* 0x0000000804037824 */ /* 0x000fce00078e0203 */
.L_x_2888:
[----:B---3--:R3:W4:Y:S02]  /*93e0*/  SYNCS.PHASECHK.TRANS64.TRYWAIT P0, [R3+URZ], R2 ;  /* 0x00000002030075a7 */ /* 0x008724000800017f */
[----:B----4-:R-:W-:Y:S05]  /*93f0*/  @!P0 NANOSLEEP.SYNCS 0x989680 ;  /* 0x009896800000895d */ /* 0x010fea0003900000 */
[----:B------:R-:W4:Y:S02]  /*9400*/  @!P0 SYNCS.PHASECHK.TRANS64 P0, [R3+URZ], R2 ;  /* 0x00000002030085a7 */ /* 0x000f24000800007f */
[----:B----4-:R-:W-:Y:S05]  /*9410*/  @!P0 BRA `(.L_x_2888) ;  /* 0xfffffffc00f08947 */ /* 0x010fea000383ffff */
.L_x_2781:
[----:B------:R-:W-:Y:S05]  /*9420*/  BSYNC B6 ;  /* 0x0000000000067941 */ /* 0x000fea0003800000 */
.L_x_2776:
[----:B------:R-:W-:Y:S05]  /*9430*/  EXIT ;  /* 0x000000000000794d */ /* 0x000fea0003800000 */
.L_x_2787:
[----:B------:R-:W-:Y:S02]  /*9440*/  IMAD.MOV.U32 R12, RZ, RZ, RZ ;  /* 0x000000ffff0c7224 */ /* 0x000fe400078e00ff */
[----:B------:R-:W-:Y:S02]  /*9450*/  IMAD.MOV.U32 R11, RZ, RZ, 0x1f ;  /* 0x0000001fff0b7424 */ /* 0x000fe400078e00ff */
[----:B------:R-:W-:-:S07]  /*9460*/  IMAD.MOV.U32 R15, RZ, RZ, -0x1 ;  /* 0xffffffffff0f7424 */ /* 0x000fce00078e00ff */
[----:B------:R-:W-:Y:S05]  /*9470*/  WARPSYNC.COLLECTIVE R15, `(.L_x_2889) ;  /* 0x000000000f087348 */ /* 0x000fea0003c00000 */
[----:B------:R1:W2:Y:S02]  /*9480*/  SHFL.IDX P6, R14, R13, R12, R11 ;  /* 0x0000000c0d0e7389 */ /* 0x0002a400000c000b */
[----:B-12---:R-:W-:Y:S01]  /*9490*/  ENDCOLLECTIVE ;  /* 0x000000000000791b */ /* 0x006fe20003800000 */
.L_x_2889:
[----:B------:R-:W-:Y:S05]  /*94a0*/  BRA `(.L_x_2890) ;  /* 0xffffff7c00b07947 */ /* 0x000fea000383ffff */
.L_x_2789:
        /* <DEDUP_REMOVED lines=8> */
.L_x_2793:
[----:B---3--:R3:W4:Y:S02]  /*9530*/  SYNCS.PHASECHK.TRANS64.TRYWAIT P1, [R0+URZ+0x30810], R209 ;  /* 0x030810d1000075a7 */ /* 0x008724000802017f */
[----:B----4-:R-:W-:Y:S05]  /*9540*/  @!P1 NANOSLEEP.SYNCS 0x989680 ;  /* 0x009896800000995d */ /* 0x010fea0003900000 */
[----:B------:R-:W4:Y:S02]  /*9550*/  @!P1 SYNCS.PHASECHK.TRANS64 P1, [R0+URZ+0x30810], R209 ;  /* 0x030810d1000095a7 */ /* 0x000f24000802007f */
[----:B----4-:R-:W-:Y:S05]  /*9560*/  @!P1 BRA `(.L_x_2793) ;  /* 0xfffffffc00f09947 */ /* 0x010fea000383ffff */
[----:B------:R-:W-:Y:S05]  /*9570*/  BRA `(.L_x_2792) ;  /* 0xffffff84009c7947 */ /* 0x000fea000383ffff */
.L_x_2797:
[----:B------:R1:W1:Y:S02]  /*9580*/  SYNCS.PHASECHK.TRANS64.TRYWAIT P1, [R0+URZ+0x30830], R209 ;  /* 0x030830d1000075a7 */ /* 0x000264000802017f */
[----:B-1----:R-:W-:Y:S05]  /*9590*/  @!P1 NANOSLEEP.SYNCS 0x989680 ;  /* 0x009896800000995d */ /* 0x002fea0003900000 */
[----:B------:R-:W1:Y:S02]  /*95a0*/  @!P1 SYNCS.PHASECHK.TRANS64 P1, [R0+URZ+0x30830], R209 ;  /* 0x030830d1000095a7 */ /* 0x000e64000802007f */
[----:B-1----:R-:W-:Y:S05]  /*95b0*/  @!P1 BRA `(.L_x_2797) ;  /* 0xfffffffc00f09947 */ /* 0x002fea000383ffff */
[----:B------:R-:W-:Y:S05]  /*95c0*/  BRA `(.L_x_2796) ;  /* 0xffffff8c00bc7947 */ /* 0x000fea000383ffff */
.L_x_2804:
[----:B------:R-:W-:Y:S01]  /*95d0*/  BSSY B0, `(.L_x_2891) ;  /* 0x0000005000007945 */ /* 0x000fe20003800000 */
[----:B------:R-:W-:-:S07]  /*95e0*/  IMAD.MOV.U32 R15, RZ, RZ, -0x1 ;  /* 0xffffffffff0f7424 */ /* 0x000fce00078e00ff */
[----:B-1----:R-:W-:Y:S05]  /*95f0*/  WARPSYNC.COLLECTIVE R15, `(.L_x_2892) ;  /* 0x000000000f087348 */ /* 0x002fea0003c00000 */
[----:B------:R-:W-:Y:S01]  /*9600*/  NOP ;  /* 0x0000000000007918 */ /* 0x000fe20000000000 */
[----:B-1----:R-:W-:Y:S01]  /*9610*/  ENDCOLLECTIVE ;  /* 0x000000000000791b */ /* 0x002fe20003800000 */
.L_x_2892:
[----:B------:R-:W-:Y:S05]  /*9620*/  BSYNC B0 ;  /* 0x0000000000007941 */ /* 0x000fea0003800000 */
.L_x_2891:
[----:B------:R-:W-:Y:S05]  /*9630*/  BRA `(.L_x_2893) ;  /* 0xffffffb800e47947 */ /* 0x000fea000383ffff */
.L_x_2813:
[----:B------:R-:W-:Y:S01]  /*9640*/  BSSY B0, `(.L_x_2894) ;  /* 0x0000005000007945 */ /* 0x000fe20003800000 */
[----:B------:R-:W-:-:S07]  /*9650*/  IMAD.MOV.U32 R15, RZ, RZ, -0x1 ;  /* 0xffffffffff0f7424 */ /* 0x000fce00078e00ff */
[----:B-12---:R-:W-:Y:S05]  /*9660*/  WARPSYNC.COLLECTIVE R15, `(.L_x_2895) ;  /* 0x000000000f087348 */ /* 0x006fea0003c00000 */
[----:B------:R-:W-:Y:S01]  /*9670*/  NOP ;  /* 0x0000000000007918 */ /* 0x000fe20000000000 */
[----:B-12---:R-:W-:Y:S01]  /*9680*/  ENDCOLLECTIVE ;  /* 0x000000000000791b */ /* 0x006fe20003800000 */
.L_x_2895:
[----:B------:R-:W-:Y:S05]  /*9690*/  BSYNC B0 ;  /* 0x0000000000007941 */ /* 0x000fea0003800000 */
.L_x_2894:
[----:B------:R-:W-:Y:S05]  /*96a0*/  BRA `(.L_x_2896) ;  /* 0xffffffbc00e47947 */ /* 0x000fea000383ffff */
.L_x_2824:
[----:B------:R-:W-:Y:S01]  /*96b0*/  BSSY B0, `(.L_x_2897) ;  /* 0x0000005000007945 */ /* 0x000fe20003800000 */
[----:B------:R-:W-:-:S07]  /*96c0*/  IMAD.MOV.U32 R15, RZ, RZ, -0x1 ;  /* 0xffffffffff0f7424 */ /* 0x000fce00078e00ff */
[----:B------:R-:W-:Y:S05]  /*96d0*/  WARPSYNC.COLLECTIVE R15, `(.L_x_2898) ;  /* 0x000000000f087348 */ /* 0x000fea0003c00000 */
[----:B------:R-:W-:Y:S01]  /*96e0*/  NOP ;  /* 0x0000000000007918 */ /* 0x000fe20000000000 */
[----:B------:R-:W-:Y:S01]  /*96f0*/  ENDCOLLECTIVE ;  /* 0x000000000000791b */ /* 0x000fe20003800000 */
.L_x_2898:
[----:B------:R-:W-:Y:S05]  /*9700*/  BSYNC B0 ;  /* 0x0000000000007941 */ /* 0x000fea0003800000 */
.L_x_2897:
[----:B------:R-:W-:Y:S05]  /*9710*/  BRA `(.L_x_2899) ;  /* 0xffffffc800647947 */ /* 0x000fea000383ffff */
.L_x_2837:
[----:B------:R-:W-:Y:S01]  /*9720*/  BSSY B0, `(.L_x_2900) ;  /* 0x0000005000007945 */ /* 0x000fe20003800000 */
[----:B------:R-:W-:-:S07]  /*9730*/  IMAD.MOV.U32 R15, RZ, RZ, -0x1 ;  /* 0xffffffffff0f7424 */ /* 0x000fce00078e00ff */
[----:B------:R-:W-:Y:S05]  /*9740*/  WARPSYNC.COLLECTIVE R15, `(.L_x_2901) ;  /* 0x000000000f087348 */ /* 0x000fea0003c00000 */
[----:B------:R-:W-:Y:S01]  /*9750*/  NOP ;  /* 0x0000000000007918 */ /* 0x000fe20000000000 */
[----:B------:R-:W-:Y:S01]  /*9760*/  ENDCOLLECTIVE ;  /* 0x000000000000791b */ /* 0x000fe20003800000 */
.L_x_2901:
[----:B------:R-:W-:Y:S05]  /*9770*/  BSYNC B0 ;  /* 0x0000000000007941 */ /* 0x000fea0003800000 */
.L_x_2900:
[----:B------:R-:W-:Y:S05]  /*9780*/  BRA `(.L_x_2902) ;  /* 0xffffffd000047947 */ /* 0x000fea000383ffff */
.L_x_2849:
[----:B------:R-:W-:Y:S01]  /*9790*/  BSSY B0, `(.L_x_2903) ;  /* 0x0000005000007945 */ /* 0x000fe20003800000 */
[----:B------:R-:W-:-:S07]  /*97a0*/  IMAD.MOV.U32 R15, RZ, RZ, -0x1 ;  /* 0xffffffffff0f7424 */ /* 0x000fce00078e00ff */
[----:B------:R-:W-:Y:S05]  /*97b0*/  WARPSYNC.COLLECTIVE R15, `(.L_x_2904) ;  /* 0x000000000f087348 */ /* 0x000fea0003c00000 */
[----:B------:R-:W-:Y:S01]  /*97c0*/  NOP ;  /* 0x0000000000007918 */ /* 0x000fe20000000000 */
[----:B------:R-:W-:Y:S01]  /*97d0*/  ENDCOLLECTIVE ;  /* 0x000000000000791b */ /* 0x000fe20003800000 */
.L_x_2904:
[----:B------:R-:W-:Y:S05]  /*97e0*/  BSYNC B0 ;  /* 0x0000000000007941 */ /* 0x000fea0003800000 */
.L_x_2903:
[----:B------:R-:W-:Y:S05]  /*97f0*/  BRA `(.L_x_2905) ;  /* 0xffffffd400447947 */ /* 0x000fea000383ffff */
.L_x_2863:
[----:B-1----:R1:W2:Y:S02]  /*9800*/  SYNCS.PHASECHK.TRANS64.TRYWAIT P0, [R16+URZ+0x30820], R3 ;  /* 0x03082003100075a7 */ /* 0x0022a4000800017f */
[----:B--2---:R-:W-:Y:S05]  /*9810*/  @!P0 NANOSLEEP.SYNCS 0x989680 ;  /* 0x009896800000895d */ /* 0x004fea0003900000 */
[----:B------:R-:W2:Y:S02]  /*9820*/  @!P0 SYNCS.PHASECHK.TRANS64 P0, [R16+URZ+0x30820], R3 ;  /* 0x03082003100085a7 */ /* 0x000ea4000800007f */
[----:B--2---:R-:W-:Y:S05]  /*9830*/  @!P0 BRA `(.L_x_2863) ;  /* 0xfffffffc00f08947 */ /* 0x004fea000383ffff */
[----:B------:R-:W-:Y:S05]  /*9840*/  BRA `(.L_x_2906) ;  /* 0xffffffdc00c07947 */ /* 0x000fea000383ffff */
.L_x_2867:
[----:B-1----:R1:W3:Y:S02]  /*9850*/  SYNCS.PHASECHK.TRANS64.TRYWAIT P1, [R16+URZ+0x30840], R21 ;  /* 0x03084015100075a7 */ /* 0x0022e4000802017f */
[----:B---3--:R-:W-:Y:S05]  /*9860*/  @!P1 NANOSLEEP.SYNCS 0x989680 ;  /* 0x009896800000995d */ /* 0x008fea0003900000 */
[----:B------:R-:W3:Y:S02]  /*9870*/  @!P1 SYNCS.PHASECHK.TRANS64 P1, [R16+URZ+0x30840], R21 ;  /* 0x03084015100095a7 */ /* 0x000ee4000802007f */
[----:B---3--:R-:W-:Y:S05]  /*9880*/  @!P1 BRA `(.L_x_2867) ;  /* 0xfffffffc00f09947 */ /* 0x008fea000383ffff */
[----:B------:R-:W-:Y:S05]  /*9890*/  BRA `(.L_x_2907) ;  /* 0xffffffe400787947 */ /* 0x000fea000383ffff */
.L_x_2869:
[----:B--2---:R2:W3:Y:S02]  /*98a0*/  SYNCS.PHASECHK.TRANS64.TRYWAIT P1, [R16+URZ+0x30828], R21 ;  /* 0x03082815100075a7 */ /* 0x0044e4000802017f */
[----:B---3--:R-:W-:Y:S05]  /*98b0*/  @!P1 NANOSLEEP.SYNCS 0x989680 ;  /* 0x009896800000995d */ /* 0x008fea0003900000 */
[----:B------:R-:W3:Y:S02]  /*98c0*/  @!P1 SYNCS.PHASECHK.TRANS64 P1, [R16+URZ+0x30828], R21 ;  /* 0x03082815100095a7 */ /* 0x000ee4000802007f */
[----:B---3--:R-:W-:Y:S05]  /*98d0*/  @!P1 BRA `(.L_x_2869) ;  /* 0xfffffffc00f09947 */ /* 0x008fea000383ffff */
[----:B------:R-:W-:Y:S05]  /*98e0*/  BRA `(.L_x_2908) ;  /* 0xffffffe8000c7947 */ /* 0x000fea000383ffff */
.L_x_2871:
[----:B---3--:R3:W4:Y:S02]  /*98f0*/  SYNCS.PHASECHK.TRANS64.TRYWAIT P1, [R16+URZ+0x30848], R21 ;  /* 0x03084815100075a7 */ /* 0x008724000802017f */
[----:B----4-:R-:W-:Y:S05]  /*9900*/  @!P1 NANOSLEEP.SYNCS 0x989680 ;  /* 0x009896800000995d */ /* 0x010fea0003900000 */
[----:B------:R-:W4:Y:S02]  /*9910*/  @!P1 SYNCS.PHASECHK.TRANS64 P1, [R16+URZ+0x30848], R21 ;  /* 0x03084815100095a7 */ /* 0x000f24000802007f */
[----:B----4-:R-:W-:Y:S05]  /*9920*/  @!P1 BRA `(.L_x_2871) ;  /* 0xfffffffc00f09947 */ /* 0x010fea000383ffff */
[----:B------:R-:W-:Y:S05]  /*9930*/  BRA `(.L_x_2909) ;  /* 0xffffffe800a07947 */ /* 0x000fea000383ffff */
.L_x_2873:
[----:B------:R-:W-:-:S07]  /*9940*/  SHF.L.U32 R5, R11, 0x1f, RZ ;  /* 0x0000001f0b057819 */ /* 0x000fce00000006ff */
.L_x_2910:
[----:B------:R1:W1:Y:S02]  /*9950*/  SYNCS.PHASECHK.TRANS64.TRYWAIT P1, [R16+URZ+0x30820], R5 ;  /* 0x03082005100075a7 */ /* 0x000264000802017f */
[----:B-1----:R-:W-:Y:S05]  /*9960*/  @!P1 NANOSLEEP.SYNCS 0x989680 ;  /* 0x009896800000995d */ /* 0x002fea0003900000 */
[----:B------:R-:W1:Y:S02]  /*9970*/  @!P1 SYNCS.PHASECHK.TRANS64 P1, [R16+URZ+0x30820], R5 ;  /* 0x03082005100095a7 */ /* 0x000e64000802007f */
[----:B-1----:R-:W-:Y:S05]  /*9980*/  @!P1 BRA `(.L_x_2910) ;  /* 0xfffffffc00f09947 */ /* 0x002fea000383ffff */
[----:B------:R-:W-:Y:S05]  /*9990*/  BRA `(.L_x_2911) ;  /* 0xffffffec001c7947 */ /* 0x000fea000383ffff */
.L_x_2876:
[----:B-1----:R1:W2:Y:S02]  /*99a0*/  SYNCS.PHASECHK.TRANS64.TRYWAIT P1, [R16+URZ+0x30840], R13 ;  /* 0x0308400d100075a7 */ /* 0x0022a4000802017f */
[----:B--2---:R-:W-:Y:S05]  /*99b0*/  @!P1 NANOSLEEP.SYNCS 0x989680 ;  /* 0x009896800000995d */ /* 0x004fea0003900000 */
[----:B------:R-:W2:Y:S02]  /*99c0*/  @!P1 SYNCS.PHASECHK.TRANS64 P1, [R16+URZ+0x30840], R13 ;  /* 0x0308400d100095a7 */ /* 0x000ea4000802007f */
[----:B--2---:R-:W-:Y:S05]  /*99d0*/  @!P1 BRA `(.L_x_2876) ;  /* 0xfffffffc00f09947 */ /* 0x004fea000383ffff */
[----:B------:R-:W-:Y:S05]  /*99e0*/  BRA `(.L_x_2912) ;  /* 0xffffffec00d47947 */ /* 0x000fea000383ffff */
.L_x_2878:
[----:B--2---:R2:W1:Y:S02]  /*99f0*/  SYNCS.PHASECHK.TRANS64.TRYWAIT P1, [R16+URZ+0x30828], R13 ;  /* 0x0308280d100075a7 */ /* 0x004464000802017f */
[----:B-1----:R-:W-:Y:S05]  /*9a00*/  @!P1 NANOSLEEP.SYNCS 0x989680 ;  /* 0x009896800000995d */ /* 0x002fea0003900000 */
[----:B------:R-:W1:Y:S02]  /*9a10*/  @!P1 SYNCS.PHASECHK.TRANS64 P1, [R16+URZ+0x30828], R13 ;  /* 0x0308280d100095a7 */ /* 0x000e64000802007f */
[----:B-1----:R-:W-:Y:S05]  /*9a20*/  @!P1 BRA `(.L_x_2878) ;  /* 0xfffffffc00f09947 */ /* 0x002fea000383ffff */
[----:B------:R-:W-:Y:S05]  /*9a30*/  BRA `(.L_x_2913) ;  /* 0xfffffff0005c7947 */ /* 0x000fea000383ffff */
.L_x_2880:
[----:B------:R1:W1:Y:S02]  /*9a40*/  SYNCS.PHASECHK.TRANS64.TRYWAIT P0, [R3+URZ+0x30840], R0 ;  /* 0x03084000030075a7 */ /* 0x000264000800017f */
[----:B-1----:R-:W-:Y:S05]  /*9a50*/  @!P0 NANOSLEEP.SYNCS 0x989680 ;  /* 0x009896800000895d */ /* 0x002fea0003900000 */
[----:B------:R-:W1:Y:S02]  /*9a60*/  @!P0 SYNCS.PHASECHK.TRANS64 P0, [R3+URZ+0x30840], R0 ;  /* 0x03084000030085a7 */ /* 0x000e64000800007f */
[----:B-1----:R-:W-:Y:S05]  /*9a70*/  @!P0 BRA `(.L_x_2880) ;  /* 0xfffffffc00f08947 */ /* 0x002fea000383ffff */
[----:B------:R-:W-:Y:S05]  /*9a80*/  BRA `(.L_x_2914) ;  /* 0xfffffff400107947 */ /* 0x000fea000383ffff */
.L_x_2882:
[----:B------:R-:W-:Y:S01]  /*9a90*/  BSSY B0, `(.L_x_2915) ;  /* 0x0000006000007945 */ /* 0x000fe20003800000 */
[----:B------:R-:W-:-:S07]  /*9aa0*/  IMAD.MOV.U32 R15, RZ, RZ, -0x1 ;  /* 0xffffffffff0f7424 */ /* 0x000fce00078e00ff */
[----:B------:R-:W-:Y:S05]  /*9ab0*/  WARPSYNC.COLLECTIVE R15, `(.L_x_2916) ;  /* 0x000000000f0c7348 */ /* 0x000fea0003c00000 */
[----:B------:R-:W-:Y:S02]  /*9ac0*/  ELECT P6, UR62, PT ;  /* 0x00000000003e782f */ /* 0x000fe400038c0000 */
[----:B------:R-:W-:Y:S01]  /*9ad0*/  MOV R14, UR62 ;  /* 0x0000003e000e7c02 */ /* 0x000fe20008000f00 */
[----:B------:R-:W-:Y:S10]  /*9ae0*/  ENDCOLLECTIVE ;  /* 0x000000000000791b */ /* 0x000ff40003800000 */
.L_x_2916:
[----:B------:R-:W-:Y:S05]  /*9af0*/  BSYNC B0 ;  /* 0x0000000000007941 */ /* 0x000fea0003800000 */
.L_x_2915:
[----:B------:R-:W-:Y:S05]  /*9b00*/  BRA `(.L_x_2917) ;  /* 0xfffffff400bc7947 */ /* 0x000fea000383ffff */
.L_x_2884:
[----:B-1----:R1:W2:Y:S02]  /*9b10*/  SYNCS.PHASECHK.TRANS64.TRYWAIT P0, [R6+URZ], R5 ;  /* 0x00000005060075a7 */ /* 0x0022a4000800017f */
[----:B--2---:R-:W-:Y:S05]  /*9b20*/  @!P0 NANOSLEEP.SYNCS 0x989680 ;  /* 0x009896800000895d */ /* 0x004fea0003900000 */
[----:B------:R-:W2:Y:S02]  /*9b30*/  @!P0 SYNCS.PHASECHK.TRANS64 P0, [R6+URZ], R5 ;  /* 0x00000005060085a7 */ /* 0x000ea4000800007f */
[----:B--2---:R-:W-:Y:S05]  /*9b40*/  @!P0 BRA `(.L_x_2884) ;  /* 0xfffffffc00f08947 */ /* 0x004fea000383ffff */
[----:B------:R-:W-:Y:S05]  /*9b50*/  BRA `(.L_x_2918) ;  /* 0xfffffff400fc7947 */ /* 0x000fea000383ffff */
.L_x_2885:
[----:B--2---:R2:W3:Y:S02]  /*9b60*/  SYNCS.PHASECHK.TRANS64.TRYWAIT P0, [R3+URZ], R2 ;  /* 0x00000002030075a7 */ /* 0x0044e4000800017f */
[----:B---3--:R-:W-:Y:S05]  /*9b70*/  @!P0 NANOSLEEP.SYNCS 0x989680 ;  /* 0x009896800000895d */ /* 0x008fea0003900000 */
[----:B------:R-:W3:Y:S02]  /*9b80*/  @!P0 SYNCS.PHASECHK.TRANS64 P0, [R3+URZ], R2 ;  /* 0x00000002030085a7 */ /* 0x000ee4000800007f */
[----:B---3--:R-:W-:Y:S05]  /*9b90*/  @!P0 BRA `(.L_x_2885) ;  /* 0xfffffffc00f08947 */ /* 0x008fea000383ffff */
[----:B------:R-:W-:Y:S05]  /*9ba0*/  BRA `(.L_x_2919) ;  /* 0xfffffff400f07947 */ /* 0x000fea000383ffff */
.L_x_2887:
[----:B--2---:R2:W3:Y:S02]  /*9bb0*/  SYNCS.PHASECHK.TRANS64.TRYWAIT P0, [R0+URZ], R5 ;  /* 0x00000005000075a7 */ /* 0x0044e4000800017f */
[----:B---3--:R-:W-:Y:S05]  /*9bc0*/  @!P0 NANOSLEEP.SYNCS 0x989680 ;  /* 0x009896800000895d */ /* 0x008fea0003900000 */
[----:B------:R-:W3:Y:S02]  /*9bd0*/  @!P0 SYNCS.PHASECHK.TRANS64 P0, [R0+URZ], R5 ;  /* 0x00000005000085a7 */ /* 0x000ee4000800007f */
[----:B---3--:R-:W-:Y:S05]  /*9be0*/  @!P0 BRA `(.L_x_2887) ;  /* 0xfffffffc00f08947 */ /* 0x008fea000383ffff */
[----:B------:R-:W-:Y:S05]  /*9bf0*/  BRA `(.L_x_2920) ;  /* 0xfffffff400f47947 */ /* 0x000fea000383ffff */
.L_x_2921:
        /* <DEDUP_REMOVED lines=16> */
.L_x_3672:


//--------------------- .text._ZN7cutlass13device_kernelIN5flash22FlashAttnBwdPreprocessIN4cute5tupleIJNS3_1CILi64EEENS5_ILi128EEEEEENS_10bfloat16_tEfNS_4arch4Sm90ELb1ELb0EEEEEvNT_6ParamsE --------------------------
	.section	.text._ZN7cutlass13device_kernelIN5flash22FlashAttnBwdPreprocessIN4cute5tupleIJNS3_1CILi64EEENS5_ILi128EEEEEENS_10bfloat16_tEfNS_4arch4Sm90ELb1ELb0EEEEEvNT_6ParamsE,"ax",@progbits
	.align	128
.text._ZN7cutlass13device_kernelIN5flash22FlashAttnBwdPreprocessIN4cute5tupleIJNS3_1CILi64EEENS5_ILi128EEEEEENS_10bfloat16_tEfNS_4arch4Sm90ELb1ELb0EEEEEvNT_6ParamsE:
        .type           _ZN7cutlass13device_kernelIN5flash22FlashAttnBwdPreprocessIN4cute5tupleIJNS3_1CILi64EEENS5_ILi128EEEEEENS_10bfloat16_tEfNS_4arch4Sm90ELb1ELb0EEEEEvNT_6ParamsE,@function
        .size           _ZN7cutlass13device_kernelIN5flash22FlashAttnBwdPreprocessIN4cute5tupleIJNS3_1CILi64EEENS5_ILi128EEEEEENS_10bfloat16_tEfNS_4arch4Sm90ELb1ELb0EEEEEvNT_6ParamsE,(.L_x_3673 - _ZN7cutlass13device_kernelIN5flash22FlashAttnBwdPreprocessIN4cute5tupleIJNS3_1CILi64EEENS5_ILi128EEEEEENS_10bfloat16_tEfNS_4arch4Sm90ELb1ELb0EEEEEvNT_6ParamsE)
        .other          _ZN7cutlass13device_kernelIN5flash22FlashAttnBwdPreprocessIN4cute5tupleIJNS3_1CILi64EEENS5_ILi128EEEEEENS_10bfloat16_tEfNS_4arch4Sm90ELb1ELb0EEEEEvNT_6ParamsE,@"STO_CUDA_ENTRY STV_DEFAULT"
_ZN7cutlass13device_kernelIN5flash22FlashAttnBwdPreprocessIN4cute5tupleIJNS3_1CILi64EEENS5_ILi128EEEEEENS_10bfloat16_tEfNS_4arch4Sm90ELb1ELb0EEEEEvNT_6ParamsE:
[----:B------:R-:W-:Y:S01]  /*0000*/  LDC R1, c[0x0][0x28] ;  /* 0x00000a00ff017b82 */ /* 0x000fe20000000800 */
[----:B------:R-:W0:Y:S07]  /*0010*/  S2R R0, SR_TID.X ;  /* 0x0000000000007919 */ /* 0x000e2e0000002100 */
[----:B------:R-:W1:Y:S01]  /*0020*/  S2UR UR8, SR_CTAID.Y ;  /* 0x00000000000879c3 */ /* 0x000e620000002600 */
[----:B------:R-:W-:Y:S01]  /*0030*/  ULDC UR4, c[0x0][0x218] ;  /* 0x0000860000047ab9 */ /* 0x000fe20000000800 */
[----:B------:R-:W-:Y:S01]  /*0040*/  ULDC UR5, c[0x0][0x21c] ;  /* 0x0000870000057ab9 */ /* 0x000fe20000000800 */
[----:B------:R-:W2:Y:S01]  /*0050*/  S2R R2, SR_CTAID.X ;  /* 0x0000000000027919 */ /* 0x000ea20000002500 */
[----:B------:R-:W-:-:S04]  /*0060*/  ULDC.64 UR6, c[0x0][0x208] ;  /* 0x0000820000067ab9 */ /* 0x000fc80000000a00 */
[----:B------:R-:W3:Y:S08]  /*0070*/  LDC.64 R10, c[0x0][0x230] ;  /* 0x00008c00ff0a7b82 */ /* 0x000ef00000000a00 */
[----:B------:R-:W4:Y:S08]  /*0080*/  S2UR UR9, SR_CTAID.Z ;  /* 0x00000000000979c3 */ /* 0x000f300000002700 */
[----:B------:R-:W4:Y:S01]  /*0090*/  LDC.64 R18, c[0x0][0x250] ;  /* 0x00009400ff127b82 */ /* 0x000f220000000a00 */
[----:B-1----:R-:W-:Y:S01]  /*00a0*/  USHF.R.S32.HI UR10, URZ, 0x1f, UR8 ;  /* 0x0000001f3f0a7899 */ /* 0x002fe20008011408 */
[----:B0-----:R-:W-:-:S06]  /*00b0*/  SHF.R.S32.HI R3, RZ, 0x1f, R0 ;  /* 0x0000001fff037819 */ /* 0x001fcc0000011400 */
[----:B------:R-:W0:Y:S01]  /*00c0*/  LDC.64 R40, c[0x0][0x238] ;  /* 0x00008e00ff287b82 */ /* 0x000e220000000a00 */
[----:B---3--:R-:W-:Y:S01]  /*00d0*/  IMAD R4, R10, UR10, RZ ;  /* 0x0000000a0a047c24 */ /* 0x008fe2000f8e02ff */
[----:B------:R-:W-:Y:S01]  /*00e0*/  LEA.HI R46, R3, R0, RZ, 0x4 ;  /* 0x00000000032e7211 */ /* 0x000fe200078f20ff */
[----:B--2---:R-:W-:Y:S02]  /*00f0*/  IMAD.SHL.U32 R44, R2, 0x40, RZ ;  /* 0x00000040022c7824 */ /* 0x004fe400078e00ff */
[----:B------:R-:W-:Y:S01]  /*0100*/  IMAD R11, R11, UR8, R4 ;  /* 0x000000080b0b7c24 */ /* 0x000fe2000f8e0204 */
[----:B------:R-:W-:Y:S02]  /*0110*/  LOP3.LUT R5, R46, 0xfffffff0, RZ, 0xc0, !PT ;  /* 0xfffffff02e057812 */ /* 0x000fe400078ec0ff */
[----:B------:R-:W1:Y:S01]  /*0120*/  LDC.64 R42, c[0x0][0x258] ;  /* 0x00009600ff2a7b82 */ /* 0x000e620000000a00 */
[----:B------:R-:W-:Y:S01]  /*0130*/  IADD3 R3, -R44, UR4, RZ ;  /* 0x000000042c037c10 */ /* 0x000fe2000fffe1ff */
[----:B----4-:R-:W-:Y:S01]  /*0140*/  USHF.R.S32.HI UR11, URZ, 0x1f, UR9 ;  /* 0x0000001f3f0b7899 */ /* 0x010fe20008011409 */
[----:B------:R-:W-:Y:S01]  /*0150*/  SHF.R.S32.HI R46, RZ, 0x4, R46 ;  /* 0x00000004ff2e7819 */ /* 0x000fe2000001142e */
[----:B------:R-:W-:-:S03]  /*0160*/  IMAD.IADD R5, R0, 0x1, -R5 ;  /* 0x0000000100057824 */ /* 0x000fc600078e0a05 */
[C---:B------:R-:W-:Y:S01]  /*0170*/  ISETP.GE.AND P1, PT, R46.reuse, R3, PT ;  /* 0x000000032e00720c */ /* 0x040fe20003f26270 */
[----:B------:R-:W-:Y:S01]  /*0180*/  VIADD R4, R46, 0x10 ;  /* 0x000000102e047836 */ /* 0x000fe20000000000 */
[----:B------:R-:W-:Y:S01]  /*0190*/  SHF.L.U32 R8, R5, 0x3, RZ ;  /* 0x0000000305087819 */ /* 0x000fe200000006ff */
[----:B------:R-:W-:Y:S01]  /*01a0*/  IMAD R16, R18, UR10, RZ ;  /* 0x0000000a12107c24 */ /* 0x000fe2000f8e02ff */
[--C-:B------:R-:W-:Y:S02]  /*01b0*/  SHF.R.S32.HI R47, RZ, 0x1f, R46.reuse ;  /* 0x0000001fff2f7819 */ /* 0x100fe4000001142e */
[C---:B------:R-:W-:Y:S02]  /*01c0*/  ISETP.LT.AND P3, PT, R8.reuse, UR5, !P1 ;  /* 0x0000000508007c0c */ /* 0x040fe4000cf61270 */
[----:B------:R-:W-:Y:S01]  /*01d0*/  ISETP.GE.AND P0, PT, R8, UR5, PT ;  /* 0x0000000508007c0c */ /* 0x000fe2000bf06270 */
[----:B------:R-:W-:Y:S01]  /*01e0*/  IMAD.WIDE R48, R2, 0x40, R46 ;  /* 0x0000004002307825 */ /* 0x000fe200078e022e */
[----:B------:R-:W-:-:S02]  /*01f0*/  SHF.R.S32.HI R9, RZ, 0x1f, R8 ;  /* 0x0000001fff097819 */ /* 0x000fc40000011408 */
[----:B------:R-:W-:Y:S01]  /*0200*/  ISETP.LT.AND P2, PT, R4, R3, !P0 ;  /* 0x000000030400720c */ /* 0x000fe20004741270 */
[----:B------:R-:W-:-:S06]  /*0210*/  IMAD.WIDE.U32 R6, R10, UR8, R8 ;  /* 0x000000080a067c25 */ /* 0x000fcc000f8e0008 */
[----:B------:R-:W2:Y:S01]  /*0220*/  @P3 LDC.64 R14, c[0x0][0x228] ;  /* 0x00008a00ff0e3b82 */ /* 0x000ea20000000a00 */
[----:B0-----:R-:W-:Y:S02]  /*0230*/  IMAD R10, R40, UR11, RZ ;  /* 0x0000000b280a7c24 */ /* 0x001fe4000f8e02ff */
[----:B------:R-:W-:Y:S02]  /*0240*/  IMAD.IADD R7, R7, 0x1, R11 ;  /* 0x0000000107077824 */ /* 0x000fe400078e020b */
[----:B------:R-:W-:Y:S01]  /*0250*/  IMAD R11, R19, UR8, R16 ;  /* 0x00000008130b7c24 */ /* 0x000fe2000f8e0210 */
[----:B------:R-:W-:Y:S01]  /*0260*/  @P2 IADD3 R29, P4, R48, 0x10, RZ ;  /* 0x00000010301d2810 */ /* 0x000fe20007f9e0ff */
[----:B------:R-:W-:Y:S01]  /*0270*/  IMAD.WIDE.U32 R8, R18, UR8, R8 ;  /* 0x0000000812087c25 */ /* 0x000fe2000f8e0008 */
[----:B------:R-:W0:Y:S03]  /*0280*/  @P3 LDC.64 R12, c[0x0][0x248] ;  /* 0x00009200ff0c3b82 */ /* 0x000e260000000a00 */
[----:B------:R-:W-:Y:S01]  /*0290*/  IMAD R17, R41, UR9, R10 ;  /* 0x0000000929117c24 */ /* 0x000fe2000f8e020a */
[----:B------:R-:W-:Y:S01]  /*02a0*/  IADD3 R9, R9, R11, RZ ;  /* 0x0000000b09097210 */ /* 0x000fe20007ffe0ff */
[----:B------:R-:W-:-:S03]  /*02b0*/  IMAD.WIDE.U32 R40, R40, UR9, R6 ;  /* 0x0000000928287c25 */ /* 0x000fc6000f8e0006 */
[----:B------:R-:W3:Y:S01]  /*02c0*/  @P2 LDC.64 R6, c[0x0][0x228] ;  /* 0x00008a00ff062b82 */ /* 0x000ee20000000a00 */
[----:B-1----:R-:W-:Y:S02]  /*02d0*/  IMAD R16, R42, UR11, RZ ;  /* 0x0000000b2a107c24 */ /* 0x002fe4000f8e02ff */
[----:B------:R-:W-:Y:S01]  /*02e0*/  IMAD.IADD R41, R41, 0x1, R17 ;  /* 0x0000000129297824 */ /* 0x000fe200078e0211 */
[----:B------:R-:W-:Y:S01]  /*02f0*/  @P2 IADD3 R17, P5, R48, 0x10, RZ ;  /* 0x0000001030112810 */ /* 0x000fe20007fbe0ff */
[----:B------:R-:W-:Y:S02]  /*0300*/  IMAD R19, R43, UR9, R16 ;  /* 0x000000092b137c24 */ /* 0x000fe4000f8e0210 */
[----:B------:R-:W-:Y:S01]  /*0310*/  IMAD.WIDE.U32 R42, R42, UR9, R8 ;  /* 0x000000092a2a7c25 */ /* 0x000fe2000f8e0008 */
[----:B------:R-:W1:Y:S03]  /*0320*/  @P3 LDC.64 R10, c[0x0][0x240] ;  /* 0x00009000ff0a3b82 */ /* 0x000e660000000a00 */
[----:B--2---:R-:W-:-:S02]  /*0330*/  @P3 IMAD R16, R49, R14, RZ ;  /* 0x0000000e31103224 */ /* 0x004fc400078e02ff */
[----:B------:R-:W-:Y:S01]  /*0340*/  IMAD.IADD R43, R43, 0x1, R19 ;  /* 0x000000012b2b7824 */ /* 0x000fe200078e0213 */
[----:B------:R-:W-:Y:S01]  /*0350*/  @P2 IADD3.X R19, RZ, R49, RZ, P5, !PT ;  /* 0x00000031ff132210 */ /* 0x000fe20002ffe4ff */
[C---:B------:R-:W-:Y:S01]  /*0360*/  @P3 IMAD R23, R48.reuse, R15, R16 ;  /* 0x0000000f30173224 */ /* 0x040fe200078e0210 */
[----:B------:R-:W2:Y:S01]  /*0370*/  @P3 LDC.64 R20, c[0x0][0x210] ;  /* 0x00008400ff143b82 */ /* 0x000ea20000000a00 */
[----:B0-----:R-:W-:Y:S02]  /*0380*/  @P3 IMAD R16, R49, R12, RZ ;  /* 0x0000000c31103224 */ /* 0x001fe400078e02ff */
[----:B------:R-:W-:-:S04]  /*0390*/  @P3 IMAD.WIDE.U32 R14, R48, R14, R40 ;  /* 0x0000000e300e3225 */ /* 0x000fc800078e0028 */
[C---:B------:R-:W-:Y:S01]  /*03a0*/  @P3 IMAD R25, R48.reuse, R13, R16 ;  /* 0x0000000d30193224 */ /* 0x040fe200078e0210 */
[----:B------:R-:W0:Y:S01]  /*03b0*/  @P2 LDC.64 R8, c[0x0][0x248] ;  /* 0x00009200ff082b82 */ /* 0x000e220000000a00 */
[----:B------:R-:W-:-:S04]  /*03c0*/  @P3 IMAD.WIDE.U32 R12, R48, R12, R42 ;  /* 0x0000000c300c3225 */ /* 0x000fc800078e002a */
[----:B------:R-:W-:Y:S01]  /*03d0*/  @P3 IMAD.IADD R13, R13, 0x1, R25 ;  /* 0x000000010d0d3824 */ /* 0x000fe200078e0219 */
[----:B------:R-:W-:Y:S01]  /*03e0*/  @P2 MOV R25, R43 ;  /* 0x0000002b00192202 */ /* 0x000fe20000000f00 */
[----:B---3--:R-:W-:Y:S01]  /*03f0*/  @P2 IMAD R16, R19, R6, RZ ;  /* 0x0000000613102224 */ /* 0x008fe200078e02ff */
[C---:B-1----:R-:W-:Y:S01]  /*0400*/  @P3 LEA R10, P6, R12.reuse, R10, 0x1 ;  /* 0x0000000a0c0a3211 */ /* 0x042fe200078c08ff */
[----:B------:R-:W-:Y:S01]  /*0410*/  @P3 IMAD.IADD R15, R15, 0x1, R23 ;  /* 0x000000010f0f3824 */ /* 0x000fe200078e0217 */
[----:B------:R-:W-:Y:S01]  /*0420*/  @P2 IADD3.X R19, RZ, R49, RZ, P4, !PT ;  /* 0x00000031ff132210 */ /* 0x000fe200027fe4ff */
[----:B------:R-:W-:Y:S01]  /*0430*/  @P2 IMAD.MOV.U32 R22, RZ, RZ, R40 ;  /* 0x000000ffff162224 */ /* 0x000fe200078e0028 */
[----:B------:R-:W-:Y:S01]  /*0440*/  @P3 LEA.HI.X R11, R12, R11, R13, 0x1, P6 ;  /* 0x0000000b0c0b3211 */ /* 0x000fe200030f0c0d */
[----:B------:R-:W-:Y:S01]  /*0450*/  @P2 IMAD R7, R17, R7, R16 ;  /* 0x0000000711072224 */ /* 0x000fe200078e0210 */
[----:B------:R-:W-:Y:S01]  /*0460*/  @P2 MOV R23, R41 ;  /* 0x0000002900172202 */ /* 0x000fe20000000f00 */
[----:B------:R-:W1:Y:S01]  /*0470*/  @P2 LDC.64 R52, c[0x0][0x210] ;  /* 0x00008400ff342b82 */ /* 0x000e620000000a00 */
[----:B--2---:R-:W-:Y:S01]  /*0480*/  @P3 LEA R20, P5, R14, R20, 0x1 ;  /* 0x000000140e143211 */ /* 0x004fe200078a08ff */
[----:B------:R-:W-:-:S02]  /*0490*/  @P2 IMAD.MOV.U32 R24, RZ, RZ, R42 ;  /* 0x000000ffff182224 */ /* 0x000fc400078e002a */
[----:B------:R-:W-:Y:S01]  /*04a0*/  @P2 IMAD.WIDE.U32 R22, R17, R6, R22 ;  /* 0x0000000611162225 */ /* 0x000fe200078e0016 */
[----:B------:R-:W-:Y:S02]  /*04b0*/  @P3 LEA.HI.X R21, R14, R21, R15, 0x1, P5 ;  /* 0x000000150e153211 */ /* 0x000fe400028f0c0f */
[----:B------:R-:W-:Y:S02]  /*04c0*/  CS2R R14, SRZ ;  /* 0x00000000000e7805 */ /* 0x000fe4000001ff00 */
[----:B------:R-:W-:Y:S01]  /*04d0*/  CS2R R16, SRZ ;  /* 0x0000000000107805 */ /* 0x000fe2000001ff00 */
[----:B------:R-:W2:Y:S01]  /*04e0*/  @P2 LDC.64 R56, c[0x0][0x240] ;  /* 0x00009000ff382b82 */ /* 0x000ea20000000a00 */
[-C--:B0-----:R-:W-:Y:S01]  /*04f0*/  @P2 IMAD R12, R19, R8.reuse, RZ ;  /* 0x00000008130c2224 */ /* 0x081fe200078e02ff */
[----:B------:R-:W-:Y:S01]  /*0500*/  CS2R R18, SRZ ;  /* 0x0000000000127805 */ /* 0x000fe2000001ff00 */
[----:B------:R-:W-:-:S04]  /*0510*/  @P2 IMAD.WIDE.U32 R24, R29, R8, R24 ;  /* 0x000000081d182225 */ /* 0x000fc800078e0018 */
[----:B------:R-:W-:Y:S01]  /*0520*/  @P2 IMAD R27, R29, R9, R12 ;  /* 0x000000091d1b2224 */ /* 0x000fe200078e020c */
[----:B------:R-:W-:Y:S01]  /*0530*/  CS2R R12, SRZ ;  /* 0x00000000000c7805 */ /* 0x000fe2000001ff00 */
[----:B------:R-:W-:Y:S01]  /*0540*/  VIADD R6, R46, 0x20 ;  /* 0x000000202e067836 */ /* 0x000fe20000000000 */
[----:B------:R-:W3:Y:S04]  /*0550*/  @P3 LDG.E.128 R16, desc[UR6][R10.64] ;  /* 0x000000060a103981 */ /* 0x000ee8000c1e1d00 */
[----:B------:R0:W4:Y:S01]  /*0560*/  @P3 LDG.E.128 R12, desc[UR6][R20.64] ;  /* 0x00000006140c3981 */ /* 0x000122000c1e1d00 */
[----:B------:R-:W-:Y:S01]  /*0570*/  ISETP.LT.AND P3, PT, R6, R3, !P0 ;  /* 0x000000030600720c */ /* 0x000fe20004761270 */
[----:B------:R-:W-:Y:S01]  /*0580*/  @P2 IMAD.IADD R9, R23, 0x1, R7 ;  /* 0x0000000117092824 */ /* 0x000fe200078e0207 */
[----:B------:R-:W-:-:S02]  /*0590*/  IADD3 R8, R46, 0x30, RZ ;  /* 0x000000302e087810 */ /* 0x000fc40007ffe0ff */
[----:B-1----:R-:W-:Y:S02]  /*05a0*/  @P2 LEA R52, P4, R22, R52, 0x1 ;  /* 0x0000003416342211 */ /* 0x002fe400078808ff */
[----:B------:R-:W-:Y:S02]  /*05b0*/  @P2 IADD3 R7, R25, R27, RZ ;  /* 0x0000001b19072210 */ /* 0x000fe40007ffe0ff */
[----:B--2---:R-:W-:-:S05]  /*05c0*/  @P2 LEA R56, P5, R24, R56, 0x1 ;  /* 0x0000003818382211 */ /* 0x004fca00078a08ff */
[----:B------:R-:W1:Y:S01]  /*05d0*/  @P3 LDC.64 R34, c[0x0][0x228] ;  /* 0x00008a00ff223b82 */ /* 0x000e620000000a00 */
[----:B------:R-:W-:Y:S02]  /*05e0*/  ISETP.LT.AND P0, PT, R8, R3, !P0 ;  /* 0x000000030800720c */ /* 0x000fe40004701270 */
[----:B0-----:R-:W-:Y:S02]  /*05f0*/  CS2R R20, SRZ ;  /* 0x0000000000147805 */ /* 0x001fe4000001ff00 */
[----:B------:R-:W-:Y:S02]  /*0600*/  @P2 LEA.HI.X R53, R22, R53, R9, 0x1, P4 ;  /* 0x0000003516352211 */ /* 0x000fe400020f0c09 */
[----:B------:R-:W-:Y:S02]  /*0610*/  CS2R R22, SRZ ;  /* 0x0000000000167805 */ /* 0x000fe4000001ff00 */
[----:B------:R-:W-:Y:S02]  /*0620*/  @P2 LEA.HI.X R57, R24, R57, R7, 0x1, P5 ;  /* 0x0000003918392211 */ /* 0x000fe400028f0c07 */
[----:B------:R-:W-:-:S02]  /*0630*/  CS2R R24, SRZ ;  /* 0x0000000000187805 */ /* 0x000fc4000001ff00 */
[----:B------:R-:W-:Y:S01]  /*0640*/  CS2R R26, SRZ ;  /* 0x00000000001a7805 */ /* 0x000fe2000001ff00 */
[----:B------:R-:W0:Y:S01]  /*0650*/  @P3 LDC.64 R36, c[0x0][0x248] ;  /* 0x00009200ff243b82 */ /* 0x000e220000000a00 */
[----:B------:R2:W4:Y:S04]  /*0660*/  @P2 LDG.E.128 R20, desc[UR6][R52.64] ;  /* 0x0000000634142981 */ /* 0x000528000c1e1d00 */
[----:B------:R1:W4:Y:S01]  /*0670*/  @P2 LDG.E.128 R24, desc[UR6][R56.64] ;  /* 0x0000000638182981 */ /* 0x000322000c1e1d00 */
[C---:B------:R-:W-:Y:S02]  /*0680*/  @P3 IADD3 R55, P2, R48.reuse, 0x20, RZ ;  /* 0x0000002030373810 */ /* 0x040fe40007f5e0ff */
[----:B------:R-:W0:Y:S01]  /*0690*/  @P0 LDC.64 R38, c[0x0][0x228] ;  /* 0x00008a00ff260b82 */ /* 0x000e220000000a00 */
[----:B------:R-:W-:-:S02]  /*06a0*/  @P0 IADD3 R51, P4, R48, 0x30, RZ ;  /* 0x0000003030330810 */ /* 0x000fc40007f9e0ff */
[C---:B------:R-:W-:Y:S01]  /*06b0*/  @P3 IADD3 R50, P5, R48.reuse, 0x20, RZ ;  /* 0x0000002030323810 */ /* 0x040fe20007fbe0ff */
[--C-:B------:R-:W-:Y:S01]  /*06c0*/  @P3 IMAD.X R59, RZ, RZ, R49.reuse, P2 ;  /* 0x000000ffff3b3224 */ /* 0x100fe200010e0631 */
[----:B------:R-:W-:Y:S01]  /*06d0*/  @P0 IADD3 R7, P6, R48, 0x30, RZ ;  /* 0x0000003030070810 */ /* 0x000fe20007fde0ff */
[----:B--2---:R-:W-:Y:S01]  /*06e0*/  @P0 IMAD.X R53, RZ, RZ, R49, P4 ;  /* 0x000000ffff350224 */ /* 0x004fe200020e0631 */
[-C--:B------:R-:W-:Y:S01]  /*06f0*/  @P3 IADD3.X R61, RZ, R49.reuse, RZ, P5, !PT ;  /* 0x00000031ff3d3210 */ /* 0x080fe20002ffe4ff */
[----:B-1----:R-:W-:Y:S01]  /*0700*/  @P3 IMAD R54, R59, R34, RZ ;  /* 0x000000223b363224 */ /* 0x002fe200078e02ff */
[----:B------:R-:W-:Y:S01]  /*0710*/  @P0 IADD3.X R9, RZ, R49, RZ, P6, !PT ;  /* 0x00000031ff090210 */ /* 0x000fe200037fe4ff */
[----:B------:R-:W1:Y:S01]  /*0720*/  @P3 LDC.64 R10, c[0x0][0x210] ;  /* 0x00008400ff0a3b82 */ /* 0x000e620000000a00 */
[----:B------:R-:W-:Y:S01]  /*0730*/  @P3 MOV R49, R41 ;  /* 0x0000002900313202 */ /* 0x000fe20000000f00 */
[----:B------:R-:W-:Y:S02]  /*0740*/  @P3 IMAD.MOV.U32 R48, RZ, RZ, R40 ;  /* 0x000000ffff303224 */ /* 0x000fe400078e0028 */
[----:B------:R-:W-:-:S04]  /*0750*/  @P3 IMAD R57, R55, R35, R54 ;  /* 0x0000002337393224 */ /* 0x000fc800078e0236 */
[----:B------:R-:W2:Y:S01]  /*0760*/  @P0 LDC.64 R28, c[0x0][0x210] ;  /* 0x00008400ff1c0b82 */ /* 0x000ea20000000a00 */
[----:B------:R-:W-:Y:S01]  /*0770*/  @P3 IMAD.WIDE.U32 R34, R55, R34, R48 ;  /* 0x0000002237223225 */ /* 0x000fe200078e0030 */
[----:B------:R-:W-:-:S06]  /*0780*/  @P3 MOV R49, R43 ;  /* 0x0000002b00313202 */ /* 0x000fcc0000000f00 */
[----:B------:R-:W2:Y:S01]  /*0790*/  @P0 LDC.64 R32, c[0x0][0x248] ;  /* 0x00009200ff200b82 */ /* 0x000ea20000000a00 */
[----:B0-----:R-:W-:Y:S02]  /*07a0*/  @P3 IMAD R52, R61, R36, RZ ;  /* 0x000000243d343224 */ /* 0x001fe400078e02ff */
[----:B------:R-:W-:Y:S02]  /*07b0*/  @P3 IMAD.MOV.U32 R48, RZ, RZ, R42 ;  /* 0x000000ffff303224 */ /* 0x000fe400078e002a */
[----:B------:R-:W-:-:S03]  /*07c0*/  @P3 IMAD R55, R50, R37, R52 ;  /* 0x0000002532373224 */ /* 0x000fc600078e0234 */
[----:B------:R-:W0:Y:S01]  /*07d0*/  @P3 LDC.64 R30, c[0x0][0x240] ;  /* 0x00009000ff1e3b82 */ /* 0x000e220000000a00 */
[----:B------:R-:W-:-:S07]  /*07e0*/  @P3 IMAD.WIDE.U32 R48, R50, R36, R48 ;  /* 0x0000002432303225 */ /* 0x000fce00078e0030 */
[----:B------:R-:W0:Y:S01]  /*07f0*/  @P0 LDC.64 R36, c[0x0][0x240] ;  /* 0x00009000ff240b82 */ /* 0x000e220000000a00 */
[-C--:B------:R-:W-:Y:S02]  /*0800*/  @P0 IMAD R52, R53, R38.reuse, RZ ;  /* 0x0000002635340224 */ /* 0x080fe400078e02ff */
[----:B------:R-:W-:-:S04]  /*0810*/  @P0 IMAD.WIDE.U32 R40, R51, R38, R40 ;  /* 0x0000002633280225 */ /* 0x000fc800078e0028 */
[----:B------:R-:W-:Y:S01]  /*0820*/  @P0 IMAD R39, R51, R39, R52 ;  /* 0x0000002733270224 */ /* 0x000fe200078e0234 */
[----:B-1----:R-:W-:Y:S02]  /*0830*/  @P3 LEA R52, P2, R34, R10, 0x1 ;  /* 0x0000000a22343211 */ /* 0x002fe400078408ff */
[----:B--2---:R-:W-:Y:S01]  /*0840*/  @P0 LEA R10, P4, R40, R28, 0x1 ;  /* 0x0000001c280a0211 */ /* 0x004fe200078808ff */
[-C--:B------:R-:W-:Y:S02]  /*0850*/  @P0 IMAD R28, R9, R32.reuse, RZ ;  /* 0x00000020091c0224 */ /* 0x080fe400078e02ff */
[----:B------:R-:W-:Y:S02]  /*0860*/  @P3 IMAD.IADD R57, R35, 0x1, R57 ;  /* 0x0000000123393824 */ /* 0x000fe400078e0239 */
[C---:B------:R-:W-:Y:S02]  /*0870*/  @P0 IMAD R9, R7.reuse, R33, R28 ;  /* 0x0000002107090224 */ /* 0x040fe400078e021c */
[----:B------:R-:W-:Y:S01]  /*0880*/  @P0 IMAD.WIDE.U32 R42, R7, R32, R42 ;  /* 0x00000020072a0225 */ /* 0x000fe200078e002a */
[----:B------:R-:W-:-:S02]  /*0890*/  @P3 IADD3 R55, R49, R55, RZ ;  /* 0x0000003731373210 */ /* 0x000fc40007ffe0ff */
[----:B0-----:R-:W-:Y:S01]  /*08a0*/  @P3 LEA R50, P5, R48, R30, 0x1 ;  /* 0x0000001e30323211 */ /* 0x001fe200078a08ff */
[----:B------:R-:W-:Y:S01]  /*08b0*/  @P0 IMAD.IADD R39, R41, 0x1, R39 ;  /* 0x0000000129270824 */ /* 0x000fe200078e0227 */
[----:B------:R-:W-:Y:S02]  /*08c0*/  @P3 LEA.HI.X R53, R34, R11, R57, 0x1, P2 ;  /* 0x0000000b22353211 */ /* 0x000fe400010f0c39 */
[----:B------:R-:W-:Y:S02]  /*08d0*/  @P0 IADD3 R7, R43, R9, RZ ;  /* 0x000000092b070210 */ /* 0x000fe40007ffe0ff */
[----:B------:R-:W-:Y:S02]  /*08e0*/  @P0 LEA R54, P2, R42, R36, 0x1 ;  /* 0x000000242a360211 */ /* 0x000fe400078408ff */
[----:B------:R-:W-:Y:S02]  /*08f0*/  @P0 LEA.HI.X R11, R40, R29, R39, 0x1, P4 ;  /* 0x0000001d280b0211 */ /* 0x000fe400020f0c27 */
[----:B------:R-:W-:-:S02]  /*0900*/  CS2R R28, SRZ ;  /* 0x00000000001c7805 */ /* 0x000fc4000001ff00 */
[----:B------:R-:W-:Y:S02]  /*0910*/  @P3 LEA.HI.X R51, R48, R31, R55, 0x1, P5 ;  /* 0x0000001f30333211 */ /* 0x000fe400028f0c37 */
[----:B------:R-:W-:Y:S02]  /*0920*/  CS2R R30, SRZ ;  /* 0x00000000001e7805 */ /* 0x000fe4000001ff00 */
[----:B------:R-:W-:Y:S02]  /*0930*/  CS2R R32, SRZ ;  /* 0x0000000000207805 */ /* 0x000fe4000001ff00 */
[----:B------:R-:W-:Y:S02]  /*0940*/  CS2R R34, SRZ ;  /* 0x0000000000227805 */ /* 0x000fe4000001ff00 */
[----:B------:R-:W-:Y:S02]  /*0950*/  @P0 LEA.HI.X R55, R42, R37, R7, 0x1, P2 ;  /* 0x000000252a370211 */ /* 0x000fe400010f0c07 */
[----:B------:R-:W-:-:S02]  /*0960*/  CS2R R36, SRZ ;  /* 0x0000000000247805 */ /* 0x000fc4000001ff00 */
[----:B------:R-:W-:Y:S02]  /*0970*/  CS2R R38, SRZ ;  /* 0x0000000000267805 */ /* 0x000fe4000001ff00 */
[----:B------:R-:W-:Y:S02]  /*0980*/  CS2R R40, SRZ ;  /* 0x0000000000287805 */ /* 0x000fe4000001ff00 */
[----:B------:R-:W-:Y:S01]  /*0990*/  CS2R R42, SRZ ;  /* 0x00000000002a7805 */ /* 0x000fe2000001ff00 */
[----:B------:R-:W2:Y:S04]  /*09a0*/  @P3 LDG.E.128 R28, desc[UR6][R52.64] ;  /* 0x00000006341c3981 */ /* 0x000ea8000c1e1d00 */
[----:B------:R-:W2:Y:S04]  /*09b0*/  @P3 LDG.E.128 R32, desc[UR6][R50.64] ;  /* 0x0000000632203981 */ /* 0x000ea8000c1e1d00 */
[----:B------:R-:W2:Y:S04]  /*09c0*/  @P0 LDG.E.128 R36, desc[UR6][R10.64] ;  /* 0x000000060a240981 */ /* 0x000ea8000c1e1d00 */
[----:B------:R0:W2:Y:S01]  /*09d0*/  @P0 LDG.E.128 R40, desc[UR6][R54.64] ;  /* 0x0000000636280981 */ /* 0x0000a2000c1e1d00 */
[----:B------:R-:W-:-:S04]  /*09e0*/  ISETP.GT.AND P0, PT, R0, 0x3f, PT ;  /* 0x0000003f0000780c */ /* 0x000fc80003f04270 */
[----:B------:R-:W-:-:S13]  /*09f0*/  ISETP.GE.OR P2, PT, R0, R3, P0 ;  /* 0x000000030000720c */ /* 0x000fda0000746670 */
[----:B0-----:R-:W-:Y:S02]  /*0a00*/  @!P2 SHF.R.S32.HI R55, RZ, 0x1f, R0 ;  /* 0x0000001fff37a819 */ /* 0x001fe40000011400 */
[----:B---3--:R-:W-:Y:S02]  /*0a10*/  LOP3.LUT R48, R16, 0xffff0000, RZ, 0xc0, !PT ;  /* 0xffff000010307812 */ /* 0x008fe400078ec0ff */
[C---:B----4-:R-:W-:Y:S01]  /*0a20*/  LOP3.LUT R7, R12.reuse, 0xffff0000, RZ, 0xc0, !PT ;  /* 0xffff00000c077812 */ /* 0x050fe200078ec0ff */
[----:B------:R-:W-:Y:S01]  /*0a30*/  IMAD.U32 R12, R12, 0x10000, RZ ;  /* 0x000100000c0c7824 */ /* 0x000fe200078e00ff */
[----:B------:R-:W-:-:S03]  /*0a40*/  SHF.L.U32 R9, R16, 0x10, RZ ;  /* 0x0000001010097819 */ /* 0x000fc600000006ff */
[----:B------:R-:W-:Y:S02]  /*0a50*/  FMUL.FTZ R51, R7, R48 ;  /* 0x0000003007337220 */ /* 0x000fe40000410000 */
[----:B------:R-:W0:Y:S01]  /*0a60*/  @!P2 LDC.64 R48, c[0x0][0x290] ;  /* 0x0000a400ff30ab82 */ /* 0x000e220000000a00 */
[----:B------:R-:W-:Y:S01]  /*0a70*/  SHF.L.U32 R10, R17, 0x10, RZ ;  /* 0x00000010110a7819 */ /* 0x000fe200000006ff */
[C---:B------:R-:W-:Y:S02]  /*0a80*/  IMAD.U32 R7, R13.reuse, 0x10000, RZ ;  /* 0x000100000d077824 */ /* 0x040fe400078e00ff */
[----:B------:R-:W-:Y:S01]  /*0a90*/  FFMA.FTZ R16, R12, R9, R51 ;  /* 0x000000090c107223 */ /* 0x000fe20000010033 */
[----:B------:R-:W-:Y:S02]  /*0aa0*/  LOP3.LUT R13, R13, 0xffff0000, RZ, 0xc0, !PT ;  /* 0xffff00000d0d7812 */ /* 0x000fe400078ec0ff */
[----:B------:R-:W-:Y:S01]  /*0ab0*/  LOP3.LUT R12, R17, 0xffff0000, RZ, 0xc0, !PT ;  /* 0xffff0000110c7812 */ /* 0x000fe200078ec0ff */
[----:B------:R-:W-:Y:S01]  /*0ac0*/  FFMA.FTZ R16, R7, R10, R16 ;  /* 0x0000000a07107223 */ /* 0x000fe20000010010 */
[----:B------:R-:W-:Y:S01]  /*0ad0*/  SHF.L.U32 R11, R18, 0x10, RZ ;  /* 0x00000010120b7819 */ /* 0x000fe200000006ff */
[----:B------:R-:W-:-:S02]  /*0ae0*/  IMAD.U32 R10, R14, 0x10000, RZ ;  /* 0x000100000e0a7824 */ /* 0x000fc400078e00ff */
[----:B------:R-:W-:Y:S01]  /*0af0*/  FFMA.FTZ R13, R13, R12, R16 ;  /* 0x0000000c0d0d7223 */ /* 0x000fe20000010010 */
[C---:B------:R-:W-:Y:S01]  /*0b00*/  IMAD.U32 R9, R15.reuse, 0x10000, RZ ;  /* 0x000100000f097824 */ /* 0x040fe200078e00ff */
[----:B------:R-:W-:Y:S02]  /*0b10*/  LOP3.LUT R7, R15, 0xffff0000, RZ, 0xc0, !PT ;  /* 0xffff00000f077812 */ /* 0x000fe400078ec0ff */
[----:B------:R-:W-:Y:S01]  /*0b20*/  FFMA.FTZ R51, R10, R11, R13 ;  /* 0x0000000b0a337223 */ /* 0x000fe2000001000d */
[----:B------:R-:W-:Y:S01]  /*0b30*/  LOP3.LUT R10, R20, 0xffff0000, RZ, 0xc0, !PT ;  /* 0xffff0000140a7812 */ /* 0x000fe200078ec0ff */
[----:B------:R-:W1:Y:S01]  /*0b40*/  @!P2 LDC.64 R12, c[0x0][0x298] ;  /* 0x0000a600ff0cab82 */ /* 0x000e620000000a00 */
[C---:B------:R-:W-:Y:S01]  /*0b50*/  LOP3.LUT R15, R24.reuse, 0xffff0000, RZ, 0xc0, !PT ;  /* 0xffff0000180f7812 */ /* 0x040fe200078ec0ff */
[----:B------:R-:W-:Y:S01]  /*0b60*/  IMAD.U32 R11, R24, 0x10000, RZ ;  /* 0x00010000180b7824 */ /* 0x000fe200078e00ff */
[----:B------:R-:W-:-:S03]  /*0b70*/  SHF.L.U32 R20, R20, 0x10, RZ ;  /* 0x0000001014147819 */ /* 0x000fc600000006ff */
[----:B------:R-:W-:Y:S01]  /*0b80*/  FMUL.FTZ R53, R10, R15 ;  /* 0x0000000f0a357220 */ /* 0x000fe20000410000 */
[----:B0-----:R-:W-:Y:S01]  /*0b90*/  @!P2 IMAD R10, R48, UR10, RZ ;  /* 0x0000000a300aac24 */ /* 0x001fe2000f8e02ff */
[----:B------:R-:W-:Y:S02]  /*0ba0*/  LOP3.LUT R16, R14, 0xffff0000, RZ, 0xc0, !PT ;  /* 0xffff00000e107812 */ /* 0x000fe400078ec0ff */
[----:B------:R-:W-:Y:S01]  /*0bb0*/  FFMA.FTZ R50, R20, R11, R53 ;  /* 0x0000000b14327223 */ /* 0x000fe20000010035 */
[----:B------:R-:W-:Y:S02]  /*0bc0*/  @!P2 IMAD R49, R49, UR8, R10 ;  /* 0x000000083131ac24 */ /* 0x000fe4000f8e020a */
[----:B------:R-:W0:Y:S01]  /*0bd0*/  @!P2 LDC.64 R10, c[0x0][0x288] ;  /* 0x0000a200ff0aab82 */ /* 0x000e220000000a00 */
[----:B------:R-:W-:Y:S02]  /*0be0*/  @!P2 IADD3 R14, P3, R44, R0, RZ ;  /* 0x000000002c0ea210 */ /* 0x000fe40007f7e0ff */
[----:B------:R-:W-:-:S02]  /*0bf0*/  LOP3.LUT R17, R18, 0xffff0000, RZ, 0xc0, !PT ;  /* 0xffff000012117812 */ /* 0x000fc400078ec0ff */
[----:B------:R-:W-:Y:S01]  /*0c00*/  @!P2 LEA.HI.X.SX32 R15, R44, R55, 0x1, P3 ;  /* 0x000000372c0fa211 */ /* 0x000fe200018f0eff */
[----:B------:R-:W-:Y:S02]  /*0c10*/  IMAD.U32 R18, R25, 0x10000, RZ ;  /* 0x0001000019127824 */ /* 0x000fe400078e00ff */
[----:B------:R-:W-:Y:S01]  /*0c20*/  FFMA.FTZ R16, R16, R17, R51 ;  /* 0x0000001110107223 */ /* 0x000fe20000010033 */
[----:B------:R-:W-:Y:S01]  /*0c30*/  SHF.L.U32 R17, R21, 0x10, RZ ;  /* 0x0000001015117819 */ /* 0x000fe200000006ff */
[----:B------:R-:W-:Y:S01]  /*0c40*/  @!P2 IMAD.WIDE.U32 R14, R48, UR8, R14 ;  /* 0x00000008300eac25 */ /* 0x000fe2000f8e000e */
[----:B------:R-:W-:Y:S02]  /*0c50*/  SHF.L.U32 R24, R19, 0x10, RZ ;  /* 0x0000001013187819 */ /* 0x000fe400000006ff */
[----:B------:R-:W-:Y:S01]  /*0c60*/  LOP3.LUT R21, R21, 0xffff0000, RZ, 0xc0, !PT ;  /* 0xffff000015157812 */ /* 0x000fe200078ec0ff */
[----:B-1----:R-:W-:Y:S01]  /*0c70*/  @!P2 IMAD R48, R12, UR11, RZ ;  /* 0x0000000b0c30ac24 */ /* 0x002fe2000f8e02ff */
[----:B------:R-:W-:Y:S01]  /*0c80*/  LOP3.LUT R20, R25, 0xffff0000, RZ, 0xc0, !PT ;  /* 0xffff000019147812 */ /* 0x000fe200078ec0ff */
[----:B------:R-:W-:Y:S01]  /*0c90*/  FFMA.FTZ R50, R17, R18, R50 ;  /* 0x0000001211327223 */ /* 0x000fe20000010032 */
[----:B------:R-:W-:-:S02]  /*0ca0*/  @!P2 IMAD.IADD R15, R15, 0x1, R49 ;  /* 0x000000010f0fa824 */ /* 0x000fc400078e0231 */
[----:B------:R-:W-:Y:S01]  /*0cb0*/  FFMA.FTZ R24, R9, R24, R16 ;  /* 0x0000001809187223 */ /* 0x000fe20000010010 */
[----:B------:R-:W-:Y:S01]  /*0cc0*/  SHF.L.U32 R9, R22, 0x10, RZ ;  /* 0x0000001016097819 */ /* 0x000fe200000006ff */
[----:B------:R-:W-:Y:S02]  /*0cd0*/  @!P2 IMAD R17, R13, UR9, R48 ;  /* 0x000000090d11ac24 */ /* 0x000fe4000f8e0230 */
[----:B------:R-:W-:Y:S01]  /*0ce0*/  FFMA.FTZ R20, R21, R20, R50 ;  /* 0x0000001415147223 */ /* 0x000fe20000010032 */
[----:B------:R-:W-:Y:S02]  /*0cf0*/  IMAD.U32 R16, R26, 0x10000, RZ ;  /* 0x000100001a107824 */ /* 0x000fe400078e00ff */
[----:B------:R-:W-:Y:S01]  /*0d00*/  @!P2 IMAD.WIDE.U32 R12, R12, UR9, R14 ;  /* 0x000000090c0cac25 */ /* 0x000fe2000f8e000e */
[----:B------:R-:W-:-:S03]  /*0d10*/  LOP3.LUT R22, R22, 0xffff0000, RZ, 0xc0, !PT ;  /* 0xffff000016167812 */ /* 0x000fc600078ec0ff */
[----:B------:R-:W-:Y:S01]  /*0d20*/  FFMA.FTZ R9, R9, R16, R20 ;  /* 0x0000001009097223 */ /* 0x000fe20000010014 */
[----:B------:R-:W-:Y:S02]  /*0d30*/  LOP3.LUT R15, R26, 0xffff0000, RZ, 0xc0, !PT ;  /* 0xffff00001a0f7812 */ /* 0x000fe400078ec0ff */
[----:B------:R-:W-:Y:S02]  /*0d40*/  @!P2 IADD3 R13, R13, R17, RZ ;  /* 0x000000110d0da210 */ /* 0x000fe40007ffe0ff */
[----:B0-----:R-:W-:Y:S02]  /*0d50*/  @!P2 LEA R14, P3, R12, R10, 0x2 ;  /* 0x0000000a0c0ea211 */ /* 0x001fe400078610ff */
[----:B------:R-:W-:Y:S01]  /*0d60*/  LOP3.LUT R18, R19, 0xffff0000, RZ, 0xc0, !PT ;  /* 0xffff000013127812 */ /* 0x000fe200078ec0ff */
[----:B------:R-:W-:Y:S01]  /*0d70*/  FFMA.FTZ R22, R22, R15, R9 ;  /* 0x0000000f16167223 */ /* 0x000fe20000010009 */
[----:B------:R-:W-:Y:S01]  /*0d80*/  IMAD.MOV.U32 R17, RZ, RZ, 0x7f800000 ;  /* 0x7f800000ff117424 */ /* 0x000fe200078e00ff */
[----:B------:R-:W-:-:S02]  /*0d90*/  @!P2 LEA.HI.X R15, R12, R11, R13, 0x2, P3 ;  /* 0x0000000b0c0fa211 */ /* 0x000fc400018f140d */
[----:B------:R-:W-:Y:S01]  /*0da0*/  FFMA.FTZ R7, R7, R18, R24 ;  /* 0x0000001207077223 */ /* 0x000fe20000010018 */
[----:B------:R-:W-:Y:S01]  /*0db0*/  SHF.L.U32 R16, R27, 0x10, RZ ;  /* 0x000000101b107819 */ /* 0x000fe200000006ff */
[----:B------:R-:W-:Y:S01]  /*0dc0*/  IMAD.U32 R9, R23, 0x10000, RZ ;  /* 0x0001000017097824 */ /* 0x000fe200078e00ff */
[----:B------:R0:W5:Y:S01]  /*0dd0*/  @!P2 LDG.E R17, desc[UR6][R14.64] ;  /* 0x000000060e11a981 */ /* 0x000162000c1e1900 */
[----:B------:R-:W-:Y:S02]  /*0de0*/  LOP3.LUT R10, R27, 0xffff0000, RZ, 0xc0, !PT ;  /* 0xffff00001b0a7812 */ /* 0x000fe400078ec0ff */
[----:B------:R-:W-:Y:S01]  /*0df0*/  FFMA.FTZ R12, R9, R16, R22 ;  /* 0x00000010090c7223 */ /* 0x000fe20000010016 */
[C---:B--2---:R-:W-:Y:S02]  /*0e00*/  SHF.L.U32 R18, R28.reuse, 0x10, RZ ;  /* 0x000000101c127819 */ /* 0x044fe400000006ff */
[----:B------:R-:W-:Y:S02]  /*0e10*/  LOP3.LUT R28, R28, 0xffff0000, RZ, 0xc0, !PT ;  /* 0xffff00001c1c7812 */ /* 0x000fe400078ec0ff */
[----:B------:R-:W-:-:S02]  /*0e20*/  LOP3.LUT R25, R32, 0xffff0000, RZ, 0xc0, !PT ;  /* 0xffff000020197812 */ /* 0x000fc400078ec0ff */
[----:B------:R-:W-:Y:S02]  /*0e30*/  SHF.L.U32 R21, R32, 0x10, RZ ;  /* 0x0000001020157819 */ /* 0x000fe400000006ff */
[----:B0-----:R-:W-:Y:S01]  /*0e40*/  LOP3.LUT R15, R36, 0xffff0000, RZ, 0xc0, !PT ;  /* 0xffff0000240f7812 */ /* 0x001fe200078ec0ff */
[----:B------:R-:W-:Y:S01]  /*0e50*/  FMUL.FTZ R27, R28, R25 ;  /* 0x000000191c1b7220 */ /* 0x000fe20000410000 */
[C---:B------:R-:W-:Y:S01]  /*0e60*/  LOP3.LUT R20, R40.reuse, 0xffff0000, RZ, 0xc0, !PT ;  /* 0xffff000028147812 */ /* 0x040fe200078ec0ff */
[C---:B------:R-:W-:Y:S01]  /*0e70*/  IMAD.U32 R22, R33.reuse, 0x10000, RZ ;  /* 0x0001000021167824 */ /* 0x040fe200078e00ff */
[----:B------:R-:W-:Y:S01]  /*0e80*/  LOP3.LUT R24, R33, 0xffff0000, RZ, 0xc0, !PT ;  /* 0xffff000021187812 */ /* 0x000fe200078ec0ff */
[----:B------:R-:W-:Y:S01]  /*0e90*/  IMAD.U32 R25, R40, 0x10000, RZ ;  /* 0x0001000028197824 */ /* 0x000fe200078e00ff */
[----:B------:R-:W-:Y:S01]  /*0ea0*/  SHF.L.U32 R36, R36, 0x10, RZ ;  /* 0x0000001024247819 */ /* 0x000fe200000006ff */
[----:B------:R-:W-:Y:S01]  /*0eb0*/  FMUL.FTZ R33, R15, R20 ;  /* 0x000000140f217220 */ /* 0x000fe20000410000 */
[----:B------:R-:W-:-:S02]  /*0ec0*/  IMAD.U32 R19, R29, 0x10000, RZ ;  /* 0x000100001d137824 */ /* 0x000fc400078e00ff */
[----:B------:R-:W-:Y:S01]  /*0ed0*/  FFMA.FTZ R20, R18, R21, R27 ;  /* 0x0000001512147223 */ /* 0x000fe2000001001b */
[----:B------:R-:W-:Y:S01]  /*0ee0*/  SHF.L.U32 R15, R37, 0x10, RZ ;  /* 0x00000010250f7819 */ /* 0x000fe200000006ff */
[----:B------:R-:W-:Y:S02]  /*0ef0*/  IMAD.U32 R18, R41, 0x10000, RZ ;  /* 0x0001000029127824 */ /* 0x000fe400078e00ff */
[----:B------:R-:W-:Y:S01]  /*0f00*/  FFMA.FTZ R36, R36, R25, R33 ;  /* 0x0000001924247223 */ /* 0x000fe20000010021 */
[----:B------:R-:W-:Y:S01]  /*0f10*/  LOP3.LUT R29, R29, 0xffff0000, RZ, 0xc0, !PT ;  /* 0xffff00001d1d7812 */ /* 0x000fe200078ec0ff */
[----:B------:R-:W-:Y:S01]  /*0f20*/  FFMA.FTZ R22, R19, R22, R20 ;  /* 0x0000001613167223 */ /* 0x000fe20000010014 */
[----:B------:R-:W-:Y:S01]  /*0f30*/  LOP3.LUT R37, R37, 0xffff0000, RZ, 0xc0, !PT ;  /* 0xffff000025257812 */ /* 0x000fe200078ec0ff */
[----:B------:R-:W-:Y:S01]  /*0f40*/  FFMA.FTZ R36, R15, R18, R36 ;  /* 0x000000120f247223 */ /* 0x000fe20000010024 */
[----:B------:R-:W-:Y:S01]  /*0f50*/  LOP3.LUT R20, R41, 0xffff0000, RZ, 0xc0, !PT ;  /* 0xffff000029147812 */ /* 0x000fe200078ec0ff */
[----:B------:R-:W-:Y:S01]  /*0f60*/  FFMA.FTZ R22, R29, R24, R22 ;  /* 0x000000181d167223 */ /* 0x000fe20000010016 */
[----:B------:R-:W-:-:S02]  /*0f70*/  SHF.L.U32 R11, R30, 0x10, RZ ;  /* 0x000000101e0b7819 */ /* 0x000fc400000006ff */
[----:B------:R-:W-:Y:S01]  /*0f80*/  SHF.L.U32 R26, R34, 0x10, RZ ;  /* 0x00000010221a7819 */ /* 0x000fe200000006ff */
[----:B------:R-:W-:Y:S01]  /*0f90*/  IMAD.U32 R18, R42, 0x10000, RZ ;  /* 0x000100002a127824 */ /* 0x000fe200078e00ff */
[----:B------:R-:W-:Y:S01]  /*0fa0*/  SHF.L.U32 R15, R38, 0x10, RZ ;  /* 0x00000010260f7819 */ /* 0x000fe200000006ff */
[----:B------:R-:W-:Y:S01]  /*0fb0*/  FFMA.FTZ R20, R37, R20, R36 ;  /* 0x0000001425147223 */ /* 0x000fe20000010024 */
[----:B------:R-:W-:Y:S01]  /*0fc0*/  LOP3.LUT R30, R30, 0xffff0000, RZ, 0xc0, !PT ;  /* 0xffff00001e1e7812 */ /* 0x000fe200078ec0ff */
[----:B------:R-:W-:Y:S01]  /*0fd0*/  FFMA.FTZ R11, R11, R26, R22 ;  /* 0x0000001a0b0b7223 */ /* 0x000fe20000010016 */
[----:B------:R-:W-:Y:S01]  /*0fe0*/  LOP3.LUT R13, R34, 0xffff0000, RZ, 0xc0, !PT ;  /* 0xffff0000220d7812 */ /* 0x000fe200078ec0ff */
[----:B------:R-:W-:Y:S01]  /*0ff0*/  FFMA.FTZ R15, R15, R18, R20 ;  /* 0x000000120f0f7223 */ /* 0x000fe20000010014 */
[----:B------:R-:W-:Y:S02]  /*1000*/  LOP3.LUT R38, R38, 0xffff0000, RZ, 0xc0, !PT ;  /* 0xffff000026267812 */ /* 0x000fe400078ec0ff */
[----:B------:R-:W-:Y:S01]  /*1010*/  LOP3.LUT R19, R42, 0xffff0000, RZ, 0xc0, !PT ;  /* 0xffff00002a137812 */ /* 0x000fe200078ec0ff */
[----:B------:R-:W-:-:S02]  /*1020*/  IMAD.U32 R9, R31, 0x10000, RZ ;  /* 0x000100001f097824 */ /* 0x000fc400078e00ff */
[----:B------:R-:W-:Y:S01]  /*1030*/  FFMA.FTZ R30, R30, R13, R11 ;  /* 0x0000000d1e1e7223 */ /* 0x000fe2000001000b */
[----:B------:R-:W-:Y:S01]  /*1040*/  IMAD.U32 R16, R35, 0x10000, RZ ;  /* 0x0001000023107824 */ /* 0x000fe200078e00ff */
[----:B------:R-:W-:Y:S01]  /*1050*/  SHF.L.U32 R11, R39, 0x10, RZ ;  /* 0x00000010270b7819 */ /* 0x000fe200000006ff */
[----:B------:R-:W-:Y:S02]  /*1060*/  IMAD.U32 R18, R43, 0x10000, RZ ;  /* 0x000100002b127824 */ /* 0x000fe400078e00ff */
[----:B------:R-:W-:Y:S01]  /*1070*/  FFMA.FTZ R38, R38, R19, R15 ;  /* 0x0000001326267223 */ /* 0x000fe2000001000f */
[----:B------:R-:W-:Y:S01]  /*1080*/  LOP3.LUT R23, R23, 0xffff0000, RZ, 0xc0, !PT ;  /* 0xffff000017177812 */ /* 0x000fe200078ec0ff */
[----:B------:R-:W-:Y:S01]  /*1090*/  FFMA.FTZ R30, R9, R16, R30 ;  /* 0x00000010091e7223 */ /* 0x000fe2000001001e */
[----:B------:R-:W-:Y:S01]  /*10a0*/  LOP3.LUT R31, R31, 0xffff0000, RZ, 0xc0, !PT ;  /* 0xffff00001f1f7812 */ /* 0x000fe200078ec0ff */
[----:B------:R-:W-:Y:S01]  /*10b0*/  FFMA.FTZ R18, R11, R18, R38 ;  /* 0x000000120b127223 */ /* 0x000fe20000010026 */
[----:B------:R-:W-:-:S02]  /*10c0*/  LOP3.LUT R14, R35, 0xffff0000, RZ, 0xc0, !PT ;  /* 0xffff0000230e7812 */ /* 0x000fc400078ec0ff */
[----:B------:R-:W-:Y:S02]  /*10d0*/  LOP3.LUT R39, R39, 0xffff0000, RZ, 0xc0, !PT ;  /* 0xffff000027277812 */ /* 0x000fe400078ec0ff */
[----:B------:R-:W-:Y:S01]  /*10e0*/  LOP3.LUT R16, R43, 0xffff0000, RZ, 0xc0, !PT ;  /* 0xffff00002b107812 */ /* 0x000fe200078ec0ff */
[----:B------:R-:W-:Y:S01]  /*10f0*/  FFMA.FTZ R12, R23, R10, R12 ;  /* 0x0000000a170c7223 */ /* 0x000fe2000001000c */
[----:B------:R-:W-:-:S03]  /*1100*/  FFMA.FTZ R30, R31, R14, R30 ;  /* 0x0000000e1f1e7223 */ /* 0x000fc6000001001e */
[----:B------:R-:W-:Y:S01]  /*1110*/  FFMA.FTZ R18, R39, R16, R18 ;  /* 0x0000001027127223 */ /* 0x000fe20000010012 */
[----:B------:R-:W0:Y:S04]  /*1120*/  SHFL.BFLY PT, R9, R12, 0x8, 0x1f ;  /* 0x0d001f000c097f89 */ /* 0x000e2800000e0000 */
[----:B------:R-:W1:Y:S04]  /*1130*/  SHFL.BFLY PT, R10, R7, 0x8, 0x1f ;  /* 0x0d001f00070a7f89 */ /* 0x000e6800000e0000 */
[----:B------:R-:W2:Y:S04]  /*1140*/  SHFL.BFLY PT, R13, R30, 0x8, 0x1f ;  /* 0x0d001f001e0d7f89 */ /* 0x000ea800000e0000 */
[----:B------:R-:W3:Y:S01]  /*1150*/  SHFL.BFLY PT, R19, R18, 0x8, 0x1f ;  /* 0x0d001f0012137f89 */ /* 0x000ee200000e0000 */
[----:B0-----:R-:W-:Y:S01]  /*1160*/  FADD.FTZ R11, R12, R9 ;  /* 0x000000090c0b7221 */ /* 0x001fe20000010000 */
[----:B-1----:R-:W-:Y:S01]  /*1170*/  FADD.FTZ R10, R7, R10 ;  /* 0x0000000a070a7221 */ /* 0x002fe20000010000 */
[----:B--2---:R-:W-:Y:S01]  /*1180*/  FADD.FTZ R15, R30, R13 ;  /* 0x0000000d1e0f7221 */ /* 0x004fe20000010000 */
[----:B---3--:R-:W-:-:S02]  /*1190*/  FADD.FTZ R20, R18, R19 ;  /* 0x0000001312147221 */ /* 0x008fc40000010000 */
        /* <DEDUP_REMOVED lines=16> */
[----:B------:R-:W0:Y:S01]  /*12a0*/  SHFL.BFLY PT, R16, R15, 0x1, 0x1f ;  /* 0x0c201f000f107f89 */ /* 0x000e2200000e0000 */
[----:B------:R-:W1:Y:S03]  /*12b0*/  LDC.64 R12, c[0x0][0x2d0] ;  /* 0x0000b400ff0c7b82 */ /* 0x000e660000000a00 */
[----:B------:R-:W2:Y:S04]  /*12c0*/  SHFL.BFLY PT, R14, R7, 0x1, 0x1f ;  /* 0x0c201f00070e7f89 */ /* 0x000ea800000e0000 */
[----:B------:R-:W3:Y:S01]  /*12d0*/  SHFL.BFLY PT, R20, R19, 0x1, 0x1f ;  /* 0x0c201f0013147f89 */ /* 0x000ee200000e0000 */
[----:B------:R-:W4:Y:S03]  /*12e0*/  LDC.64 R10, c[0x0][0x2d8] ;  /* 0x0000b600ff0a7b82 */ /* 0x000f260000000a00 */
[----:B------:R-:W3:Y:S01]  /*12f0*/  SHFL.BFLY PT, R9, R22, 0x1, 0x1f ;  /* 0x0c201f0016097f89 */ /* 0x000ee200000e0000 */
[----:B------:R-:W-:Y:S01]  /*1300*/  ISETP.NE.AND P2, PT, R5, RZ, PT ;  /* 0x000000ff0500720c */ /* 0x000fe20003f45270 */
[----:B------:R-:W-:Y:S01]  /*1310*/  BSSY B0, `(.L_x_2922) ;  /* 0x0000022000007945 */ /* 0x000fe20003800000 */
[----:B------:R-:W-:Y:S01]  /*1320*/  SHF.L.U32 R21, R0, 0x2, RZ ;  /* 0x0000000200157819 */ /* 0x000fe200000006ff */
[----:B0-----:R-:W-:Y:S01]  /*1330*/  FADD.FTZ R27, R15, R16 ;  /* 0x000000100f1b7221 */ /* 0x001fe20000010000 */
[----:B------:R-:W-:-:S02]  /*1340*/  IMAD.SHL.U32 R16, R2, 0x2000, RZ ;  /* 0x0000200002107824 */ /* 0x000fc400078e00ff */
[----:B--2---:R-:W-:Y:S01]  /*1350*/  FADD.FTZ R26, R7, R14 ;  /* 0x0000000e071a7221 */ /* 0x004fe20000010000 */
[----:B---3--:R-:W-:Y:S01]  /*1360*/  FADD.FTZ R20, R19, R20 ;  /* 0x0000001413147221 */ /* 0x008fe20000010000 */
[----:B------:R-:W-:-:S05]  /*1370*/  FADD.FTZ R9, R22, R9 ;  /* 0x0000000916097221 */ /* 0x000fca0000010000 */
[----:B------:R-:W-:Y:S05]  /*1380*/  @P2 BRA `(.L_x_2923) ;  /* 0x0000000000682947 */ /* 0x000fea0003800000 */
[----:B------:R-:W0:Y:S01]  /*1390*/  LDC.64 R22, c[0x0][0x278] ;  /* 0x00009e00ff167b82 */ /* 0x000e220000000a00 */
[----:B------:R-:W-:Y:S01]  /*13a0*/  SHF.R.S32.HI R45, RZ, 0x1f, R44 ;  /* 0x0000001fff2d7819 */ /* 0x000fe2000001142c */
[----:B------:R-:W-:Y:S01]  /*13b0*/  ULDC.64 UR12, c[0x0][0x260] ;  /* 0x00009800000c7ab9 */ /* 0x000fe20000000a00 */
[-C--:B------:R-:W-:Y:S02]  /*13c0*/  ISETP.GE.AND P4, PT, R4, R3.reuse, PT ;  /* 0x000000030400720c */ /* 0x080fe40003f86270 */
[----:B------:R-:W-:-:S03]  /*13d0*/  ISETP.GE.AND P3, PT, R6, R3, PT ;  /* 0x000000030600720c */ /* 0x000fc60003f66270 */
[----:B------:R-:W2:Y:S01]  /*13e0*/  LDC.64 R24, c[0x0][0x280] ;  /* 0x0000a000ff187b82 */ /* 0x000ea20000000a00 */
[C---:B0-----:R-:W-:Y:S02]  /*13f0*/  IMAD R18, R22.reuse, UR10, RZ ;  /* 0x0000000a16127c24 */ /* 0x041fe4000f8e02ff */
[----:B------:R-:W-:-:S04]  /*1400*/  IMAD.WIDE.U32 R14, R22, UR8, R44 ;  /* 0x00000008160e7c25 */ /* 0x000fc8000f8e002c */
[----:B------:R-:W-:Y:S02]  /*1410*/  IMAD R5, R23, UR8, R18 ;  /* 0x0000000817057c24 */ /* 0x000fe4000f8e0212 */
[----:B--2---:R-:W-:-:S03]  /*1420*/  IMAD R18, R24, UR11, RZ ;  /* 0x0000000b18127c24 */ /* 0x004fc6000f8e02ff */
[----:B------:R-:W-:Y:S01]  /*1430*/  IADD3 R15, R15, R5, RZ ;  /* 0x000000050f0f7210 */ /* 0x000fe20007ffe0ff */
[----:B------:R-:W-:Y:S02]  /*1440*/  IMAD R7, R25, UR9, R18 ;  /* 0x0000000919077c24 */ /* 0x000fe4000f8e0212 */
[----:B------:R-:W-:-:S03]  /*1450*/  IMAD.WIDE.U32 R14, R24, UR9, R14 ;  /* 0x00000009180e7c25 */ /* 0x000fc6000f8e000e */
[----:B------:R-:W-:-:S04]  /*1460*/  IADD3 R5, P2, R46, R14, RZ ;  /* 0x0000000e2e057210 */ /* 0x000fc80007f5e0ff */
[----:B------:R-:W-:Y:S02]  /*1470*/  IADD3.X R46, R47, R15, R7, P2, !PT ;  /* 0x0000000f2f2e7210 */ /* 0x000fe400017fe407 */
[C---:B------:R-:W-:Y:S02]  /*1480*/  LEA R14, P5, R5.reuse, UR12, 0x2 ;  /* 0x0000000c050e7c11 */ /* 0x040fe4000f8a10ff */
[----:B------:R-:W-:Y:S02]  /*1490*/  ISETP.GE.AND P2, PT, R8, R3, PT ;  /* 0x000000030800720c */ /* 0x000fe40003f46270 */
[----:B------:R-:W-:Y:S02]  /*14a0*/  LEA.HI.X R15, R5, UR13, R46, 0x2, P5 ;  /* 0x0000000d050f7c11 */ /* 0x000fe4000a8f142e */
[----:B------:R-:W-:Y:S02]  /*14b0*/  FSEL R3, R26, RZ, !P1 ;  /* 0x000000ff1a037208 */ /* 0x000fe40004800000 */
[----:B------:R-:W-:-:S02]  /*14c0*/  FSEL R5, R27, RZ, !P4 ;  /* 0x000000ff1b057208 */ /* 0x000fc40006000000 */
[----:B------:R-:W-:Y:S01]  /*14d0*/  FSEL R7, R20, RZ, !P3 ;  /* 0x000000ff14077208 */ /* 0x000fe20005800000 */
[----:B------:R0:W-:Y:S01]  /*14e0*/  STG.E desc[UR6][R14.64], R3 ;  /* 0x000000030e007986 */ /* 0x0001e2000c101906 */
[----:B------:R-:W-:-:S03]  /*14f0*/  FSEL R9, R9, RZ, !P2 ;  /* 0x000000ff09097208 */ /* 0x000fc60005000000 */
[----:B------:R0:W-:Y:S04]  /*1500*/  STG.E desc[UR6][R14.64+0x40], R5 ;  /* 0x000040050e007986 */ /* 0x0001e8000c101906 */
[----:B------:R0:W-:Y:S04]  /*1510*/  STG.E desc[UR6][R14.64+0x80], R7 ;  /* 0x000080070e007986 */ /* 0x0001e8000c101906 */
[----:B------:R0:W-:Y:S02]  /*1520*/  STG.E desc[UR6][R14.64+0xc0], R9 ;  /* 0x0000c0090e007986 */ /* 0x0001e4000c101906 */
.L_x_2923:
[----:B------:R-:W-:Y:S05]  /*1530*/  BSYNC B0 ;  /* 0x0000000000007941 */ /* 0x000fea0003800000 */
.L_x_2922:
[----:B------:R-:W-:Y:S01]  /*1540*/  UIADD3 UR4, UR4, 0x3f, URZ ;  /* 0x0000003f04047890 */ /* 0x000fe2000fffe03f */
[----:B0-----:R-:W-:Y:S01]  /*1550*/  SHF.R.S32.HI R3, RZ, 0x1f, R21 ;  /* 0x0000001fff037819 */ /* 0x001fe20000011415 */
[----:B-1----:R-:W-:Y:S01]  /*1560*/  IMAD R6, R12, UR10, RZ ;  /* 0x0000000a0c067c24 */ /* 0x002fe2000f8e02ff */
[C---:B------:R-:W-:Y:S01]  /*1570*/  IADD3 R4, P1, R16.reuse, R21, RZ ;  /* 0x0000001510047210 */ /* 0x040fe20007f3e0ff */
[----:B------:R-:W-:Y:S01]  /*1580*/  USHF.R.S32.HI UR5, URZ, 0x1f, UR4 ;  /* 0x0000001f3f057899 */ /* 0x000fe20008011404 */
[----:B------:R-:W-:Y:S02]  /*1590*/  BSSY B0, `(.L_x_2924) ;  /* 0x0000022000007945 */ /* 0x000fe40003800000 */
[----:B------:R-:W-:Y:S01]  /*15a0*/  LEA.HI.X.SX32 R5, R16, R3, 0x1, P1 ;  /* 0x0000000310057211 */ /* 0x000fe200008f0eff */
[----:B------:R-:W-:Y:S01]  /*15b0*/  ULEA.HI UR5, UR5, UR4, URZ, 0x6 ;  /* 0x0000000405057291 */ /* 0x000fe2000f8f303f */
[----:B------:R-:W-:-:S03]  /*15c0*/  IMAD R3, R13, UR8, R6 ;  /* 0x000000080d037c24 */ /* 0x000fc6000f8e0206 */
[----:B------:R-:W-:Y:S01]  /*15d0*/  ULOP3.LUT UR5, UR5, 0xffffffc0, URZ, 0xc0, !UPT ;  /* 0xffffffc005057892 */ /* 0x000fe2000f8ec03f */
[----:B------:R-:W-:-:S04]  /*15e0*/  IMAD.WIDE.U32 R12, R12, UR8, R4 ;  /* 0x000000080c0c7c25 */ /* 0x000fc8000f8e0004 */
[----:B------:R-:W-:Y:S01]  /*15f0*/  IMAD.IADD R13, R13, 0x1, R3 ;  /* 0x000000010d0d7824 */ /* 0x000fe200078e0203 */
[----:B------:R-:W-:Y:S01]  /*1600*/  IADD3 R3, -R44, UR5, RZ ;  /* 0x000000052c037c10 */ /* 0x000fe2000fffe1ff */
[----:B----4-:R-:W-:-:S03]  /*1610*/  IMAD R4, R10, UR11, RZ ;  /* 0x0000000b0a047c24 */ /* 0x010fc6000f8e02ff */
[----:B------:R-:W-:Y:S01]  /*1620*/  ISETP.GE.OR P0, PT, R0, R3, P0 ;  /* 0x000000030000720c */ /* 0x000fe20000706670 */
[----:B------:R-:W-:Y:S02]  /*1630*/  IMAD R9, R11, UR9, R4 ;  /* 0x000000090b097c24 */ /* 0x000fe4000f8e0204 */
[----:B------:R-:W-:-:S05]  /*1640*/  IMAD.WIDE.U32 R10, R10, UR9, R12 ;  /* 0x000000090a0a7c25 */ /* 0x000fca000f8e000c */
[----:B------:R-:W-:-:S05]  /*1650*/  IADD3 R9, R11, R9, RZ ;  /* 0x000000090b097210 */ /* 0x000fca0007ffe0ff */
[----:B------:R-:W-:Y:S05]  /*1660*/  @P0 BRA `(.L_x_2925) ;  /* 0x0000000000500947 */ /* 0x000fea0003800000 */
[----:B------:R-:W0:Y:S01]  /*1670*/  LDC.64 R12, c[0x0][0x2a8] ;  /* 0x0000aa00ff0c7b82 */ /* 0x000e220000000a00 */
[----:B------:R-:W-:Y:S01]  /*1680*/  SHF.R.S32.HI R3, RZ, 0x1f, R0 ;  /* 0x0000001fff037819 */ /* 0x000fe20000011400 */
[----:B------:R-:W-:Y:S01]  /*1690*/  ULDC.64 UR4, c[0x0][0x2a0] ;  /* 0x0000a80000047ab9 */ /* 0x000fe20000000a00 */
[----:B------:R-:W-:-:S04]  /*16a0*/  IADD3 R4, P0, R44, R0, RZ ;  /* 0x000000002c047210 */ /* 0x000fc80007f1e0ff */
[----:B------:R-:W-:Y:S01]  /*16b0*/  LEA.HI.X.SX32 R5, R44, R3, 0x1, P0 ;  /* 0x000000032c057211 */ /* 0x000fe200000f0eff */
[----:B------:R-:W1:Y:S01]  /*16c0*/  LDC.64 R14, c[0x0][0x2b0] ;  /* 0x0000ac00ff0e7b82 */ /* 0x000e620000000a00 */
[----:B-----5:R-:W-:Y:S01]  /*16d0*/  FSETP.NEU.FTZ.AND P0, PT, R17, -INF , PT ;  /* 0xff8000001100780b */ /* 0x020fe20003f1d000 */
[C---:B0-----:R-:W-:Y:S02]  /*16e0*/  IMAD R6, R12.reuse, UR10, RZ ;  /* 0x0000000a0c067c24 */ /* 0x041fe4000f8e02ff */
[----:B------:R-:W-:-:S04]  /*16f0*/  IMAD.WIDE.U32 R4, R12, UR8, R4 ;  /* 0x000000080c047c25 */ /* 0x000fc8000f8e0004 */
[----:B------:R-:W-:Y:S02]  /*1700*/  IMAD R3, R13, UR8, R6 ;  /* 0x000000080d037c24 */ /* 0x000fe4000f8e0206 */
[C---:B-1----:R-:W-:Y:S02]  /*1710*/  IMAD R6, R14.reuse, UR11, RZ ;  /* 0x0000000b0e067c24 */ /* 0x042fe4000f8e02ff */
[----:B------:R-:W-:Y:S02]  /*1720*/  IMAD.IADD R5, R5, 0x1, R3 ;  /* 0x0000000105057824 */ /* 0x000fe400078e0203 */
[----:B------:R-:W-:Y:S01]  /*1730*/  FMUL.FTZ R3, R17, 1.4426950216293334961 ;  /* 0x3fb8aa3b11037820 */ /* 0x000fe20000410000 */
[----:B------:R-:W-:Y:S02]  /*1740*/  IMAD R7, R15, UR9, R6 ;  /* 0x000000090f077c24 */ /* 0x000fe4000f8e0206 */
[----:B------:R-:W-:Y:S02]  /*1750*/  IMAD.WIDE.U32 R4, R14, UR9, R4 ;  /* 0x000000090e047c25 */ /* 0x000fe4000f8e0004 */
[----:B------:R-:W-:-:S03]  /*1760*/  FSEL R3, R3, RZ, P0 ;  /* 0x000000ff03037208 */ /* 0x000fc60000000000 */
[----:B------:R-:W-:Y:S02]  /*1770*/  IADD3 R5, R5, R7, RZ ;  /* 0x0000000705057210 */ /* 0x000fe40007ffe0ff */
[----:B------:R-:W-:-:S04]  /*1780*/  LEA R6, P1, R4, UR4, 0x2 ;  /* 0x0000000404067c11 */ /* 0x000fc8000f8210ff */
[----:B------:R-:W-:-:S05]  /*1790*/  LEA.HI.X R7, R4, UR5, R5, 0x2, P1 ;  /* 0x0000000504077c11 */ /* 0x000fca00088f1405 */
[----:B------:R0:W-:Y:S04]  /*17a0*/  STG.E desc[UR6][R6.64], R3 ;  /* 0x0000000306007986 */ /* 0x0001e8000c101906 */
.L_x_2925:
[----:B------:R-:W-:Y:S05]  /*17b0*/  BSYNC B0 ;  /* 0x0000000000007941 */ /* 0x000fea0003800000 */
.L_x_2924:
[----:B------:R-:W-:Y:S01]  /*17c0*/  ULDC.64 UR12, c[0x0][0x2e8] ;  /* 0x0000ba00000c7ab9 */ /* 0x000fe20000000a00 */
[----:B------:R-:W-:Y:S01]  /*17d0*/  ULDC.64 UR4, c[0x0][0x2b8] ;  /* 0x0000ae0000047ab9 */ /* 0x000fe20000000a00 */
[----:B------:R-:W-:Y:S02]  /*17e0*/  ISETP.NE.U32.AND P0, PT, RZ, UR12, PT ;  /* 0x0000000cff007c0c */ /* 0x000fe4000bf05070 */
[C---:B------:R-:W-:Y:S02]  /*17f0*/  LEA R4, P1, R10.reuse, UR4, 0x2 ;  /* 0x000000040a047c11 */ /* 0x040fe4000f8210ff */
[----:B------:R-:W-:Y:S02]  /*1800*/  ISETP.NE.AND.EX P0, PT, RZ, UR13, PT, P0 ;  /* 0x0000000dff007c0c */ /* 0x000fe4000bf05300 */
[----:B------:R-:W-:Y:S02]  /*1810*/  LEA.HI.X R5, R10, UR5, R9, 0x2, P1 ;  /* 0x000000050a057c11 */ /* 0x000fe400088f1409 */
[----:B------:R-:W-:-:S03]  /*1820*/  ISETP.NE.OR P0, PT, R0, RZ, !P0 ;  /* 0x000000ff0000720c */ /* 0x000fc60004705670 */
[----:B------:R1:W-:Y:S04]  /*1830*/  STG.E.128 desc[UR6][R4.64], RZ ;  /* 0x000000ff04007986 */ /* 0x0003e8000c101d06 */
[----:B------:R1:W-:Y:S04]  /*1840*/  STG.E.128 desc[UR6][R4.64+0x1000], RZ ;  /* 0x001000ff04007986 */ /* 0x0003e8000c101d06 */
[----:B------:R1:W-:Y:S04]  /*1850*/  STG.E.128 desc[UR6][R4.64+0x2000], RZ ;  /* 0x002000ff04007986 */ /* 0x0003e8000c101d06 */
[----:B------:R1:W-:Y:S04]  /*1860*/  STG.E.128 desc[UR6][R4.64+0x3000], RZ ;  /* 0x003000ff04007986 */ /* 0x0003e8000c101d06 */
[----:B------:R1:W-:Y:S04]  /*1870*/  STG.E.128 desc[UR6][R4.64+0x4000], RZ ;  /* 0x004000ff04007986 */ /* 0x0003e8000c101d06 */
[----:B------:R1:W-:Y:S04]  /*1880*/  STG.E.128 desc[UR6][R4.64+0x5000], RZ ;  /* 0x005000ff04007986 */ /* 0x0003e8000c101d06 */
[----:B------:R1:W-:Y:S04]  /*1890*/  STG.E.128 desc[UR6][R4.64+0x6000], RZ ;  /* 0x006000ff04007986 */ /* 0x0003e8000c101d06 */
[----:B------:R1:W-:Y:S01]  /*18a0*/  STG.E.128 desc[UR6][R4.64+0x7000], RZ ;  /* 0x007000ff04007986 */ /* 0x0003e2000c101d06 */
[----:B------:R-:W-:Y:S05]  /*18b0*/  @P0 EXIT ;  /* 0x000000000000094d */ /* 0x000fea0003800000 */
[----:B0-----:R-:W0:Y:S08]  /*18c0*/  LDC R3, c[0x0][0x2e0] ;  /* 0x0000b800ff037b82 */ /* 0x001e300000000800 */
[----:B------:R-:W2:Y:S08]  /*18d0*/  LDC R7, c[0x0][0x220] ;  /* 0x00008800ff077b82 */ /* 0x000eb00000000800 */
[----:B-1----:R-:W1:Y:S01]  /*18e0*/  LDC.64 R4, c[0x0][0x2e8] ;  /* 0x0000ba00ff047b82 */ /* 0x002e620000000a00 */
[----:B0-----:R-:W-:-:S04]  /*18f0*/  IMAD R2, R2, R3, UR9 ;  /* 0x0000000902027e24 */ /* 0x001fc8000f8e0203 */
[----:B--2---:R-:W-:-:S04]  /*1900*/  IMAD R3, R2, R7, UR8 ;  /* 0x0000000802037e24 */ /* 0x004fc8000f8e0207 */
[----:B-1----:R-:W-:-:S05]  /*1910*/  IMAD.WIDE R2, R3, 0x4, R4 ;  /* 0x0000000403027825 */ /* 0x002fca00078e0204 */
[----:B------:R-:W-:Y:S01]  /*1920*/  STG.E desc[UR6][R2.64], RZ ;  /* 0x000000ff02007986 */ /* 0x000fe2000c101906 */
[----:B------:R-:W-:Y:S05]  /*1930*/  EXIT ;  /* 0x000000000000794d */ /* 0x000fea0003800000 */
.L_x_2926:
        /* <DEDUP_REMOVED lines=12> */
.L_x_3673:


//--------------------- .text._ZN7cutlass13device_kernelIN5flash11enable_sm90INS1_16FlashAttnBwdSm90INS1_25CollectiveMainloopBwdSm90ILi2ELi2ELi2EN4cute5tupleIJNS5_1CILi1EEES8_S8_EEENS6_IJNS7_ILi64EEENS7_ILi128EEESB_EEENS_10bfloat16_tEfNS_4arch4Sm90ELb1ELb0ELb1ELb1ELb0ELb1ELb0ELb0ELi2ELi1ELi2ELi1ELb0EEENS1_21CollectiveEpilogueBwdISC_SD_SF_Li256ELb1ELb0ELi1EEENS1_25SingleTileBwdLPTSchedulerILb1ELi128ELb0EEEEEEEEEvNT_6ParamsE --------------------------
	.section	.text._ZN7cutlass13device_kernelIN5flash11enable_sm90INS1_16FlashAttnBwdSm90INS1_25CollectiveMainloopBwdSm90ILi2ELi2ELi2EN4cute5tupleIJNS5_1CILi1EEES8_S8_EEENS6_IJNS7_ILi64EEENS7_ILi128EEESB_EEENS_10bfloat16_tEfNS_4arch4Sm90ELb1ELb0ELb1ELb1ELb0ELb1ELb0ELb0ELi2ELi1ELi2ELi1ELb0EEENS1_21CollectiveEpilogueBwdISC_SD_SF_Li256ELb1ELb0ELi1EEENS1_25SingleTileBwdLPTSchedulerILb1ELi128ELb0EEEEEEEEEvNT_6ParamsE,"ax",@progbits
	.align	128
.text._ZN7cutlass13device_kernelIN5flash11enable_sm90INS1_16FlashAttnBwdSm90INS1_25CollectiveMainloopBwdSm90ILi2ELi2ELi2EN4cute5tupleIJNS5_1CILi1EEES8_S8_EEENS6_IJNS7_ILi64EEENS7_ILi128EEESB_EEENS_10bfloat16_tEfNS_4arch4Sm90ELb1ELb0ELb1ELb1ELb0ELb1ELb0ELb0ELi2ELi1ELi2ELi1ELb0EEENS1_21CollectiveEpilogueBwdISC_SD_SF_Li256ELb1ELb0ELi1EEENS1_25SingleTileBwdLPTSchedulerILb1ELi128ELb0EEEEEEEEEvNT_6ParamsE:
        .type           _ZN7cutlass13device_kernelIN5flash11enable_sm90INS1_16FlashAttnBwdSm90INS1_25CollectiveMainloopBwdSm90ILi2ELi2ELi2EN4cute5tupleIJNS5_1CILi1EEES8_S8_EEENS6_IJNS7_ILi64EEENS7_ILi128EEESB_EEENS_10bfloat16_tEfNS_4arch4Sm90ELb1ELb0ELb1ELb1ELb0ELb1ELb0ELb0ELi2ELi1ELi2ELi1ELb0EEENS1_21CollectiveEpilogueBwdISC_SD_SF_Li256ELb1ELb0ELi1EEENS1_25SingleTileBwdLPTSchedulerILb1ELi128ELb0EEEEEEEEEvNT_6ParamsE,@function
        .size           _ZN7cutlass13device_kernelIN5flash11enable_sm90INS1_16FlashAttnBwdSm90INS1_25CollectiveMainloopBwdSm90ILi2ELi2ELi2EN4cute5tupleIJNS5_1CILi1EEES8_S8_EEENS6_IJNS7_ILi64EEENS7_ILi128EEESB_EEENS_10bfloat16_tEfNS_4arch4Sm90ELb1ELb0ELb1ELb1ELb0ELb1ELb0ELb0ELi2ELi1ELi2ELi1ELb0EEENS1_21CollectiveEpilogueBwdISC_SD_SF_Li256ELb1ELb0ELi1EEENS1_25SingleTileBwdLPTSchedulerILb1ELi128ELb0EEEEEEEEEvNT_6ParamsE,(.L_x_3674 - _ZN7cutlass13device_kernelIN5flash11enable_sm90INS1_16FlashAttnBwdSm90INS1_25CollectiveMainloopBwdSm90ILi2ELi2ELi2EN4cute5tupleIJNS5_1CILi1EEES8_S8_EEENS6_IJNS7_ILi64EEENS7_ILi128EEESB_EEENS_10bfloat16_tEfNS_4arch4Sm90ELb1ELb0ELb1ELb1ELb0ELb1ELb0ELb0ELi2ELi1ELi2ELi1ELb0EEENS1_21CollectiveEpilogueBwdISC_SD_SF_Li256ELb1ELb0ELi1EEENS1_25SingleTileBwdLPTSchedulerILb1ELi128ELb0EEEEEEEEEvNT_6ParamsE)
        .other          _ZN7cutlass13device_kernelIN5flash11enable_sm90INS1_16FlashAttnBwdSm90INS1_25CollectiveMainloopBwdSm90ILi2ELi2ELi2EN4cute5tupleIJNS5_1CILi1EEES8_S8_EEENS6_IJNS7_ILi64EEENS7_ILi128EEESB_EEENS_10bfloat16_tEfNS_4arch4Sm90ELb1ELb0ELb1ELb1ELb0ELb1ELb0ELb0ELi2ELi1ELi2ELi1ELb0EEENS1_21CollectiveEpilogueBwdISC_SD_SF_Li256ELb1ELb0ELi1EEENS1_25SingleTileBwdLPTSchedulerILb1ELi128ELb0EEEEEEEEEvNT_6ParamsE,@"STO_CUDA_ENTRY STV_DEFAULT"
_ZN7cutlass13device_kernelIN5flash11enable_sm90INS1_16FlashAttnBwdSm90INS1_25CollectiveMainloopBwdSm90ILi2ELi2ELi2EN4cute5tupleIJNS5_1CILi1EEES8_S8_EEENS6_IJNS7_ILi64EEENS7_ILi128EEESB_EEENS_10bfloat16_tEfNS_4arch4Sm90ELb1ELb0ELb1ELb1ELb0ELb1ELb0ELb0ELi2ELi1ELi2ELi1ELb0EEENS1_21CollectiveEpilogueBwdISC_SD_SF_Li256ELb1ELb0ELi1EEENS1_25SingleTileBwdLPTSchedulerILb1ELi128ELb0EEEEEEEEEvNT_6ParamsE:
        /* <DEDUP_REMOVED lines=24> */
.L_x_2928:
[----:B------:R-:W-:Y:S05]  /*0180*/  BSYNC B0 ;  /* 0x0000000000007941 */ /* 0x000fea0003800000 */
.L_x_2927:
        /* <DEDUP_REMOVED lines=37> */
.L_x_2929:
        /* <DEDUP_REMOVED lines=22> */
.L_x_2930:
[----:B------:R-:W-:Y:S01]  /*0540*/  PLOP3.LUT P0, PT, PT, PT, UP0, 0x80, 0x0 ;  /* 0x000000000000781c */ /* 0x000fe20003f0f008 */
[----:B------:R-:W-:Y:S01]  /*0550*/  NOP ;  /* 0x0000000000007918 */ /* 0x000fe20000000000 */
[----:B------:R-:W-:Y:S01]  /*0560*/  ULDC.64 UR46, c[0x0][0x208] ;  /* 0x00008200002e7ab9 */ /* 0x000fe20000000a00 */
[----:B------:R-:W-:Y:S01]  /*0570*/  BSSY B6, `(.L_x_2931) ;  /* 0x0000c05000067945 */ /* 0x000fe20003800000 */
[----:B-12-4-:R-:W-:Y:S09]  /*0580*/  BAR.SYNC.DEFER_BLOCKING 0x0 ;  /* 0x0000000000007b1d */ /* 0x016ff20000010000 */
[----:B------:R-:W-:Y:S05]  /*0590*/  @!P0 BRA `(.L_x_2932) ;  /* 0x0000008000508947 */ /* 0x000fea0003800000 */
.L_x_2933:
        /* <DEDUP_REMOVED lines=32> */
.L_x_2934:
[----:B------:R-:W-:Y:S01]  /*07a0*/  ULDC UR7, c[0x0][0x8c4] ;  /* 0x0002310000077ab9 */ /* 0x000fe20000000800 */
[----:B------:R-:W-:Y:S01]  /*07b0*/  UMOV UR36, UR10 ;  /* 0x0000000a00247c82 */ /* 0x000fe20008000000 */
[----:B------:R-:W-:-:S11]  /*07c0*/  UISETP.NE.AND UP0, UPT, UR7, 0x1, UPT ;  /* 0x000000010700788c */ /* 0x000fd6000bf05270 */
[----:B------:R-:W-:Y:S02]  /*07d0*/  @UP0 ULDC.64 UR8, c[0x0][0x8c8] ;  /* 0x0002320000080ab9 */ /* 0x000fe40000000a00 */
[----:B------:R-:W-:-:S04]  /*07e0*/  UIMAD.WIDE.U32 UR4, UR10, UR8, URZ ;  /* 0x000000080a0472a5 */ /* 0x000fc8000f8e003f */
[----:B------:R-:W-:-:S04]  /*07f0*/  @UP0 USHF.R.U32.HI UR36, URZ, UR9, UR5 ;  /* 0x000000093f240299 */ /* 0x000fc80008011605 */
[----:B------:R-:W-:-:S12]  /*0800*/  UIMAD UR4, UR36, UR7, URZ ;  /* 0x00000007240472a4 */ /* 0x000fd8000f8e023f */
.L_x_2935:
        /* <DEDUP_REMOVED lines=9> */
[----:B------:R-:W-:-:S03]  /*08a0*/  @UP0 USHF.R.U32.HI UR39, URZ, UR7, UR5 ;  /* 0x000000073f270299 */ /* 0x000fc60008011605 */
[----:B------:R-:W-:Y:S02]  /*08b0*/  ULDC.64 UR4, c[0x0][0x8f8] ;  /* 0x00023e0000047ab9 */ /* 0x000fe40000000a00 */
[----:B------:R-:W-:Y:S01]  /*08c0*/  ISETP.NE.U32.AND P0, PT, RZ, UR4, PT ;  /* 0x00000004ff007c0c */ /* 0x000fe2000bf05070 */
[----:B------:R-:W-:-:S03]  /*08d0*/  UIADD3 UR4, -UR39, URZ, URZ ;  /* 0x0000003f27047290 */ /* 0x000fc6000fffe13f */
[----:B------:R-:W-:Y:S01]  /*08e0*/  ISETP.NE.AND.EX P0, PT, RZ, UR5, PT, P0 ;  /* 0x00000005ff007c0c */ /* 0x000fe2000bf05300 */
[----:B------:R-:W-:-:S12]  /*08f0*/  UIMAD UR37, UR37, UR4, UR6 ;  /* 0x00000004252572a4 */ /* 0x000fd8000f8e0206 */
        /* <DEDUP_REMOVED lines=8> */
.L_x_2936:
        /* <DEDUP_REMOVED lines=14> */
.L_x_2938:
[----:B------:R-:W-:-:S05]  /*0a60*/  ULDC UR4, c[0x0][0x8ec] ;  /* 0x00023b0000047ab9 */ /* 0x000fca0000000800 */
.L_x_2937:
[----:B------:R-:W-:-:S04]  /*0a70*/  UIADD3 UR4, UR4, 0x7f, URZ ;  /* 0x0000007f04047890 */ /* 0x000fc8000fffe03f */
[----:B------:R-:W-:-:S04]  /*0a80*/  USHF.R.S32.HI UR5, URZ, 0x1f, UR4 ;  /* 0x0000001f3f057899 */ /* 0x000fc80008011404 */
[----:B------:R-:W-:-:S04]  /*0a90*/  ULEA.HI UR5, UR5, UR4, URZ, 0x7 ;  /* 0x0000000405057291 */ /* 0x000fc8000f8f383f */
[----:B------:R-:W-:-:S04]  /*0aa0*/  USHF.R.S32.HI UR5, URZ, 0x7, UR5 ;  /* 0x000000073f057899 */ /* 0x000fc80008011405 */
        /* <DEDUP_REMOVED lines=16> */
.L_x_2940:
        /* <DEDUP_REMOVED lines=14> */
.L_x_2941:
        /* <DEDUP_REMOVED lines=11> */
.L_x_2942:
        /* <DEDUP_REMOVED lines=13> */
.L_x_2943:
[----:B------:R-:W-:Y:S01]  /*0e10*/  UIADD3 UR5, UR41, -UR40, URZ ;  /* 0x8000002829057290 */ /* 0x000fe2000fffe03f */
[----:B------:R-:W-:Y:S01]  /*0e20*/  PLOP3.LUT P0, PT, PT, PT, PT, 0x80, 0x0 ;  /* 0x000000000000781c */ /* 0x000fe20003f0f070 */
[----:B------:R-:W-:Y:S01]  /*0e30*/  ULDC UR6, c[0x0][0x74c] ;  /* 0x0001d30000067ab9 */ /* 0x000fe20000000800 */
[----:B------:R-:W-:Y:S01]  /*0e40*/  UIADD3 UR4, UR41, 0x3f, URZ ;  /* 0x0000003f29047890 */ /* 0x000fe2000fffe03f */
[----:B------:R-:W-:Y:S01]  /*0e50*/  CS2R R86, SRZ ;  /* 0x0000000000567805 */ /* 0x000fe2000001ff00 */
[----:B------:R-:W-:Y:S01]  /*0e60*/  ULEA UR5, UR36, UR5, 0x7 ;  /* 0x0000000524057291 */ /* 0x000fe2000f8e383f */
[----:B------:R-:W-:Y:S02]  /*0e70*/  CS2R R84, SRZ ;  /* 0x0000000000547805 */ /* 0x000fe4000001ff00 */
[----:B------:R-:W-:Y:S02]  /*0e80*/  CS2R R82, SRZ ;  /* 0x0000000000527805 */ /* 0x000fe4000001ff00 */
[----:B------:R-:W-:Y:S01]  /*0e90*/  CS2R R80, SRZ ;  /* 0x0000000000507805 */ /* 0x000fe2000001ff00 */
[----:B------:R-:W-:Y:S01]  /*0ea0*/  UIADD3 UR5, UR5, -UR6, URZ ;  /* 0x8000000605057290 */ /* 0x000fe2000fffe03f */
[----:B------:R-:W-:-:S02]  /*0eb0*/  CS2R R78, SRZ ;  /* 0x00000000004e7805 */ /* 0x000fc4000001ff00 */
[----:B------:R-:W-:Y:S02]  /*0ec0*/  CS2R R76, SRZ ;  /* 0x00000000004c7805 */ /* 0x000fe4000001ff00 */
[----:B------:R-:W-:Y:S01]  /*0ed0*/  CS2R R74, SRZ ;  /* 0x00000000004a7805 */ /* 0x000fe2000001ff00 */
[----:B------:R-:W-:Y:S01]  /*0ee0*/  USHF.R.S32.HI UR6, URZ, 0x1f, UR5 ;  /* 0x0000001f3f067899 */ /* 0x000fe20008011405 */
[----:B------:R-:W-:Y:S02]  /*0ef0*/  CS2R R72, SRZ ;  /* 0x0000000000487805 */ /* 0x000fe4000001ff00 */
        /* <DEDUP_REMOVED lines=24> */
[----:B------:R-:W-:Y:S01]  /*1080*/  PLOP3.LUT P1, PT, PT, PT, UP0, 0x80, 0x0 ;  /* 0x000000000000781c */ /* 0x000fe20003f2f008 */
[----:B------:R-:W-:Y:S01]  /*1090*/  IMAD.MOV.U32 R12, RZ, RZ, RZ ;  /* 0x000000ffff0c7224 */ /* 0x000fe200078e00ff */
[----:B------:R-:W-:Y:S02]  /*10a0*/  CS2R R10, SRZ ;  /* 0x00000000000a7805 */ /* 0x000fe4000001ff00 */
[----:B------:R-:W-:Y:S02]  /*10b0*/  CS2R R36, SRZ ;  /* 0x0000000000247805 */ /* 0x000fe4000001ff00 */
[----:B------:R-:W-:Y:S02]  /*10c0*/  CS2R R8, SRZ ;  /* 0x0000000000087805 */ /* 0x000fe4000001ff00 */
[----:B------:R-:W-:-:S02]  /*10d0*/  CS2R R32, SRZ ;  /* 0x0000000000207805 */ /* 0x000fc4000001ff00 */
[----:B------:R-:W-:Y:S01]  /*10e0*/  CS2R R6, SRZ ;  /* 0x0000000000067805 */ /* 0x000fe2000001ff00 */
[----:B------:R-:W-:Y:S01]  /*10f0*/  IMAD.MOV.U32 R29, RZ, RZ, RZ ;  /* 0x000000ffff1d7224 */ /* 0x000fe200078e00ff */
[----:B------:R-:W-:Y:S01]  /*1100*/  CS2R R4, SRZ ;  /* 0x0000000000047805 */ /* 0x000fe2000001ff00 */
[----:B------:R-:W-:Y:S01]  /*1110*/  IMAD.MOV.U32 R2, RZ, RZ, RZ ;  /* 0x000000ffff027224 */ /* 0x000fe200078e00ff */
[----:B------:R-:W-:Y:S01]  /*1120*/  CS2R R150, SRZ ;  /* 0x0000000000967805 */ /* 0x000fe2000001ff00 */
[----:B------:R-:W-:Y:S01]  /*1130*/  IMAD.MOV.U32 R25, RZ, RZ, RZ ;  /* 0x000000ffff197224 */ /* 0x000fe200078e00ff */
        /* <DEDUP_REMOVED lines=53> */
.L_x_2946:
        /* <DEDUP_REMOVED lines=15> */
.L_x_2945:
        /* <DEDUP_REMOVED lines=23> */
.L_x_2948:
        /* <DEDUP_REMOVED lines=15> */
.L_x_2947:
        /* <DEDUP_REMOVED lines=8> */
.L_x_3093:
        /* <DEDUP_REMOVED lines=15> */
.L_x_2950:
[----:B------:R-:W4:Y:S01]  /*1950*/  S2R R15, SR_CgaCtaId ;  /* 0x00000000000f7919 */ /* 0x000f220000008800 */
[----:B---3--:R-:W-:Y:S01]  /*1960*/  SHF.R.S32.HI R0, RZ, 0x1f, R5 ;  /* 0x0000001fff007819 */ /* 0x008fe20000011405 */
[----:B------:R-:W-:Y:S01]  /*1970*/  UIMAD UR4, UR36, -0x80, UR40 ;  /* 0xffffff80240478a4 */ /* 0x000fe2000f8e0228 */
[----:B------:R-:W-:Y:S02]  /*1980*/  SHF.R.S32.HI R8, RZ, 0x4, R3 ;  /* 0x00000004ff087819 */ /* 0x000fe40000011403 */
[----:B------:R-:W-:Y:S02]  /*1990*/  CS2R R86, SRZ ;  /* 0x0000000000567805 */ /* 0x000fe4000001ff00 */
[----:B------:R-:W-:Y:S02]  /*19a0*/  LOP3.LUT R9, R7, 0x8, R2, 0xf8, !PT ;  /* 0x0000000807097812 */ /* 0x000fe400078ef802 */
[----:B------:R-:W-:Y:S02]  /*19b0*/  CS2R R84, SRZ ;  /* 0x0000000000547805 */ /* 0x000fe4000001ff00 */
[----:B------:R-:W-:Y:S01]  /*19c0*/  LEA.HI R2, R0, R5, RZ, 0x2 ;  /* 0x0000000500027211 */ /* 0x000fe200078f10ff */
[----:B------:R-:W-:Y:S01]  /*19d0*/  IMAD.U32 R10, RZ, RZ, UR4 ;  /* 0x00000004ff0a7e24 */ /* 0x000fe2000f8e00ff */
[----:B------:R-:W-:-:S02]  /*19e0*/  LEA.HI R3, R3, R8, RZ, 0x1 ;  /* 0x0000000803037211 */ /* 0x000fc400078f08ff */
[----:B------:R-:W-:Y:S02]  /*19f0*/  CS2R R82, SRZ ;  /* 0x0000000000527805 */ /* 0x000fe4000001ff00 */
        /* <DEDUP_REMOVED lines=91> */
[----:B--2---:R-:W-:Y:S02]  /*1fb0*/  IMAD R2, R0, 0x4, R12 ;  /* 0x0000000400027824 */ /* 0x004fe400078e020c */
[----:B------:R-:W-:-:S07]  /*1fc0*/  IMAD.SHL.U32 R230, R230, 0x2, RZ ;  /* 0x00000002e6e67824 */ /* 0x000fce00078e00ff */
.L_x_2962:
[----:B------:R-:W-:-:S05]  /*1fd0*/  IMAD.U32 R0, RZ, RZ, UR38 ;  /* 0x00000026ff007e24 */ /* 0x000fca000f8e00ff */
[----:B------:R-:W-:-:S04]  /*1fe0*/  LOP3.LUT R0, R0, 0x1, RZ, 0xfc, !PT ;  /* 0x0000000100007812 */ /* 0x000fc800078efcff */
[----:B------:R-:W-:-:S13]  /*1ff0*/  ISETP.NE.AND P0, PT, R0, 0x3, PT ;  /* 0x000000030000780c */ /* 0x000fda0003f05270 */
[----:B------:R-:W-:Y:S05]  /*2000*/  @!P0 BRA `(.L_x_2952) ;  /* 0x0000000000048947 */ /* 0x000fea0003800000 */
[----:B------:R-:W-:Y:S01]  /*2010*/  BPT.TRAP 0x1 ;  /* 0x000000040000795c */ /* 0x000fe20000300000 */
.L_x_2952:
        /* <DEDUP_REMOVED lines=8> */
.L_x_2953:
[----:B---3--:R-:W-:Y:S05]  /*20a0*/  @P1 BRA `(.L_x_2954) ;  /* 0x0000000000081947 */ /* 0x008fea0003800000 */
[----:B------:R-:W3:Y:S02]  /*20b0*/  SYNCS.PHASECHK.TRANS64.TRYWAIT P1, [R0+URZ+0x30810], R209 ;  /* 0x030810d1000075a7 */ /* 0x000ee4000802017f */
[----:B---3--:R-:W-:Y:S05]  /*20c0*/  @!P1 BRA `(.L_x_2955) ;  /* 0x000000a400809947 */ /* 0x008fea0003800000 */
.L_x_2954:
        /* <DEDUP_REMOVED lines=84> */
.L_x_2956:
[----:B------:R1:W1:Y:S01]  /*2610*/  SYNCS.PHASECHK.TRANS64.TRYWAIT P1, [R0+URZ+0x30830], R209 ;  /* 0x030830d1000075a7 */ /* 0x000262000802017f */
[----:B------:R-:W-:Y:S05]  /*2620*/  @!P0 BRA `(.L_x_2957) ;  /* 0x0000000000048947 */ /* 0x000fea0003800000 */
[----:B------:R-:W-:Y:S01]  /*2630*/  BPT.TRAP 0x1 ;  /* 0x000000040000795c */ /* 0x000fe20000300000 */
.L_x_2957:
        /* <DEDUP_REMOVED lines=54> */
.L_x_2958:
        /* <DEDUP_REMOVED lines=492> */
.L_x_2960:
        /* <DEDUP_REMOVED lines=49> */
.L_x_2961:
        /* <DEDUP_REMOVED lines=78> */
.L_x_2944:
        /* <DEDUP_REMOVED lines=8> */
[----:B------:R-:W-:Y:S01]  /*50d0*/  F2FP.BF16.F32.PACK_AB R90, R93, R92 ;  /* 0x0000005c5d5a723e */ /* 0x000fe200000010ff */
[----:B------:R-:W-:Y:S01]  /*50e0*/  ULDC.64 UR6, c[0x0][0x878] ;  /* 0x00021e0000067ab9 */ /* 0x000fe20000000a00 */
[----:B------:R-:W-:Y:S01]  /*50f0*/  F2FP.BF16.F32.PACK_AB R91, R95, R94 ;  /* 0x0000005e5f5b723e */ /* 0x000fe200000010ff */
[----:B------:R-:W-:Y:S01]  /*5100*/  UISETP.NE.U32.AND UP1, UPT, UR6, URZ, UPT ;  /* 0x0000003f0600728c */ /* 0x000fe2000bf25070 */
[----:B------:R-:W-:Y:S02]  /*5110*/  F2FP.BF16.F32.PACK_AB R97, R99, R98 ;  /* 0x000000626361723e */ /* 0x000fe400000010ff */
[----:B------:R-:W-:Y:S01]  /*5120*/  F2FP.BF16.F32.PACK_AB R104, R105, R104 ;  /* 0x000000686968723e */ /* 0x000fe200000010ff */
[----:B------:R-:W-:Y:S01]  /*5130*/  UISETP.NE.AND.EX UP1, UPT, UR7, URZ, UPT, UP1 ;  /* 0x0000003f0700728c */ /* 0x000fe2000bf25310 */
[----:B------:R-:W-:-:S02]  /*5140*/  F2FP.BF16.F32.PACK_AB R98, R101, R100 ;  /* 0x000000646562723e */ /* 0x000fc400000010ff */
        /* <DEDUP_REMOVED lines=94> */
[----:B-1----:R-:W-:Y:S01]  /*5730*/  IMAD.U32 R4, RZ, RZ, UR4 ;  /* 0x00000004ff047e24 */ /* 0x002fe2000f8e00ff */
[----:B------:R-:W-:Y:S01]  /*5740*/  F2FP.BF16.F32.PACK_AB R65, R67, R66 ;  /* 0x000000424341723e */ /* 0x000fe200000010ff */
[----:B------:R-:W-:Y:S01]  /*5750*/  IMAD.U32 R5, RZ, RZ, UR5 ;  /* 0x00000005ff057e24 */ /* 0x000fe2000f8e00ff */
[----:B------:R-:W-:Y:S01]  /*5760*/  F2FP.BF16.F32.PACK_AB R72, R73, R72 ;  /* 0x000000484948723e */ /* 0x000fe200000010ff */
[----:B------:R3:W-:Y:S01]  /*5770*/  STSM.16.M88.4 [R15+0x4000], R56 ;  /* 0x004000380f007844 */ /* 0x0007e20000000200 */
[----:B------:R-:W-:Y:S01]  /*5780*/  F2FP.BF16.F32.PACK_AB R66, R69, R68 ;  /* 0x000000444542723e */ /* 0x000fe200000010ff */
[----:B------:R-:W-:Y:S01]  /*5790*/  @UP1 ULDC.64 UR4, c[0x0][0x878] ;  /* 0x00021e0000041ab9 */ /* 0x000fe20000000a00 */
        /* <DEDUP_REMOVED lines=10> */
[----:B------:R-:W-:-:S03]  /*5840*/  PLOP3.LUT P0, PT, PT, PT, UP0, 0x80, 0x0 ;  /* 0x000000000000781c */ /* 0x000fc60003f0f008 */
[----:B------:R3:W-:Y:S01]  /*5850*/  STSM.16.M88.4 [R17+-0x4000], R80 ;  /* 0xffc0005011007844 */ /* 0x0007e20000000200 */
[----:B------:R-:W-:Y:S01]  /*5860*/  BAR.SYNC.DEFER_BLOCKING 0x1, 0x100 ;  /* 0x0044000000007b1d */ /* 0x000fe20000010000 */
[----:B------:R-:W-:Y:S01]  /*5870*/  PLOP3.LUT P1, PT, PT, PT, UP1, 0x80, 0x0 ;  /* 0x000000000000781c */ /* 0x000fe20003f2f018 */
[----:B------:R-:W-:-:S06]  /*5880*/  @UP1 UIMAD.WIDE UR4, UR39, 0x4, UR4 ;  /* 0x00000004270418a5 */ /* 0x000fcc000f8e0204 */
[----:B------:R-:W-:Y:S01]  /*5890*/  IMAD.U32 R6, RZ, RZ, UR4 ;  /* 0x00000004ff067e24 */ /* 0x000fe2000f8e00ff */
[----:B--2---:R-:W2:Y:S01]  /*58a0*/  @P0 LDG.E R9, desc[UR46][R4.64] ;  /* 0x0000002e04090981 */ /* 0x004ea2000c1e1900 */
[----:B------:R-:W-:-:S05]  /*58b0*/  IMAD.U32 R7, RZ, RZ, UR5 ;  /* 0x00000005ff077e24 */ /* 0x000fca000f8e00ff */
[----:B------:R-:W4:Y:S01]  /*58c0*/  @P1 LDG.E R6, desc[UR46][R6.64] ;  /* 0x0000002e06061981 */ /* 0x000f22000c1e1900 */
[----:B------:R-:W-:Y:S01]  /*58d0*/  LEA.HI R8, R19, R20, RZ, 0x7 ;  /* 0x0000001413087211 */ /* 0x000fe200078f38ff */
[----:B------:R-:W-:Y:S01]  /*58e0*/  IMAD.SHL.U32 R2, R0, 0x40, RZ ;  /* 0x0000004000027824 */ /* 0x000fe200078e00ff */
[----:B------:R-:W-:Y:S01]  /*58f0*/  ULDC UR7, c[0x0][0x808] ;  /* 0x0002020000077ab9 */ /* 0x000fe20000000800 */
[----:B------:R-:W-:Y:S01]  /*5900*/  IMAD.SHL.U32 R14, R14, 0x8, RZ ;  /* 0x000000080e0e7824 */ /* 0x000fe200078e00ff */
[----:B------:R-:W-:Y:S01]  /*5910*/  UMOV UR4, URZ ;  /* 0x0000003f00047c82 */ /* 0x000fe20008000000 */
[----:B------:R-:W-:Y:S01]  /*5920*/  IMAD.SHL.U32 R8, R8, 0x4, RZ ;  /* 0x0000000408087824 */ /* 0x000fe200078e00ff */
[----:B------:R-:W-:Y:S01]  /*5930*/  UMOV UR5, URZ ;  /* 0x0000003f00057c82 */ /* 0x000fe20008000000 */
[----:B------:R-:W-:-:S03]  /*5940*/  USHF.R.S32.HI UR6, URZ, 0x1f, UR37 ;  /* 0x0000001f3f067899 */ /* 0x000fc60008011425 */
[----:B------:R-:W-:-:S05]  /*5950*/  LOP3.LUT R8, R8, 0x7ffffe00, RZ, 0xc0, !PT ;  /* 0x7ffffe0008087812 */ /* 0x000fca00078ec0ff */
[----:B------:R-:W-:Y:S01]  /*5960*/  IMAD R8, R13, 0x2000, R8 ;  /* 0x000020000d087824 */ /* 0x000fe200078e0208 */
[----:B--2---:R-:W-:Y:S02]  /*5970*/  @P0 R2UR UR9, R9 ;  /* 0x00000000090902ca */ /* 0x004fe400000e0000 */
[----:B------:R-:W-:-:S04]  /*5980*/  LOP3.LUT R9, R2, 0x1c0, RZ, 0xc0, !PT ;  /* 0x000001c002097812 */ /* 0x000fc800078ec0ff */
[----:B------:R-:W-:Y:S02]  /*5990*/  LOP3.LUT R14, R9, 0x38, R14, 0xf8, !PT ;  /* 0x00000038090e7812 */ /* 0x000fe400078ef80e */
[----:B------:R-:W-:Y:S02]  /*59a0*/  SHF.R.U32.HI R9, RZ, 0x3, R9 ;  /* 0x00000003ff097819 */ /* 0x000fe40000011609 */
[----:B----4-:R-:W-:Y:S02]  /*59b0*/  @P1 R2UR UR7, R6 ;  /* 0x00000000060712ca */ /* 0x010fe400000e0000 */
[----:B------:R-:W-:Y:S01]  /*59c0*/  LOP3.LUT R9, R14, R9, RZ, 0x3c, !PT ;  /* 0x000000090e097212 */ /* 0x000fe200078e3cff */
[----:B------:R-:W-:Y:S02]  /*59d0*/  @UP0 USHF.R.S32.HI UR10, URZ, 0x1f, UR9 ;  /* 0x0000001f3f0a0899 */ /* 0x000fe40008011409 */
[----:B------:R-:W-:Y:S02]  /*59e0*/  @UP0 UMOV UR4, UR9 ;  /* 0x0000000900040c82 */ /* 0x000fe40008000000 */
[----:B------:R-:W-:-:S03]  /*59f0*/  IMAD.IADD R8, R8, 0x1, R9 ;  /* 0x0000000108087824 */ /* 0x000fc600078e0209 */
[----:B------:R-:W-:Y:S01]  /*5a00*/  @UP0 UMOV UR5, UR10 ;  /* 0x0000000a00050c82 */ /* 0x000fe20008000000 */
[----:B---3--:R-:W-:Y:S05]  /*5a10*/  @P1 BRA `(.L_x_2964) ;  /* 0x0000000000181947 */ /* 0x008fea0003800000 */
[----:B------:R-:W-:Y:S05]  /*5a20*/  @!P0 BRA `(.L_x_2964) ;  /* 0x0000000000148947 */ /* 0x000fea0003800000 */
[----:B------:R-:W2:Y:S04]  /*5a30*/  LDG.E R6, desc[UR46][R4.64] ;  /* 0x0000002e04067981 */ /* 0x000ea8000c1e1900 */
[----:B------:R-:W3:Y:S01]  /*5a40*/  LDG.E R2, desc[UR46][R4.64+0x4] ;  /* 0x0000042e04027981 */ /* 0x000ee2000c1e1900 */
[----:B--2---:R-:W-:Y:S02]  /*5a50*/  R2UR UR9, R6 ;  /* 0x00000000060972ca */ /* 0x004fe400000e0000 */
[----:B---3--:R-:W-:-:S13]  /*5a60*/  R2UR UR7, R2 ;  /* 0x00000000020772ca */ /* 0x008fda00000e0000 */
[----:B------:R-:W-:-:S12]  /*5a70*/  UIADD3 UR7, -UR9, UR7, URZ ;  /* 0x0000000709077290 */ /* 0x000fd8000fffe13f */
.L_x_2964:
[----:B------:R-:W-:Y:S01]  /*5a80*/  LEA R46, R8, UR8, 0x1 ;  /* 0x00000008082e7c11 */ /* 0x000fe2000f8e08ff */
[----:B------:R-:W-:Y:S01]  /*5a90*/  UIMAD UR7, UR36, -0x80, UR7 ;  /* 0xffffff80240778a4 */ /* 0x000fe2000f8e0207 */
[----:B------:R-:W-:Y:S01]  /*5aa0*/  IMAD.SHL.U32 R36, R3, 0x8, RZ ;  /* 0x0000000803247824 */ /* 0x000fe200078e00ff */
[----:B------:R-:W-:Y:S01]  /*5ab0*/  ULDC.64 UR10, c[0x0][0x850] ;  /* 0x00021400000a7ab9 */ /* 0x000fe20000000a00 */
[C---:B------:R-:W-:Y:S01]  /*5ac0*/  VIADD R32, R0.reuse, 0x20 ;  /* 0x0000002000207836 */ /* 0x040fe20000000000 */
[----:B------:R-:W-:Y:S01]  /*5ad0*/  UISETP.LT.AND UP1, UPT, UR7, 0x80, UPT ;  /* 0x000000800700788c */ /* 0x000fe2000bf21270 */
[----:B------:R1:W2:Y:S01]  /*5ae0*/  LDS.128 R28, [R46+0x8800] ;  /* 0x008800002e1c7984 */ /* 0x0002a20000000c00 */
[C---:B------:R-:W-:Y:S01]  /*5af0*/  VIADD R2, R0.reuse, 0x10 ;  /* 0x0000001000027836 */ /* 0x040fe20000000000 */
[----:B------:R-:W-:Y:S01]  /*5b00*/  UIMAD UR8, UR6, UR10, URZ ;  /* 0x0000000a060872a4 */ /* 0x000fe2000f8e023f */
[--C-:B------:R-:W-:Y:S01]  /*5b10*/  SHF.R.S32.HI R37, RZ, 0x1f, R36.reuse ;  /* 0x0000001fff257819 */ /* 0x100fe20000011424 */
[----:B------:R1:W3:Y:S01]  /*5b20*/  LDS.128 R24, [R46+0x1000] ;  /* 0x001000002e187984 */ /* 0x0002e20000000c00 */
[----:B------:R-:W-:Y:S01]  /*5b30*/  USEL UR9, UR7, 0x80, UP1 ;  /* 0x0000008007097887 */ /* 0x000fe20008800000 */
[----:B------:R-:W-:Y:S01]  /*5b40*/  IMAD.U32 R3, RZ, RZ, UR10 ;  /* 0x0000000aff037e24 */ /* 0x000fe2000f8e00ff */
[----:B------:R-:W-:Y:S01]  /*5b50*/  UIMAD UR8, UR37, UR11, UR8 ;  /* 0x0000000b250872a4 */ /* 0x000fe2000f8e0208 */
[----:B------:R1:W4:Y:S01]  /*5b60*/  LDS.128 R20, [R46+0x1800] ;  /* 0x001800002e147984 */ /* 0x0003220000000c00 */
[----:B------:R-:W-:Y:S01]  /*5b70*/  VIADD R33, R0, 0x30 ;  /* 0x0000003000217836 */ /* 0x000fe20000000000 */
[----:B------:R-:W-:Y:S01]  /*5b80*/  USHF.R.S32.HI UR7, URZ, 0x1f, UR39 ;  /* 0x0000001f3f077899 */ /* 0x000fe20008011427 */
[----:B------:R-:W-:Y:S01]  /*5b90*/  ISETP.GE.AND P0, PT, R32, UR9, PT ;  /* 0x0000000920007c0c */ /* 0x000fe2000bf06270 */
[----:B------:R1:W1:Y:S01]  /*5ba0*/  LDS.128 R16, [R46+0x2000] ;  /* 0x002000002e107984 */ /* 0x0002620000000c00 */
[----:B------:R-:W-:Y:S01]  /*5bb0*/  VIADD R32, R0, 0x40 ;  /* 0x0000004000207836 */ /* 0x000fe20000000000 */
[----:B------:R-:W-:Y:S01]  /*5bc0*/  ISETP.GE.AND P6, PT, R2, UR9, PT ;  /* 0x0000000902007c0c */ /* 0x000fe2000bfc6270 */
[----:B------:R-:W-:Y:S01]  /*5bd0*/  IMAD.WIDE.U32 R2, R3, UR37, R36 ;  /* 0x0000002503027c25 */ /* 0x000fe2000f8e0024 */
[----:B------:R1:W1:Y:S01]  /*5be0*/  LDS.128 R12, [R46+0x2800] ;  /* 0x002800002e0c7984 */ /* 0x0002620000000c00 */
[----:B------:R-:W-:Y:S01]  /*5bf0*/  ISETP.GE.AND P5, PT, R33, UR9, PT ;  /* 0x0000000921007c0c */ /* 0x000fe2000bfa6270 */
[----:B------:R-:W-:Y:S01]  /*5c00*/  ULDC.64 UR10, c[0x0][0x858] ;  /* 0x00021600000a7ab9 */ /* 0x000fe20000000a00 */
[----:B------:R-:W-:Y:S01]  /*5c10*/  ISETP.GE.AND P1, PT, R32, UR9, PT ;  /* 0x0000000920007c0c */ /* 0x000fe2000bf26270 */
[----:B------:R1:W1:Y:S01]  /*5c20*/  LDS.128 R8, [R46+0x3000] ;  /* 0x003000002e087984 */ /* 0x0002620000000c00 */
[----:B------:R-:W-:Y:S01]  /*5c30*/  IMAD.MOV.U32 R32, RZ, RZ, R2 ;  /* 0x000000ffff207224 */ /* 0x000fe200078e0002 */
[C---:B------:R-:W-:Y:S01]  /*5c40*/  ISETP.GE.AND P2, PT, R0.reuse, UR9, PT ;  /* 0x0000000900007c0c */ /* 0x040fe2000bf46270 */
[----:B------:R-:W-:Y:S01]  /*5c50*/  VIADD R33, R3, UR8 ;  /* 0x0000000803217c36 */ /* 0x000fe20008000000 */
[----:B------:R1:W1:Y:S01]  /*5c60*/  LDS.128 R4, [R46+0x3800] ;  /* 0x003800002e047984 */ /* 0x0002620000000c00 */
[----:B------:R-:W-:Y:S01]  /*5c70*/  IADD3 R2, P3, R0, UR4, RZ ;  /* 0x0000000400027c10 */ /* 0x000fe2000ff7e0ff */
[----:B------:R-:W-:Y:S01]  /*5c80*/  USEL UR8, UR7, URZ, !UP0 ;  /* 0x0000003f07087287 */ /* 0x000fe2000c000000 */
[----:B------:R-:W-:Y:S01]  /*5c90*/  IMAD.U32 R45, RZ, RZ, UR10 ;  /* 0x0000000aff2d7e24 */ /* 0x000fe2000f8e00ff */
[----:B------:R-:W-:Y:S01]  /*5ca0*/  ULDC UR4, c[0x0][0x83c] ;  /* 0x00020f0000047ab9 */ /* 0x000fe20000000800 */
[----:B------:R-:W-:Y:S01]  /*5cb0*/  USEL UR39, UR39, URZ, !UP0 ;  /* 0x0000003f27277287 */ /* 0x000fe2000c000000 */
[----:B------:R-:W-:Y:S01]  /*5cc0*/  ISETP.GE.OR P4, PT, R36, UR4, P2 ;  /* 0x0000000424007c0c */ /* 0x000fe20009786670 */
[----:B------:R-:W-:Y:S01]  /*5cd0*/  UIMAD UR7, UR8, UR10, URZ ;  /* 0x0000000a080772a4 */ /* 0x000fe2000f8e023f */
[----:B------:R-:W-:Y:S01]  /*5ce0*/  LEA.HI.X.SX32 R3, R0, UR5, 0x1, P3 ;  /* 0x0000000500037c11 */ /* 0x000fe200098f0eff */
[----:B------:R-:W-:Y:S01]  /*5cf0*/  IMAD.U32 R35, RZ, RZ, UR36 ;  /* 0x00000024ff237e24 */ /* 0x000fe2000f8e00ff */
[----:B------:R-:W-:Y:S01]  /*5d00*/  BSSY B0, `(.L_x_2965) ;  /* 0x0000014000007945 */ /* 0x000fe20003800000 */
[----:B------:R-:W-:-:S02]  /*5d10*/  UIMAD UR7, UR39, UR11, UR7 ;  /* 0x0000000b270772a4 */ /* 0x000fc4000f8e0207 */
[----:B------:R-:W-:Y:S01]  /*5d20*/  IMAD.WIDE.U32 R44, R45, UR39, R32 ;  /* 0x000000272d2c7c25 */ /* 0x000fe2000f8e0020 */
[----:B------:R-:W-:Y:S02]  /*5d30*/  P2R R47, PR, RZ, 0x40 ;  /* 0x00000040ff2f7803 */ /* 0x000fe40000000000 */
[----:B------:R-:W-:Y:S01]  /*5d40*/  P2R R48, PR, RZ, 0x20 ;  /* 0x00000020ff307803 */ /* 0x000fe20000000000 */
[----:B------:R-:W-:Y:S01]  /*5d50*/  IMAD.WIDE R2, R35, 0x80, R2 ;  /* 0x0000008023027825 */ /* 0x000fe200078e0202 */
[----:B------:R-:W-:-:S03]  /*5d60*/  ISETP.GE.OR P3, PT, R36, UR4, P6 ;  /* 0x0000000424007c0c */ /* 0x000fc6000b766670 */
[----:B------:R-:W-:Y:S01]  /*5d70*/  VIADD R41, R45, UR7 ;  /* 0x000000072d297c36 */ /* 0x000fe20008000000 */
[----:B--23--:R-:W-:Y:S09]  /*5d80*/  @P4 BRA `(.L_x_2966) ;  /* 0x00000000002c4947 */ /* 0x00cff20003800000 */
        /* <DEDUP_REMOVED lines=11> */
.L_x_2966:
[----:B------:R-:W-:Y:S05]  /*5e40*/  BSYNC B0 ;  /* 0x0000000000007941 */ /* 0x000fea0003800000 */
.L_x_2965:
        /* <DEDUP_REMOVED lines=15> */
.L_x_2968:
[----:B------:R-:W-:Y:S05]  /*5f40*/  BSYNC B0 ;  /* 0x0000000000007941 */ /* 0x000fea0003800000 */
.L_x_2967:
        /* <DEDUP_REMOVED lines=18> */
.L_x_2970:
[----:B------:R-:W-:Y:S05]  /*6070*/  BSYNC B0 ;  /* 0x0000000000007941 */ /* 0x000fea0003800000 */
.L_x_2969:
[----:B-1-3--:R1:W3:Y:S01]  /*6080*/  LDS.128 R28, [R46+0x9800] ;  /* 0x009800002e1c7984 */ /* 0x00a2e20000000c00 */
[----:B------:R-:W-:Y:S01]  /*6090*/  BSSY B0, `(.L_x_2971) ;  /* 0x0000010000007945 */ /* 0x000fe20003800000 */
[----:B------:R-:W-:-:S03]  /*60a0*/  VIADD R38, R0, 0x50 ;  /* 0x0000005000267836 */ /* 0x000fc60000000000 */
        /* <DEDUP_REMOVED lines=14> */
.L_x_2972:
[----:B------:R-:W-:Y:S05]  /*6190*/  BSYNC B0 ;  /* 0x0000000000007941 */ /* 0x000fea0003800000 */
.L_x_2971:
[----:B--23--:R2:W3:Y:S01]  /*61a0*/  LDS.128 R28, [R46+0xa000] ;  /* 0x00a000002e1c7984 */ /* 0x00c4e20000000c00 */
[----:B------:R-:W-:Y:S01]  /*61b0*/  ISETP.GE.OR P4, PT, R36, UR4, P1 ;  /* 0x0000000424007c0c */ /* 0x000fe20008f86670 */
[----:B------:R-:W-:Y:S01]  /*61c0*/  BSSY B0, `(.L_x_2973) ;  /* 0x0000010000007945 */ /* 0x000fe20003800000 */
[----:B------:R-:W-:-:S11]  /*61d0*/  ISETP.GE.AND P3, PT, R38, UR9, PT ;  /* 0x0000000926007c0c */ /* 0x000fd6000bf66270 */
        /* <DEDUP_REMOVED lines=14> */
.L_x_2974:
[----:B------:R-:W-:Y:S05]  /*62c0*/  BSYNC B0 ;  /* 0x0000000000007941 */ /* 0x000fea0003800000 */
.L_x_2973:
        /* <DEDUP_REMOVED lines=18> */
.L_x_2976:
[----:B------:R-:W-:Y:S05]  /*63f0*/  BSYNC B0 ;  /* 0x0000000000007941 */ /* 0x000fea0003800000 */
.L_x_2975:
[----:B--23--:R2:W3:Y:S01]  /*6400*/  LDS.128 R28, [R46+0xb000] ;  /* 0x00b000002e1c7984 */ /* 0x00c4e20000000c00 */
[----:B------:R-:W-:Y:S01]  /*6410*/  ISETP.GE.AND P4, PT, R38, UR9, PT ;  /* 0x0000000926007c0c */ /* 0x000fe2000bf86270 */
[----:B------:R-:W-:Y:S01]  /*6420*/  BSSY B0, `(.L_x_2977) ;  /* 0x0000011000007945 */ /* 0x000fe20003800000 */
[----:B------:R-:W-:Y:S02]  /*6430*/  VIADD R0, R0, 0x70 ;  /* 0x0000007000007836 */ /* 0x000fe40000000000 */
        /* <DEDUP_REMOVED lines=15> */
.L_x_2978:
[----:B------:R-:W-:Y:S05]  /*6530*/  BSYNC B0 ;  /* 0x0000000000007941 */ /* 0x000fea0003800000 */
.L_x_2977:
[----:B--23--:R2:W3:Y:S01]  /*6540*/  LDS.128 R28, [R46+0xb800] ;  /* 0x00b800002e1c7984 */ /* 0x00c4e20000000c00 */
[----:B------:R-:W-:Y:S01]  /*6550*/  ISETP.GE.AND P5, PT, R0, UR9, PT ;  /* 0x0000000900007c0c */ /* 0x000fe2000bfa6270 */
[----:B------:R-:W-:Y:S03]  /*6560*/  BSSY B0, `(.L_x_2979) ;  /* 0x0000010000007945 */ /* 0x000fe60003800000 */
        /* <DEDUP_REMOVED lines=15> */
.L_x_2980:
[----:B------:R-:W-:Y:S05]  /*6660*/  BSYNC B0 ;  /* 0x0000000000007941 */ /* 0x000fea0003800000 */
.L_x_2979:
[----:B------:R-:W-:Y:S01]  /*6670*/  ULDC.64 UR4, c[0x0][0x820] ;  /* 0x0002080000047ab9 */ /* 0x000fe20000000a00 */
[----:B------:R-:W-:Y:S01]  /*6680*/  ULDC.64 UR10, c[0x0][0x828] ;  /* 0x00020a00000a7ab9 */ /* 0x000fe20000000a00 */
[----:B------:R-:W-:Y:S02]  /*6690*/  UIMAD UR6, UR6, UR4, URZ ;  /* 0x00000004060672a4 */ /* 0x000fe4000f8e023f */
[----:B--23--:R-:W-:Y:S01]  /*66a0*/  IMAD.U32 R29, RZ, RZ, UR4 ;  /* 0x00000004ff1d7e24 */ /* 0x00cfe2000f8e00ff */
[----:B------:R-:W-:Y:S01]  /*66b0*/  ULDC UR7, c[0x0][0x80c] ;  /* 0x0002030000077ab9 */ /* 0x000fe20000000800 */
[----:B------:R-:W-:Y:S01]  /*66c0*/  IMAD.U32 R39, RZ, RZ, UR10 ;  /* 0x0000000aff277e24 */ /* 0x000fe2000f8e00ff */
[----:B------:R-:W-:Y:S02]  /*66d0*/  UIMAD UR6, UR37, UR5, UR6 ;  /* 0x00000005250672a4 */ /* 0x000fe4000f8e0206 */
[----:B------:R-:W-:Y:S01]  /*66e0*/  IMAD.WIDE.U32 R28, R29, UR37, R36 ;  /* 0x000000251d1c7c25 */ /* 0x000fe2000f8e0024 */
[----:B------:R-:W-:Y:S01]  /*66f0*/  ISETP.GE.OR P2, PT, R36, UR7, P2 ;  /* 0x0000000724007c0c */ /* 0x000fe20009746670 */
[----:B------:R-:W-:Y:S01]  /*6700*/  UIMAD UR4, UR8, UR10, URZ ;  /* 0x0000000a080472a4 */ /* 0x000fe2000f8e023f */
[----:B------:R-:W-:Y:S01]  /*6710*/  P2R R0, PR, RZ, 0x20 ;  /* 0x00000020ff007803 */ /* 0x000fe20000000000 */
[----:B------:R-:W-:Y:S01]  /*6720*/  BSSY B0, `(.L_x_2981) ;  /* 0x000001c000007945 */ /* 0x000fe20003800000 */
[----:B------:R-:W-:Y:S01]  /*6730*/  VIADD R29, R29, UR6 ;  /* 0x000000061d1d7c36 */ /* 0x000fe20008000000 */
[----:B------:R-:W-:Y:S01]  /*6740*/  ISETP.NE.AND P5, PT, R47, RZ, PT ;  /* 0x000000ff2f00720c */ /* 0x000fe20003fa5270 */
[----:B------:R-:W-:Y:S01]  /*6750*/  UIMAD UR4, UR39, UR11, UR4 ;  /* 0x0000000b270472a4 */ /* 0x000fe2000f8e0204 */
[----:B------:R-:W-:Y:S01]  /*6760*/  ISETP.NE.AND P6, PT, R48, RZ, PT ;  /* 0x000000ff3000720c */ /* 0x000fe20003fc5270 */
[----:B------:R-:W-:Y:S01]  /*6770*/  IMAD.WIDE.U32 R38, R39, UR39, R28 ;  /* 0x0000002727267c25 */ /* 0x000fe2000f8e001c */
[C---:B------:R-:W-:Y:S01]  /*6780*/  ISETP.GE.OR P5, PT, R36.reuse, UR7, P5 ;  /* 0x0000000724007c0c */ /* 0x040fe2000afa6670 */
[----:B------:R2:W3:Y:S01]  /*6790*/  LDS.128 R28, [R46] ;  /* 0x000000002e1c7984 */ /* 0x0004e20000000c00 */
[----:B------:R-:W-:Y:S01]  /*67a0*/  ISETP.GE.OR P0, PT, R36, UR7, P0 ;  /* 0x0000000724007c0c */ /* 0x000fe20008706670 */
[----:B------:R-:W-:Y:S01]  /*67b0*/  VIADD R35, R39, UR4 ;  /* 0x0000000427237c36 */ /* 0x000fe20008000000 */
[----:B------:R-:W-:-:S02]  /*67c0*/  P2R R40, PR, RZ, 0x20 ;  /* 0x00000020ff287803 */ /* 0x000fc40000000000 */
[----:B------:R-:W-:Y:S02]  /*67d0*/  ISETP.NE.AND P5, PT, R0, RZ, PT ;  /* 0x000000ff0000720c */ /* 0x000fe40003fa5270 */
[C---:B------:R-:W-:Y:S02]  /*67e0*/  ISETP.GE.OR P6, PT, R36.reuse, UR7, P6 ;  /* 0x0000000724007c0c */ /* 0x040fe4000b7c6670 */
[C---:B------:R-:W-:Y:S02]  /*67f0*/  ISETP.GE.OR P1, PT, R36.reuse, UR7, P1 ;  /* 0x0000000724007c0c */ /* 0x040fe40008f26670 */
[C---:B------:R-:W-:Y:S02]  /*6800*/  ISETP.GE.OR P3, PT, R36.reuse, UR7, P3 ;  /* 0x0000000724007c0c */ /* 0x040fe40009f66670 */
[C---:B------:R-:W-:Y:S02]  /*6810*/  ISETP.GE.OR P4, PT, R36.reuse, UR7, P4 ;  /* 0x0000000724007c0c */ /* 0x040fe4000a786670 */
[----:B------:R-:W-:Y:S01]  /*6820*/  ISETP.GE.OR P5, PT, R36, UR7, P5 ;  /* 0x0000000724007c0c */ /* 0x000fe2000afa6670 */
[----:B--2---:R-:W-:-:S12]  /*6830*/  @P2 BRA `(.L_x_2982) ;  /* 0x0000000000282947 */ /* 0x004fd80003800000 */
        /* <DEDUP_REMOVED lines=10> */
.L_x_2982:
[----:B------:R-:W-:Y:S05]  /*68e0*/  BSYNC B0 ;  /* 0x0000000000007941 */ /* 0x000fea0003800000 */
.L_x_2981:
[----:B--23--:R2:W3:Y:S01]  /*68f0*/  LDS.128 R28, [R46+0x800] ;  /* 0x000800002e1c7984 */ /* 0x00c4e20000000c00 */
[----:B------:R-:W-:Y:S01]  /*6900*/  ISETP.NE.AND P2, PT, R40, RZ, PT ;  /* 0x000000ff2800720c */ /* 0x000fe20003f45270 */
[----:B------:R-:W-:-:S12]  /*6910*/  BSSY B0, `(.L_x_2983) ;  /* 0x000000f000007945 */ /* 0x000fd80003800000 */
        /* <DEDUP_REMOVED lines=14> */
.L_x_2984:
[----:B------:R-:W-:Y:S05]  /*6a00*/  BSYNC B0 ;  /* 0x0000000000007941 */ /* 0x000fea0003800000 */
.L_x_2983:
        /* <DEDUP_REMOVED lines=15> */
.L_x_2986:
[----:B------:R-:W-:Y:S05]  /*6b00*/  BSYNC B0 ;  /* 0x0000000000007941 */ /* 0x000fea0003800000 */
.L_x_2985:
[----:B------:R-:W-:Y:S04]  /*6b10*/  BSSY B0, `(.L_x_2987) ;  /* 0x000000f000007945 */ /* 0x000fe80003800000 */
        /* <DEDUP_REMOVED lines=14> */
.L_x_2988:
[----:B------:R-:W-:Y:S05]  /*6c00*/  BSYNC B0 ;  /* 0x0000000000007941 */ /* 0x000fea0003800000 */
.L_x_2987:
[----:B------:R-:W-:Y:S04]  /*6c10*/  BSSY B0, `(.L_x_2989) ;  /* 0x000000f000007945 */ /* 0x000fe80003800000 */
[----:B------:R-:W-:Y:S05]  /*6c20*/  @P1 BRA `(.L_x_2990) ;  /* 0x0000000000341947 */ /* 0x000fea0003800000 */
[----:B--2-4-:R-:W-:Y:S01]  /*6c30*/  IADD3 R23, P0, R2, 0x40, RZ ;  /* 0x0000004002177810 */ /* 0x014fe20007f1e0ff */
        /* <DEDUP_REMOVED lines=12> */
.L_x_2990:
[----:B------:R-:W-:Y:S05]  /*6d00*/  BSYNC B0 ;  /* 0x0000000000007941 */ /* 0x000fea0003800000 */
.L_x_2989:
        /* <DEDUP_REMOVED lines=15> */
.L_x_2992:
[----:B------:R-:W-:Y:S05]  /*6e00*/  BSYNC B0 ;  /* 0x0000000000007941 */ /* 0x000fea0003800000 */
.L_x_2991:
        /* <DEDUP_REMOVED lines=15> */
.L_x_2994:
[----:B------:R-:W-:Y:S05]  /*6f00*/  BSYNC B0 ;  /* 0x0000000000007941 */ /* 0x000fea0003800000 */
.L_x_2993:
[----:B------:R-:W-:Y:S05]  /*6f10*/  @P5 BRA `(.L_x_2939) ;  /* 0x0000005400a85947 */ /* 0x000fea0003800000 */
[----:B--2---:R-:W-:Y:S01]  /*6f20*/  IADD3 R9, P0, R2, 0x70, RZ ;  /* 0x0000007002097810 */ /* 0x004fe20007f1e0ff */
        /* <DEDUP_REMOVED lines=13> */
.L_x_2963:
[----:B------:R-:W-:Y:S01]  /*7000*/  ULDC.64 UR4, c[0x0][0x870] ;  /* 0x00021c0000047ab9 */ /* 0x000fe20000000a00 */
[----:B------:R-:W-:Y:S01]  /*7010*/  ULDC.64 UR6, c[0x0][0x878] ;  /* 0x00021e0000067ab9 */ /* 0x000fe20000000a00 */
[----:B------:R-:W-:Y:S02]  /*7020*/  UISETP.NE.U32.AND UP0, UPT, UR4, URZ, UPT ;  /* 0x0000003f0400728c */ /* 0x000fe4000bf05070 */
[----:B------:R-:W-:Y:S02]  /*7030*/  UISETP.NE.U32.AND UP1, UPT, UR6, URZ, UPT ;  /* 0x0000003f0600728c */ /* 0x000fe4000bf25070 */
[----:B------:R-:W-:Y:S02]  /*7040*/  UISETP.NE.AND.EX UP0, UPT, UR5, URZ, UPT, UP0 ;  /* 0x0000003f0500728c */ /* 0x000fe4000bf05300 */
[----:B------:R-:W-:Y:S01]  /*7050*/  UISETP.NE.AND.EX UP1, UPT, UR7, URZ, UPT, UP1 ;  /* 0x0000003f0700728c */ /* 0x000fe2000bf25310 */
[----:B------:R-:W-:-:S03]  /*7060*/  ULDC.64 UR4, c[0x0][0x870] ;  /* 0x00021c0000047ab9 */ /* 0x000fc60000000a00 */
[----:B------:R-:W-:Y:S01]  /*7070*/  PLOP3.LUT P0, PT, PT, PT, UP0, 0x80, 0x0 ;  /* 0x000000000000781c */ /* 0x000fe20003f0f008 */
[----:B------:R-:W-:-:S06]  /*7080*/  UIMAD.WIDE UR4, UR39, 0x4, UR4 ;  /* 0x00000004270478a5 */ /* 0x000fcc000f8e0204 */
[----:B------:R-:W-:Y:S02]  /*7090*/  IMAD.U32 R2, RZ, RZ, UR4 ;  /* 0x00000004ff027e24 */ /* 0x000fe4000f8e00ff */
[----:B------:R-:W-:Y:S01]  /*70a0*/  IMAD.U32 R3, RZ, RZ, UR5 ;  /* 0x00000005ff037e24 */ /* 0x000fe2000f8e00ff */
[----:B------:R-:W-:-:S04]  /*70b0*/  @UP1 ULDC.64 UR4, c[0x0][0x878] ;  /* 0x00021e0000041ab9 */ /* 0x000fc80000000a00 */
[----:B------:R-:W2:Y:S01]  /*70c0*/  @P0 LDG.E R6, desc[UR46][R2.64] ;  /* 0x0000002e02060981 */ /* 0x000ea2000c1e1900 */
[----:B------:R-:W-:Y:S01]  /*70d0*/  PLOP3.LUT P1, PT, PT, PT, UP1, 0x80, 0x0 ;  /* 0x000000000000781c */ /* 0x000fe20003f2f018 */
[----:B------:R-:W-:-:S06]  /*70e0*/  @UP1 UIMAD.WIDE UR4, UR39, 0x4, UR4 ;  /* 0x00000004270418a5 */ /* 0x000fcc000f8e0204 */
[----:B------:R-:W-:Y:S02]  /*70f0*/  IMAD.U32 R4, RZ, RZ, UR4 ;  /* 0x00000004ff047e24 */ /* 0x000fe4000f8e00ff */
[----:B------:R-:W-:-:S05]  /*7100*/  IMAD.U32 R5, RZ, RZ, UR5 ;  /* 0x00000005ff057e24 */ /* 0x000fca000f8e00ff */
[----:B------:R-:W3:Y:S01]  /*7110*/  @P1 LDG.E R4, desc[UR46][R4.64] ;  /* 0x0000002e04041981 */ /* 0x000ee2000c1e1900 */
[----:B------:R-:W-:Y:S01]  /*7120*/  ULDC UR6, c[0x0][0x808] ;  /* 0x0002020000067ab9 */ /* 0x000fe20000000800 */
[----:B------:R-:W-:Y:S01]  /*7130*/  UMOV UR4, URZ ;  /* 0x0000003f00047c82 */ /* 0x000fe20008000000 */
[----:B------:R-:W-:Y:S01]  /*7140*/  UMOV UR5, URZ ;  /* 0x0000003f00057c82 */ /* 0x000fe20008000000 */
[----:B------:R-:W1:Y:S02]  /*7150*/  S2R R0, SR_TID.X ;  /* 0x0000000000007919 */ /* 0x000e640000002100 */
[----:B-1----:R-:W-:-:S05]  /*7160*/  VIADD R7, R0, 0xffffff80 ;  /* 0xffffff8000077836 */ /* 0x002fca0000000000 */
[----:B------:R-:W-:Y:S02]  /*7170*/  SHF.R.S32.HI R0, RZ, 0x1f, R7 ;  /* 0x0000001fff007819 */ /* 0x000fe40000011407 */
[----:B--2---:R-:W-:Y:S02]  /*7180*/  @P0 R2UR UR7, R6 ;  /* 0x00000000060702ca */ /* 0x004fe400000e0000 */
[----:B------:R-:W-:-:S04]  /*7190*/  LEA.HI R6, R0, R7, RZ, 0x4 ;  /* 0x0000000700067211 */ /* 0x000fc800078f20ff */
[----:B------:R-:W-:Y:S02]  /*71a0*/  LOP3.LUT R0, R6, 0x1ffffff0, RZ, 0xc0, !PT ;  /* 0x1ffffff006007812 */ /* 0x000fe400078ec0ff */
[----:B------:R-:W-:-:S03]  /*71b0*/  SHF.R.S32.HI R12, RZ, 0x4, R6 ;  /* 0x00000004ff0c7819 */ /* 0x000fc60000011406 */
[----:B------:R-:W-:Y:S02]  /*71c0*/  IMAD.IADD R0, R7, 0x1, -R0 ;  /* 0x0000000107007824 */ /* 0x000fe400078e0a00 */
[----:B------:R-:W-:Y:S01]  /*71d0*/  @UP0 USHF.R.S32.HI UR8, URZ, 0x1f, UR7 ;  /* 0x0000001f3f080899 */ /* 0x000fe20008011407 */
[----:B---3--:R-:W-:Y:S01]  /*71e0*/  @P1 R2UR UR6, R4 ;  /* 0x00000000040612ca */ /* 0x008fe200000e0000 */
[----:B------:R-:W-:-:S05]  /*71f0*/  @UP0 UMOV UR4, UR7 ;  /* 0x0000000700040c82 */ /* 0x000fca0008000000 */
[----:B------:R-:W-:Y:S01]  /*7200*/  @UP0 UMOV UR5, UR8 ;  /* 0x0000000800050c82 */ /* 0x000fe20008000000 */
[----:B------:R-:W-:Y:S08]  /*7210*/  @P1 BRA `(.L_x_2995) ;  /* 0x0000000000181947 */ /* 0x000ff00003800000 */
[----:B------:R-:W-:Y:S05]  /*7220*/  @!P0 BRA `(.L_x_2995) ;  /* 0x0000000000148947 */ /* 0x000fea0003800000 */
[----:B------:R-:W2:Y:S04]  /*7230*/  LDG.E R5, desc[UR46][R2.64] ;  /* 0x0000002e02057981 */ /* 0x000ea8000c1e1900 */
[----:B------:R-:W3:Y:S01]  /*7240*/  LDG.E R4, desc[UR46][R2.64+0x4] ;  /* 0x0000042e02047981 */ /* 0x000ee2000c1e1900 */
[----:B--2---:R-:W-:Y:S02]  /*7250*/  R2UR UR7, R5 ;  /* 0x00000000050772ca */ /* 0x004fe400000e0000 */
[----:B---3--:R-:W-:-:S13]  /*7260*/  R2UR UR6, R4 ;  /* 0x00000000040672ca */ /* 0x008fda00000e0000 */
[----:B------:R-:W-:-:S12]  /*7270*/  UIADD3 UR6, -UR7, UR6, URZ ;  /* 0x0000000607067290 */ /* 0x000fd8000fffe13f */
.L_x_2995:
[----:B------:R-:W-:Y:S01]  /*7280*/  IMAD.SHL.U32 R4, R0, 0x8, RZ ;  /* 0x0000000800047824 */ /* 0x000fe200078e00ff */
[----:B------:R-:W-:Y:S01]  /*7290*/  USHF.R.S32.HI UR9, URZ, 0x1f, UR37 ;  /* 0x0000001f3f097899 */ /* 0x000fe20008011425 */
[C---:B------:R-:W-:Y:S01]  /*72a0*/  VIADD R2, R12.reuse, 0x10 ;  /* 0x000000100c027836 */ /* 0x040fe20000000000 */
[----:B------:R-:W-:Y:S01]  /*72b0*/  UIMAD UR7, UR36, -0x80, UR6 ;  /* 0xffffff80240778a4 */ /* 0x000fe2000f8e0206 */
[----:B------:R-:W-:Y:S01]  /*72c0*/  VIADD R6, R12, 0x30 ;  /* 0x000000300c067836 */ /* 0x000fe20000000000 */
[----:B------:R-:W-:Y:S01]  /*72d0*/  ULDC.64 UR10, c[0x0][0x820] ;  /* 0x00020800000a7ab9 */ /* 0x000fe20000000a00 */
[----:B------:R-:W-:Y:S01]  /*72e0*/  SHF.R.S32.HI R5, RZ, 0x1f, R4 ;  /* 0x0000001fff057819 */ /* 0x000fe20000011404 */
[----:B------:R-:W-:Y:S02]  /*72f0*/  UIMAD UR6, UR9, UR10, URZ ;  /* 0x0000000a090672a4 */ /* 0x000fe4000f8e023f */
[----:B------:R-:W-:Y:S01]  /*7300*/  IMAD.U32 R3, RZ, RZ, UR10 ;  /* 0x0000000aff037e24 */ /* 0x000fe2000f8e00ff */
[----:B------:R-:W-:Y:S01]  /*7310*/  ISETP.GE.AND P6, PT, R2, UR7, PT ;  /* 0x0000000702007c0c */ /* 0x000fe2000bfc6270 */
[----:B------:R-:W-:Y:S01]  /*7320*/  VIADD R0, R12, 0x20 ;  /* 0x000000200c007836 */ /* 0x000fe20000000000 */
[----:B------:R-:W-:-:S02]  /*7330*/  UIMAD UR8, UR37, UR11, UR6 ;  /* 0x0000000b250872a4 */ /* 0x000fc4000f8e0206 */
[----:B------:R-:W-:Y:S01]  /*7340*/  IMAD.WIDE.U32 R2, R3, UR37, R4 ;  /* 0x0000002503027c25 */ /* 0x000fe2000f8e0004 */
[----:B------:R-:W-:Y:S01]  /*7350*/  USHF.R.S32.HI UR6, URZ, 0x1f, UR39 ;  /* 0x0000001f3f067899 */ /* 0x000fe20008011427 */
[----:B------:R-:W-:Y:S01]  /*7360*/  ISETP.GE.AND P0, PT, R6, UR7, PT ;  /* 0x0000000706007c0c */ /* 0x000fe2000bf06270 */
[----:B------:R-:W-:Y:S01]  /*7370*/  ULDC.64 UR10, c[0x0][0x828] ;  /* 0x00020a00000a7ab9 */ /* 0x000fe20000000a00 */
[----:B------:R-:W-:Y:S01]  /*7380*/  IMAD.MOV.U32 R6, RZ, RZ, R2 ;  /* 0x000000ffff067224 */ /* 0x000fe200078e0002 */
[C---:B------:R-:W-:Y:S01]  /*7390*/  ISETP.GE.AND P2, PT, R12.reuse, UR7, PT ;  /* 0x000000070c007c0c */ /* 0x040fe2000bf46270 */
[----:B------:R-:W-:Y:S01]  /*73a0*/  VIADD R7, R3, UR8 ;  /* 0x0000000803077c36 */ /* 0x000fe20008000000 */
        /* <DEDUP_REMOVED lines=9> */
[----:B------:R-:W-:Y:S01]  /*7440*/  ISETP.GE.AND P5, PT, R0, UR7, PT ;  /* 0x0000000700007c0c */ /* 0x000fe2000bfa6270 */
[----:B------:R-:W-:-:S02]  /*7450*/  UIMAD UR6, UR39, UR11, UR6 ;  /* 0x0000000b270672a4 */ /* 0x000fc4000f8e0206 */
[----:B------:R-:W-:Y:S01]  /*7460*/  IMAD.WIDE.U32 R10, R11, UR39, R6 ;  /* 0x000000270b0a7c25 */ /* 0x000fe2000f8e0006 */
[----:B------:R-:W-:Y:S01]  /*7470*/  BSSY B0, `(.L_x_2996) ;  /* 0x0000013000007945 */ /* 0x000fe20003800000 */
[----:B------:R-:W-:Y:S02]  /*7480*/  P2R R14, PR, RZ, 0x40 ;  /* 0x00000040ff0e7803 */ /* 0x000fe40000000000 */
[----:B------:R-:W-:Y:S01]  /*7490*/  VIADD R0, R12, 0x40 ;  /* 0x000000400c007836 */ /* 0x000fe20000000000 */
[----:B------:R-:W-:Y:S01]  /*74a0*/  P2R R15, PR, RZ, 0x20 ;  /* 0x00000020ff0f7803 */ /* 0x000fe20000000000 */
[----:B------:R-:W-:Y:S01]  /*74b0*/  IMAD.WIDE R2, R9, 0x80, R2 ;  /* 0x0000008009027825 */ /* 0x000fe200078e0202 */
[----:B------:R-:W-:Y:S02]  /*74c0*/  ISETP.GE.OR P3, PT, R4, UR4, P6 ;  /* 0x0000000404007c0c */ /* 0x000fe4000b766670 */
[----:B------:R-:W-:Y:S01]  /*74d0*/  ISETP.GE.AND P1, PT, R0, UR7, PT ;  /* 0x0000000700007c0c */ /* 0x000fe2000bf26270 */
[----:B------:R-:W-:Y:S01]  /*74e0*/  VIADD R9, R11, UR6 ;  /* 0x000000060b097c36 */ /* 0x000fe20008000000 */
[----:B------:R-:W-:Y:S11]  /*74f0*/  @P4 BRA `(.L_x_2997) ;  /* 0x0000000000284947 */ /* 0x000ff60003800000 */
        /* <DEDUP_REMOVED lines=10> */
.L_x_2997:
[----:B------:R-:W-:Y:S05]  /*75a0*/  BSYNC B0 ;  /* 0x0000000000007941 */ /* 0x000fea0003800000 */
.L_x_2996:
        /* <DEDUP_REMOVED lines=16> */
.L_x_2999:
[----:B------:R-:W-:Y:S05]  /*76b0*/  BSYNC B0 ;  /* 0x0000000000007941 */ /* 0x000fea0003800000 */
.L_x_2998:
        /* <DEDUP_REMOVED lines=12> */
[----:B-12---:R-:W-:Y:S01]  /*7780*/  LEA R16, P4, R6, UR10, 0x1 ;  /* 0x0000000a06107c11 */ /* 0x006fe2000f8808ff */
[----:B------:R-:W-:-:S05]  /*7790*/  IMAD.IADD R7, R7, 0x1, R13 ;  /* 0x0000000107077824 */ /* 0x000fca00078e020d */
[----:B------:R-:W-:-:S05]  /*77a0*/  LEA.HI.X R17, R6, UR11, R7, 0x1, P4 ;  /* 0x0000000b06117c11 */ /* 0x000fca000a0f0c07 */
[----:B------:R3:W-:Y:S02]  /*77b0*/  STG.E.128 desc[UR46][R16.64], RZ ;  /* 0x000000ff10007986 */ /* 0x0007e4000c101d2e */
.L_x_3001:
[----:B------:R-:W-:Y:S05]  /*77c0*/  BSYNC B0 ;  /* 0x0000000000007941 */ /* 0x000fea0003800000 */
.L_x_3000:
        /* <DEDUP_REMOVED lines=13> */
[----:B-123--:R-:W-:Y:S01]  /*78a0*/  LEA R16, P3, R6, UR10, 0x1 ;  /* 0x0000000a06107c11 */ /* 0x00efe2000f8608ff */
[----:B------:R-:W-:-:S05]  /*78b0*/  IMAD.IADD R7, R7, 0x1, R13 ;  /* 0x0000000107077824 */ /* 0x000fca00078e020d */
[----:B------:R-:W-:-:S05]  /*78c0*/  LEA.HI.X R17, R6, UR11, R7, 0x1, P3 ;  /* 0x0000000b06117c11 */ /* 0x000fca00098f0c07 */
[----:B------:R4:W-:Y:S02]  /*78d0*/  STG.E.128 desc[UR46][R16.64], RZ ;  /* 0x000000ff10007986 */ /* 0x0009e4000c101d2e */
.L_x_3003:
[----:B------:R-:W-:Y:S05]  /*78e0*/  BSYNC B0 ;  /* 0x0000000000007941 */ /* 0x000fea0003800000 */
.L_x_3002:
        /* <DEDUP_REMOVED lines=16> */
.L_x_3005:
[----:B------:R-:W-:Y:S05]  /*79f0*/  BSYNC B0 ;  /* 0x0000000000007941 */ /* 0x000fea0003800000 */
.L_x_3004:
[----:B------:R-:W-:Y:S01]  /*7a00*/  ISETP.GE.OR P4, PT, R4, UR4, P3 ;  /* 0x0000000404007c0c */ /* 0x000fe20009f86670 */
[----:B------:R-:W-:Y:S01]  /*7a10*/  BSSY B0, `(.L_x_3006) ;  /* 0x0000010000007945 */ /* 0x000fe20003800000 */
[----:B------:R-:W-:-:S11]  /*7a20*/  VIADD R18, R12, 0x60 ;  /* 0x000000600c127836 */ /* 0x000fd60000000000 */
        /* <DEDUP_REMOVED lines=14> */
.L_x_3007:
[----:B------:R-:W-:Y:S05]  /*7b10*/  BSYNC B0 ;  /* 0x0000000000007941 */ /* 0x000fea0003800000 */
.L_x_3006:
[----:B------:R-:W-:Y:S01]  /*7b20*/  ISETP.GE.AND P4, PT, R18, UR7, PT ;  /* 0x0000000712007c0c */ /* 0x000fe2000bf86270 */
[----:B------:R-:W-:Y:S01]  /*7b30*/  BSSY B0, `(.L_x_3008) ;  /* 0x0000011000007945 */ /* 0x000fe20003800000 */
[----:B------:R-:W-:Y:S02]  /*7b40*/  VIADD R12, R12, 0x70 ;  /* 0x000000700c0c7836 */ /* 0x000fe40000000000 */
        /* <DEDUP_REMOVED lines=15> */
.L_x_3009:
[----:B------:R-:W-:Y:S05]  /*7c40*/  BSYNC B0 ;  /* 0x0000000000007941 */ /* 0x000fea0003800000 */
.L_x_3008:
[----:B------:R-:W-:Y:S01]  /*7c50*/  ISETP.GE.AND P5, PT, R12, UR7, PT ;  /* 0x000000070c007c0c */ /* 0x000fe2000bfa6270 */
        /* <DEDUP_REMOVED lines=16> */
.L_x_3011:
[----:B------:R-:W-:Y:S05]  /*7d60*/  BSYNC B0 ;  /* 0x0000000000007941 */ /* 0x000fea0003800000 */
.L_x_3010:
[----:B------:R-:W-:Y:S01]  /*7d70*/  ULDC.64 UR4, c[0x0][0x850] ;  /* 0x0002140000047ab9 */ /* 0x000fe20000000a00 */
[----:B------:R-:W-:Y:S01]  /*7d80*/  ULDC UR10, c[0x0][0x83c] ;  /* 0x00020f00000a7ab9 */ /* 0x000fe20000000800 */
[----:B------:R-:W-:Y:S01]  /*7d90*/  IMAD.U32 R7, RZ, RZ, UR4 ;  /* 0x00000004ff077e24 */ /* 0x000fe2000f8e00ff */
[----:B------:R-:W-:Y:S01]  /*7da0*/  UIMAD UR4, UR9, UR4, URZ ;  /* 0x00000004090472a4 */ /* 0x000fe2000f8e023f */
[----:B------:R-:W-:Y:S01]  /*7db0*/  ISETP.GE.OR P2, PT, R4, UR10, P2 ;  /* 0x0000000a04007c0c */ /* 0x000fe20009746670 */
[----:B------:R-:W-:Y:S01]  /*7dc0*/  ULDC.64 UR6, c[0x0][0x858] ;  /* 0x0002160000067ab9 */ /* 0x000fe20000000a00 */
[----:B------:R-:W-:Y:S01]  /*7dd0*/  IMAD.WIDE.U32 R6, R7, UR37, R4 ;  /* 0x0000002507067c25 */ /* 0x000fe2000f8e0004 */
[----:B------:R-:W-:Y:S01]  /*7de0*/  UIMAD UR4, UR37, UR5, UR4 ;  /* 0x00000005250472a4 */ /* 0x000fe2000f8e0204 */
[----:B------:R-:W-:Y:S01]  /*7df0*/  P2R R0, PR, RZ, 0x20 ;  /* 0x00000020ff007803 */ /* 0x000fe20000000000 */
[----:B------:R-:W-:Y:S01]  /*7e00*/  BSSY B0, `(.L_x_3012) ;  /* 0x000001d000007945 */ /* 0x000fe20003800000 */
[----:B------:R-:W-:Y:S01]  /*7e10*/  ISETP.NE.AND P5, PT, R14, RZ, PT ;  /* 0x000000ff0e00720c */ /* 0x000fe20003fa5270 */
[----:B-1----:R-:W-:Y:S01]  /*7e20*/  IMAD.U32 R9, RZ, RZ, UR6 ;  /* 0x00000006ff097e24 */ /* 0x002fe2000f8e00ff */
[----:B------:R-:W-:Y:S01]  /*7e30*/  ISETP.NE.AND P6, PT, R15, RZ, PT ;  /* 0x000000ff0f00720c */ /* 0x000fe20003fc5270 */
[----:B------:R-:W-:Y:S01]  /*7e40*/  VIADD R7, R7, UR4 ;  /* 0x0000000407077c36 */ /* 0x000fe20008000000 */
[----:B------:R-:W-:Y:S01]  /*7e50*/  UIMAD UR4, UR8, UR6, URZ ;  /* 0x00000006080472a4 */ /* 0x000fe2000f8e023f */
[----:B------:R-:W-:Y:S01]  /*7e60*/  ISETP.GE.OR P5, PT, R4, UR10, P5 ;  /* 0x0000000a04007c0c */ /* 0x000fe2000afa6670 */
[----:B------:R-:W-:-:S02]  /*7e70*/  IMAD.WIDE.U32 R8, R9, UR39, R6 ;  /* 0x0000002709087c25 */ /* 0x000fc4000f8e0006 */
[----:B------:R-:W-:Y:S01]  /*7e80*/  UIMAD UR4, UR39, UR7, UR4 ;  /* 0x00000007270472a4 */ /* 0x000fe2000f8e0204 */
[----:B------:R-:W-:Y:S02]  /*7e90*/  P2R R10, PR, RZ, 0x20 ;  /* 0x00000020ff0a7803 */ /* 0x000fe40000000000 */
[----:B------:R-:W-:Y:S02]  /*7ea0*/  ISETP.NE.AND P5, PT, R0, RZ, PT ;  /* 0x000000ff0000720c */ /* 0x000fe40003fa5270 */
[C---:B------:R-:W-:Y:S01]  /*7eb0*/  ISETP.GE.OR P6, PT, R4.reuse, UR10, P6 ;  /* 0x0000000a04007c0c */ /* 0x040fe2000b7c6670 */
[----:B------:R-:W-:Y:S01]  /*7ec0*/  VIADD R7, R9, UR4 ;  /* 0x0000000409077c36 */ /* 0x000fe20008000000 */
[C---:B------:R-:W-:Y:S02]  /*7ed0*/  ISETP.GE.OR P0, PT, R4.reuse, UR10, P0 ;  /* 0x0000000a04007c0c */ /* 0x040fe40008706670 */
[C---:B------:R-:W-:Y:S02]  /*7ee0*/  ISETP.GE.OR P1, PT, R4.reuse, UR10, P1 ;  /* 0x0000000a04007c0c */ /* 0x040fe40008f26670 */
[----:B------:R-:W-:-:S02]  /*7ef0*/  ISETP.GE.OR P3, PT, R4, UR10, P3 ;  /* 0x0000000a04007c0c */ /* 0x000fc40009f66670 */
        /* <DEDUP_REMOVED lines=13> */
.L_x_3013:
[----:B------:R-:W-:Y:S05]  /*7fd0*/  BSYNC B0 ;  /* 0x0000000000007941 */ /* 0x000fea0003800000 */
.L_x_3012:
        /* <DEDUP_REMOVED lines=16> */
.L_x_3015:
[----:B------:R-:W-:Y:S05]  /*80e0*/  BSYNC B0 ;  /* 0x0000000000007941 */ /* 0x000fea0003800000 */
.L_x_3014:
        /* <DEDUP_REMOVED lines=15> */
.L_x_3017:
[----:B------:R-:W-:Y:S05]  /*81e0*/  BSYNC B0 ;  /* 0x0000000000007941 */ /* 0x000fea0003800000 */
.L_x_3016:
        /* <DEDUP_REMOVED lines=15> */
.L_x_3019:
[----:B------:R-:W-:Y:S05]  /*82e0*/  BSYNC B0 ;  /* 0x0000000000007941 */ /* 0x000fea0003800000 */
.L_x_3018:
        /* <DEDUP_REMOVED lines=15> */
.L_x_3021:
[----:B------:R-:W-:Y:S05]  /*83e0*/  BSYNC B0 ;  /* 0x0000000000007941 */ /* 0x000fea0003800000 */
.L_x_3020:
        /* <DEDUP_REMOVED lines=15> */
.L_x_3023:
[----:B------:R-:W-:Y:S05]  /*84e0*/  BSYNC B0 ;  /* 0x0000000000007941 */ /* 0x000fea0003800000 */
.L_x_3022:
        /* <DEDUP_REMOVED lines=15> */
.L_x_3025:
[----:B------:R-:W-:Y:S05]  /*85e0*/  BSYNC B0 ;  /* 0x0000000000007941 */ /* 0x000fea0003800000 */
.L_x_3024:
        /* <DEDUP_REMOVED lines=15> */
.L_x_2932:
        /* <DEDUP_REMOVED lines=29> */
.L_x_3027:
[----:B------:R-:W-:Y:S01]  /*88b0*/  ULDC UR9, c[0x0][0x8c4] ;  /* 0x0002310000097ab9 */ /* 0x000fe20000000800 */
[----:B------:R-:W-:Y:S01]  /*88c0*/  UMOV UR7, UR8 ;  /* 0x0000000800077c82 */ /* 0x000fe20008000000 */
[----:B------:R-:W-:-:S11]  /*88d0*/  UISETP.NE.AND UP0, UPT, UR9, 0x1, UPT ;  /* 0x000000010900788c */ /* 0x000fd6000bf05270 */
[----:B------:R-:W-:Y:S02]  /*88e0*/  @UP0 ULDC.64 UR10, c[0x0][0x8c8] ;  /* 0x00023200000a0ab9 */ /* 0x000fe40000000a00 */
[----:B------:R-:W-:-:S04]  /*88f0*/  UIMAD.WIDE.U32 UR4, UR8, UR10, URZ ;  /* 0x0000000a080472a5 */ /* 0x000fc8000f8e003f */
[----:B------:R-:W-:-:S04]  /*8900*/  @UP0 USHF.R.U32.HI UR7, URZ, UR11, UR5 ;  /* 0x0000000b3f070299 */ /* 0x000fc80008011605 */
[----:B------:R-:W-:-:S12]  /*8910*/  UIMAD UR4, UR7, UR9, URZ ;  /* 0x00000009070472a4 */ /* 0x000fd8000f8e023f */
.L_x_3028:
        /* <DEDUP_REMOVED lines=10> */
[----:B------:R-:W-:Y:S01]  /*89c0*/  ULDC.64 UR4, c[0x0][0x8f8] ;  /* 0x00023e0000047ab9 */ /* 0x000fe20000000a00 */
[----:B------:R-:W-:Y:S01]  /*89d0*/  UIADD3 UR6, -UR13, URZ, URZ ;  /* 0x0000003f0d067290 */ /* 0x000fe2000fffe13f */
[----:B------:R-:W-:-:S03]  /*89e0*/  ISETP.NE.U32.AND P0, PT, RZ, UR4, PT ;  /* 0x00000004ff007c0c */ /* 0x000fc6000bf05070 */
[----:B------:R-:W-:Y:S01]  /*89f0*/  UIMAD UR6, UR9, UR6, UR8 ;  /* 0x00000006090672a4 */ /* 0x000fe2000f8e0208 */
        /* <DEDUP_REMOVED lines=9> */
.L_x_3029:
        /* <DEDUP_REMOVED lines=11> */
[----:B------:R-:W-:Y:S01]  /*8b40*/  R2UR UR4, R0 ;  /* 0x00000000000472ca */ /* 0x000fe200000e0000 */
[----:B------:R-:W-:-:S14]  /*8b50*/  BRA `(.L_x_3030) ;  /* 0x0000000000047947 */ /* 0x000fdc0003800000 */
.L_x_3031:
[----:B------:R-:W-:-:S05]  /*8b60*/  ULDC UR4, c[0x0][0x8ec] ;  /* 0x00023b0000047ab9 */ /* 0x000fca0000000800 */
.L_x_3030:
        /* <DEDUP_REMOVED lines=9> */
[----:B------:R-:W-:Y:S01]  /*8c00*/  ULDC.64 UR14, c[0x0][0x788] ;  /* 0x0001e200000e7ab9 */ /* 0x000fe20000000a00 */
        /* <DEDUP_REMOVED lines=19> */
[----:B------:R-:W-:-:S11]  /*8d40*/  USHF.R.S32.HI UR11, URZ, 0x1f, UR6 ;  /* 0x0000001f3f0b7899 */ /* 0x000fd60008011406 */
        /* <DEDUP_REMOVED lines=16> */
.L_x_3032:
        /* <DEDUP_REMOVED lines=13> */
.L_x_3033:
        /* <DEDUP_REMOVED lines=12> */
.L_x_3034:
[----:B------:R-:W-:Y:S01]  /*8fe0*/  ULEA UR7, UR7, UR10, 0x7 ;  /* 0x0000000a07077291 */ /* 0x000fe2000f8e383f */
[----:B------:R-:W-:Y:S01]  /*8ff0*/  ULDC UR9, c[0x0][0x74c] ;  /* 0x0001d30000097ab9 */ /* 0x000fe20000000800 */
[----:B------:R-:W-:Y:S02]  /*9000*/  UIADD3 UR10, UR10, 0x3f, URZ ;  /* 0x0000003f0a0a7890 */ /* 0x000fe4000fffe03f */
[----:B------:R-:W-:-:S04]  /*9010*/  UIADD3 UR7, UR7, -UR9, -UR8 ;  /* 0x8000000907077290 */ /* 0x000fc8000fffe808 */
        /* <DEDUP_REMOVED lines=11> */
[----:B------:R-:W-:Y:S01]  /*90d0*/  ULDC.64 UR14, c[0x0][0x2d8] ;  /* 0x0000b600000e7ab9 */ /* 0x000fe20000000a00 */
[----:B------:R-:W-:Y:S01]  /*90e0*/  ULDC.64 UR28, c[0x0][0x2e0] ;  /* 0x0000b800001c7ab9 */ /* 0x000fe20000000a00 */
[----:B------:R-:W-:Y:S02]  /*90f0*/  UIMAD UR10, UR11, UR14, URZ ;  /* 0x0000000e0b0a72a4 */ /* 0x000fe4000f8e023f */
[----:B------:R-:W-:Y:S02]  /*9100*/  UIMAD.WIDE.U32 UR8, UR6, UR14, URZ ;  /* 0x0000000e060872a5 */ /* 0x000fe4000f8e003f */
[----:B------:R-:W-:Y:S02]  /*9110*/  UIMAD UR15, UR6, UR15, UR10 ;  /* 0x0000000f060f72a4 */ /* 0x000fe4000f8e020a */
[----:B------:R-:W-:Y:S02]  /*9120*/  UIADD3 UR6, UR7, -UR12, URZ ;  /* 0x8000000c07067290 */ /* 0x000fe4000fffe03f */
[----:B------:R-:W-:-:S02]  /*9130*/  USHF.R.S32.HI UR11, URZ, 0x1f, UR13 ;  /* 0x0000001f3f0b7899 */ /* 0x000fc4000801140d */
[----:B------:R-:W-:Y:S02]  /*9140*/  ULOP3.LUT UR6, UR6, 0x1, URZ, 0xc0, !UPT ;  /* 0x0000000106067892 */ /* 0x000fe4000f8ec03f */
[----:B------:R-:W-:Y:S02]  /*9150*/  USEL UR13, UR13, URZ, !UP0 ;  /* 0x0000003f0d0d7287 */ /* 0x000fe4000c000000 */
[----:B------:R-:W-:Y:S02]  /*9160*/  USEL UR14, UR11, URZ, !UP0 ;  /* 0x0000003f0b0e7287 */ /* 0x000fe4000c000000 */
[----:B------:R-:W-:Y:S02]  /*9170*/  UISETP.NE.U32.AND UP0, UPT, UR6, 0x1, UPT ;  /* 0x000000010600788c */ /* 0x000fe4000bf05070 */
[----:B------:R-:W-:Y:S02]  /*9180*/  UIADD3 UR10, UP1, UR4, UR8, URZ ;  /* 0x00000008040a7290 */ /* 0x000fe4000ff3e03f */
[----:B------:R-:W-:-:S02]  /*9190*/  UIADD3 UR15, UR9, UR15, URZ ;  /* 0x0000000f090f7290 */ /* 0x000fc4000fffe03f */
[----:B------:R-:W-:Y:S01]  /*91a0*/  PLOP3.LUT P1, PT, PT, PT, UP0, 0x80, 0x0 ;  /* 0x000000000000781c */ /* 0x000fe20003f2f008 */
[----:B------:R-:W-:Y:S02]  /*91b0*/  UIMAD UR14, UR14, UR28, URZ ;  /* 0x0000001c0e0e72a4 */ /* 0x000fe4000f8e023f */
[----:B------:R-:W-:Y:S02]  /*91c0*/  UIADD3.X UR11, UR5, UR15, URZ, UP1, !UPT ;  /* 0x0000000f050b7290 */ /* 0x000fe40008ffe43f */
[----:B------:R-:W-:Y:S02]  /*91d0*/  UIMAD UR14, UR13, UR29, UR14 ;  /* 0x0000001d0d0e72a4 */ /* 0x000fe4000f8e020e */
[----:B------:R-:W-:Y:S01]  /*91e0*/  UIMAD.WIDE.U32 UR10, UR13, UR28, UR10 ;  /* 0x0000001c0d0a72a5 */ /* 0x000fe2000f8e000a */
[----:B------:R-:W-:-:S03]  /*91f0*/  ELECT P0, URZ, PT ;  /* 0x00000000003f782f */ /* 0x000fc60003800000 */
[----:B------:R-:W-:Y:S02]  /*9200*/  UIADD3 UR27, UR11, UR14, URZ ;  /* 0x0000000e0b1b7290 */ /* 0x000fe4000fffe03f */
[----:B------:R-:W-:Y:S10]  /*9210*/  @P1 BRA `(.L_x_3035) ;  /* 0x0000000000bc1947 */ /* 0x000ff40003800000 */
        /* <DEDUP_REMOVED lines=18> */
.L_x_3037:
[----:B------:R-:W-:Y:S05]  /*9340*/  BSYNC B0 ;  /* 0x0000000000007941 */ /* 0x000fea0003800000 */
.L_x_3036:
        /* <DEDUP_REMOVED lines=19> */
.L_x_3039:
[----:B------:R-:W-:Y:S05]  /*9480*/  BSYNC B0 ;  /* 0x0000000000007941 */ /* 0x000fea0003800000 */
.L_x_3038:
[----:B------:R-:W-:Y:S06]  /*9490*/  BAR.ARV 0xa, 0xa0 ;  /* 0x0282800000007b1d */ /* 0x000fec0000002000 */
[----:B------:R-:W-:Y:S04]  /*94a0*/  BSSY B0, `(.L_x_3040) ;  /* 0x0000003000007945 */ /* 0x000fe80003800000 */
[----:B------:R-:W-:Y:S05]  /*94b0*/  @!P0 BRA `(.L_x_3041) ;  /* 0x0000000000048947 */ /* 0x000fea0003800000 */
[----:B------:R-:W-:-:S04]  /*94c0*/  DEPBAR.LE SB0, 0x0 ;  /* 0x000080000000791a */ /* 0x000fc80000000000 */
.L_x_3041:
[----:B------:R-:W-:Y:S05]  /*94d0*/  BSYNC B0 ;  /* 0x0000000000007941 */ /* 0x000fea0003800000 */
.L_x_3040:
[----:B------:R-:W-:Y:S06]  /*94e0*/  BAR.ARV 0xb, 0xa0 ;  /* 0x02c2800000007b1d */ /* 0x000fec0000002000 */
[----:B------:R-:W-:Y:S01]  /*94f0*/  UIADD3 UR18, UR12, 0x1, URZ ;  /* 0x000000010c127890 */ /* 0x000fe2000fffe03f */
[----:B------:R-:W-:Y:S11]  /*9500*/  BRA `(.L_x_3042) ;  /* 0x0000000000047947 */ /* 0x000ff60003800000 */
.L_x_3035:
[----:B------:R-:W-:-:S05]  /*9510*/  UMOV UR18, UR12 ;  /* 0x0000000c00127c82 */ /* 0x000fca0008000000 */
.L_x_3042:
[----:B------:R-:W-:-:S04]  /*9520*/  UIADD3 UR6, UR12, 0x1, URZ ;  /* 0x000000010c067890 */ /* 0x000fc8000fffe03f */
[----:B------:R-:W-:-:S06]  /*9530*/  UISETP.NE.AND UP0, UPT, UR7, UR6, UPT ;  /* 0x000000060700728c */ /* 0x000fcc000bf05270 */
[----:B------:R-:W-:-:S13]  /*9540*/  PLOP3.LUT P1, PT, PT, PT, UP0, 0x80, 0x0 ;  /* 0x000000000000781c */ /* 0x000fda0003f2f008 */
[----:B------:R-:W-:Y:S05]  /*9550*/  @!P1 BRA `(.L_x_2939) ;  /* 0x0000003000189947 */ /* 0x000fea0003800000 */
[----:B------:R-:W-:Y:S01]  /*9560*/  UMOV UR16, UR8 ;  /* 0x0000000800107c82 */ /* 0x000fe20008000000 */
[----:B------:R-:W-:Y:S01]  /*9570*/  UMOV UR17, UR15 ;  /* 0x0000000f00117c82 */ /* 0x000fe20008000000 */
[----:B------:R-:W-:Y:S01]  /*9580*/  ULDC.64 UR20, c[0x0][0x2c0] ;  /* 0x0000b00000147ab9 */ /* 0x000fe20000000a00 */
[----:B------:R-:W-:Y:S02]  /*9590*/  UIMAD.WIDE.U32 UR16, UR13, UR28, UR16 ;  /* 0x0000001c0d1072a5 */ /* 0x000fe4000f8e0010 */
[----:B------:R-:W-:Y:S02]  /*95a0*/  USHF.L.U32 UR19, UR18, 0xd, URZ ;  /* 0x0000000d12137899 */ /* 0x000fe4000800063f */
[----:B------:R-:W-:Y:S01]  /*95b0*/  UIADD3 UR25, UP0, UR4, UR16, URZ ;  /* 0x0000001004197290 */ /* 0x000fe2000ff1e03f */
[----:B------:R-:W-:Y:S01]  /*95c0*/  UMOV UR6, URZ ;  /* 0x0000003f00067c82 */ /* 0x000fe20008000000 */
[----:B------:R-:W-:Y:S02]  /*95d0*/  ULDC.64 UR30, c[0x0][0x2c0] ;  /* 0x0000b000001e7ab9 */ /* 0x000fe40000000a00 */
[----:B------:R-:W-:-:S02]  /*95e0*/  UIADD3.X UR16, UR5, UR14, UR17, UP0, !UPT ;  /* 0x0000000e05107290 */ /* 0x000fc400087fe411 */
[----:B------:R-:W-:Y:S01]  /*95f0*/  ULEA UR24, UP0, UR25, UR20, 0x2 ;  /* 0x0000001419187291 */ /* 0x000fe2000f80103f */
[----:B------:R-:W-:-:S03]  /*9600*/  UMOV UR26, UR19 ;  /* 0x00000013001a7c82 */ /* 0x000fc60008000000 */
[----:B------:R-:W-:Y:S02]  /*9610*/  ULEA.HI.X UR25, UR25, UR21, UR16, 0x2, UP0 ;  /* 0x0000001519197291 */ /* 0x000fe400080f1410 */
[----:B------:R-:W-:Y:S02]  /*9620*/  UIADD3 UR20, UP0, UR24, 0x4000, URZ ;  /* 0x0000400018147890 */ /* 0x000fe4000ff1e03f */
[----:B------:R-:W-:Y:S02]  /*9630*/  UIADD3 UR22, UP1, UR24, 0x8000, URZ ;  /* 0x0000800018167890 */ /* 0x000fe4000ff3e03f */
[----:B------:R-:W-:Y:S02]  /*9640*/  UIADD3 UR24, UP2, UR24, 0xc000, URZ ;  /* 0x0000c00018187890 */ /* 0x000fe4000ff5e03f */
[----:B------:R-:W-:Y:S02]  /*9650*/  UIADD3.X UR21, URZ, UR25, URZ, UP0, !UPT ;  /* 0x000000193f157290 */ /* 0x000fe400087fe43f */
[----:B------:R-:W-:-:S02]  /*9660*/  UIADD3.X UR23, URZ, UR25, URZ, UP1, !UPT ;  /* 0x000000193f177290 */ /* 0x000fc40008ffe43f */
[----:B------:R-:W-:-:S12]  /*9670*/  UIADD3.X UR25, URZ, UR25, URZ, UP2, !UPT ;  /* 0x000000193f197290 */ /* 0x000fd800097fe43f */
.L_x_3055:
        /* <DEDUP_REMOVED lines=20> */
.L_x_3044:
[----:B------:R-:W-:Y:S05]  /*97c0*/  BSYNC B0 ;  /* 0x0000000000007941 */ /* 0x000fea0003800000 */
.L_x_3043:
        /* <DEDUP_REMOVED lines=13> */
.L_x_3046:
[----:B------:R-:W-:Y:S05]  /*98a0*/  BSYNC B0 ;  /* 0x0000000000007941 */ /* 0x000fea0003800000 */
.L_x_3045:
[----:B------:R-:W-:Y:S06]  /*98b0*/  BAR.ARV 0xa, 0xa0 ;  /* 0x0282800000007b1d */ /* 0x000fec0000002000 */
[----:B------:R-:W-:Y:S04]  /*98c0*/  BSSY B0, `(.L_x_3047) ;  /* 0x0000003000007945 */ /* 0x000fe80003800000 */
[----:B------:R-:W-:Y:S05]  /*98d0*/  @!P0 BRA `(.L_x_3048) ;  /* 0x0000000000048947 */ /* 0x000fea0003800000 */
[----:B------:R-:W-:-:S04]  /*98e0*/  DEPBAR.LE SB0, 0x0 ;  /* 0x000080000000791a */ /* 0x000fc80000000000 */
.L_x_3048:
[----:B------:R-:W-:Y:S05]  /*98f0*/  BSYNC B0 ;  /* 0x0000000000007941 */ /* 0x000fea0003800000 */
.L_x_3047:
        /* <DEDUP_REMOVED lines=13> */
.L_x_3050:
[----:B------:R-:W-:Y:S05]  /*99d0*/  BSYNC B0 ;  /* 0x0000000000007941 */ /* 0x000fea0003800000 */
.L_x_3049:
        /* <DEDUP_REMOVED lines=13> */
.L_x_3052:
[----:B------:R-:W-:Y:S05]  /*9ab0*/  BSYNC B0 ;  /* 0x0000000000007941 */ /* 0x000fea0003800000 */
.L_x_3051:
[----:B------:R-:W-:Y:S01]  /*9ac0*/  UIADD3 UR18, UR18, 0x2, URZ ;  /* 0x0000000212127890 */ /* 0x000fe2000fffe03f */
[----:B------:R-:W-:Y:S06]  /*9ad0*/  BAR.ARV 0xa, 0xa0 ;  /* 0x0282800000007b1d */ /* 0x000fec0000002000 */
[----:B------:R-:W-:Y:S01]  /*9ae0*/  UISETP.GE.AND UP0, UPT, UR18, UR7, UPT ;  /* 0x000000071200728c */ /* 0x000fe2000bf06270 */
[----:B------:R-:W-:Y:S04]  /*9af0*/  BSSY B0, `(.L_x_3053) ;  /* 0x0000003000007945 */ /* 0x000fe80003800000 */
[----:B------:R-:W-:Y:S06]  /*9b00*/  @!P0 BRA `(.L_x_3054) ;  /* 0x0000000000048947 */ /* 0x000fec0003800000 */
[----:B------:R-:W-:-:S04]  /*9b10*/  DEPBAR.LE SB0, 0x0 ;  /* 0x000080000000791a */ /* 0x000fc80000000000 */
.L_x_3054:
[----:B------:R-:W-:Y:S05]  /*9b20*/  BSYNC B0 ;  /* 0x0000000000007941 */ /* 0x000fea0003800000 */
.L_x_3053:
[----:B------:R-:W-:Y:S06]  /*9b30*/  BAR.ARV 0xb, 0xa0 ;  /* 0x02c2800000007b1d */ /* 0x000fec0000002000 */
[----:B------:R-:W-:Y:S01]  /*9b40*/  PLOP3.LUT P1, PT, PT, PT, UP0, 0x80, 0x0 ;  /* 0x000000000000781c */ /* 0x000fe20003f2f008 */
[----:B------:R-:W-:Y:S02]  /*9b50*/  UIADD3 UR26, UR26, 0x4000, URZ ;  /* 0x000040001a1a7890 */ /* 0x000fe4000fffe03f */
[----:B------:R-:W-:-:S10]  /*9b60*/  UIADD3 UR6, UR6, 0x4000, URZ ;  /* 0x0000400006067890 */ /* 0x000fd4000fffe03f */
[----:B------:R-:W-:Y:S05]  /*9b70*/  @!P1 BRA `(.L_x_3055) ;  /* 0xfffffff800c09947 */ /* 0x000fea000383ffff */
[----:B------:R-:W-:Y:S05]  /*9b80*/  BRA `(.L_x_2939) ;  /* 0x00000028008c7947 */ /* 0x000fea0003800000 */
.L_x_3026:
[----:B------:R-:W1:Y:S01]  /*9b90*/  S2UR UR7, SR_CTAID.X ;  /* 0x00000000000779c3 */ /* 0x000e620000002500 */
[----:B------:R-:W-:Y:S02]  /*9ba0*/  ULDC UR8, c[0x0][0x8d0] ;  /* 0x0002340000087ab9 */ /* 0x000fe40000000800 */
[----:B------:R-:W-:-:S11]  /*9bb0*/  UISETP.NE.AND UP0, UPT, UR8, 0x1, UPT ;  /* 0x000000010800788c */ /* 0x000fd6000bf05270 */
[----:B------:R-:W-:Y:S01]  /*9bc0*/  @UP0 ULDC UR4, c[0x0][0x8d4] ;  /* 0x0002350000040ab9 */ /* 0x000fe20000000800 */
[----:B------:R-:W-:Y:S01]  /*9bd0*/  @UP0 ULDC UR9, c[0x0][0x8d8] ;  /* 0x0002360000090ab9 */ /* 0x000fe20000000800 */
[----:B-1----:R-:W-:Y:S02]  /*9be0*/  UIMAD.WIDE.U32 UR4, UR7, UR4, URZ ;  /* 0x00000004070472a5 */ /* 0x002fe4000f8e003f */
[----:B------:R-:W-:Y:S02]  /*9bf0*/  UMOV UR6, UR7 ;  /* 0x0000000700067c82 */ /* 0x000fe40008000000 */
[----:B------:R-:W-:-:S03]  /*9c00*/  @UP0 USHF.R.U32.HI UR6, URZ, UR9, UR5 ;  /* 0x000000093f060299 */ /* 0x000fc60008011605 */
[----:B------:R-:W-:Y:S02]  /*9c10*/  ULDC UR4, c[0x0][0x8e8] ;  /* 0x00023a0000047ab9 */ /* 0x000fe40000000800 */
[----:B------:R-:W-:Y:S02]  /*9c20*/  UISETP.GE.AND UP0, UPT, UR6, UR4, UPT ;  /* 0x000000040600728c */ /* 0x000fe4000bf06270 */
[----:B------:R-:W-:-:S04]  /*9c30*/  UIADD3 UR4, -UR6, URZ, URZ ;  /* 0x0000003f06047290 */ /* 0x000fc8000fffe13f */
[----:B------:R-:W-:Y:S01]  /*9c40*/  PLOP3.LUT P0, PT, PT, PT, UP0, 0x80, 0x0 ;  /* 0x000000000000781c */ /* 0x000fe20003f0f008 */
[----:B------:R-:W-:-:S12]  /*9c50*/  UIMAD UR8, UR8, UR4, UR7 ;  /* 0x00000004080872a4 */ /* 0x000fd8000f8e0207 */
        /* <DEDUP_REMOVED lines=9> */
.L_x_3056:
[----:B------:R-:W-:Y:S01]  /*9cf0*/  ULDC UR9, c[0x0][0x8c4] ;  /* 0x0002310000097ab9 */ /* 0x000fe20000000800 */
[----:B------:R-:W-:Y:S01]  /*9d00*/  UMOV UR7, UR8 ;  /* 0x0000000800077c82 */ /* 0x000fe20008000000 */
[----:B------:R-:W-:-:S11]  /*9d10*/  UISETP.NE.AND UP0, UPT, UR9, 0x1, UPT ;  /* 0x000000010900788c */ /* 0x000fd6000bf05270 */
[----:B------:R-:W-:Y:S02]  /*9d20*/  @UP0 ULDC.64 UR10, c[0x0][0x8c8] ;  /* 0x00023200000a0ab9 */ /* 0x000fe40000000a00 */
[----:B------:R-:W-:-:S04]  /*9d30*/  UIMAD.WIDE.U32 UR4, UR8, UR10, URZ ;  /* 0x0000000a080472a5 */ /* 0x000fc8000f8e003f */
[----:B------:R-:W-:-:S04]  /*9d40*/  @UP0 USHF.R.U32.HI UR7, URZ, UR11, UR5 ;  /* 0x0000000b3f070299 */ /* 0x000fc80008011605 */
[----:B------:R-:W-:-:S12]  /*9d50*/  UIMAD UR4, UR7, UR9, URZ ;  /* 0x00000009070472a4 */ /* 0x000fd8000f8e023f */
.L_x_3057:
        /* <DEDUP_REMOVED lines=23> */
.L_x_3058:
        /* <DEDUP_REMOVED lines=14> */
.L_x_3060:
[----:B------:R-:W-:-:S05]  /*9fb0*/  ULDC UR4, c[0x0][0x8ec] ;  /* 0x00023b0000047ab9 */ /* 0x000fca0000000800 */
.L_x_3059:
[----:B------:R-:W-:Y:S01]  /*9fc0*/  UIADD3 UR4, UR4, 0x7f, URZ ;  /* 0x0000007f04047890 */ /* 0x000fe2000fffe03f */
[----:B------:R-:W-:Y:S02]  /*9fd0*/  IMAD.MOV.U32 R10, RZ, RZ, 0x1 ;  /* 0x00000001ff0a7424 */ /* 0x000fe400078e00ff */
[----:B------:R-:W-:Y:S01]  /*9fe0*/  IMAD.MOV.U32 R2, RZ, RZ, RZ ;  /* 0x000000ffff027224 */ /* 0x000fe200078e00ff */
        /* <DEDUP_REMOVED lines=13> */
[----:B------:R-:W1:Y:S02]  /*a0c0*/  LDC R0, c[0x0][0x280] ;  /* 0x0000a000ff007b82 */ /* 0x000e640000000800 */
[----:B------:R-:W-:Y:S01]  /*a0d0*/  IMAD.U32 R2, RZ, RZ, UR8 ;  /* 0x00000008ff027e24 */ /* 0x000fe2000f8e00ff */
[----:B------:R-:W-:Y:S01]  /*a0e0*/  UISETP.NE.U32.AND UP0, UPT, UR4, URZ, UPT ;  /* 0x0000003f0400728c */ /* 0x000fe2000bf05070 */
[----:B------:R-:W-:Y:S01]  /*a0f0*/  PLOP3.LUT P1, PT, PT, PT, UP1, 0x80, 0x0 ;  /* 0x000000000000781c */ /* 0x000fe20003f2f018 */
[----:B------:R-:W-:Y:S01]  /*a100*/  IMAD.U32 R3, RZ, RZ, UR9 ;  /* 0x00000009ff037e24 */ /* 0x000fe2000f8e00ff */
[----:B------:R-:W-:Y:S01]  /*a110*/  ULDC.64 UR14, c[0x0][0x778] ;  /* 0x0001de00000e7ab9 */ /* 0x000fe20000000a00 */
[----:B------:R-:W-:Y:S01]  /*a120*/  UISETP.NE.AND.EX UP0, UPT, UR5, URZ, UPT, UP0 ;  /* 0x0000003f0500728c */ /* 0x000fe2000bf05300 */
[----:B------:R-:W-:-:S02]  /*a130*/  ULDC.64 UR18, c[0x0][0x788] ;  /* 0x0001e20000127ab9 */ /* 0x000fc40000000a00 */
[----:B------:R-:W-:-:S07]  /*a140*/  ULDC.64 UR4, c[0x0][0x780] ;  /* 0x0001e00000047ab9 */ /* 0x000fce0000000a00 */
[----:B------:R-:W2:Y:S01]  /*a150*/  @P1 LDG.E R6, desc[UR46][R2.64] ;  /* 0x0000002e02061981 */ /* 0x000ea2000c1e1900 */
[----:B------:R-:W-:Y:S01]  /*a160*/  UISETP.NE.U32.AND UP2, UPT, UR4, URZ, UPT ;  /* 0x0000003f0400728c */ /* 0x000fe2000bf45070 */
[----:B------:R-:W-:Y:S01]  /*a170*/  PLOP3.LUT P2, PT, PT, PT, UP0, 0x80, 0x0 ;  /* 0x000000000000781c */ /* 0x000fe20003f4f008 */
[----:B------:R-:W-:Y:S01]  /*a180*/  UIMAD.WIDE UR14, UR13, 0x4, UR14 ;  /* 0x000000040d0e78a5 */ /* 0x000fe2000f8e020e */
[----:B------:R3:W4:Y:S01]  /*a190*/  @P1 LDG.E R4, desc[UR46][R2.64] ;  /* 0x0000002e02041981 */ /* 0x000722000c1e1900 */
[----:B------:R-:W-:-:S06]  /*a1a0*/  UISETP.NE.AND.EX UP2, UPT, UR5, URZ, UPT, UP2 ;  /* 0x0000003f0500728c */ /* 0x000fcc000bf45320 */
[----:B------:R-:W-:Y:S01]  /*a1b0*/  PLOP3.LUT P3, PT, PT, PT, UP2, 0x80, 0x0 ;  /* 0x000000000000781c */ /* 0x000fe20003f6f028 */
[----:B---3--:R-:W-:-:S04]  /*a1c0*/  IMAD.U32 R2, RZ, RZ, UR14 ;  /* 0x0000000eff027e24 */ /* 0x008fc8000f8e00ff */
[----:B------:R-:W-:Y:S01]  /*a1d0*/  @UP2 ULDC.64 UR4, c[0x0][0x780] ;  /* 0x0001e00000042ab9 */ /* 0x000fe20000000a00 */
[----:B------:R-:W-:Y:S01]  /*a1e0*/  IMAD.U32 R3, RZ, RZ, UR15 ;  /* 0x0000000fff037e24 */ /* 0x000fe2000f8e00ff */
[----:B------:R-:W-:-:S04]  /*a1f0*/  @UP2 UIMAD.WIDE UR4, UR13, 0x4, UR4 ;  /* 0x000000040d0428a5 */ /* 0x000fc8000f8e0204 */
[----:B------:R3:W4:Y:S02]  /*a200*/  @P2 LDG.E R5, desc[UR46][R2.64] ;  /* 0x0000002e02052981 */ /* 0x000724000c1e1900 */
[----:B---3--:R-:W-:Y:S02]  /*a210*/  IMAD.U32 R2, RZ, RZ, UR4 ;  /* 0x00000004ff027e24 */ /* 0x008fe4000f8e00ff */
[----:B------:R-:W-:-:S05]  /*a220*/  IMAD.U32 R3, RZ, RZ, UR5 ;  /* 0x00000005ff037e24 */ /* 0x000fca000f8e00ff */
[----:B-1----:R1:W5:Y:S01]  /*a230*/  @P3 LDG.E R0, desc[UR46][R2.64] ;  /* 0x0000002e02003981 */ /* 0x002362000c1e1900 */
        /* <DEDUP_REMOVED lines=10> */
[----:B------:R-:W-:-:S03]  /*a2e0*/  @P2 R2UR UR11, R5 ;  /* 0x00000000050b22ca */ /* 0x000fc600000e0000 */
[----:B------:R-:W-:-:S04]  /*a2f0*/  @UP1 ULOP3.LUT UR10, UR5, 0xffffffc0, URZ, 0xc0, !UPT ;  /* 0xffffffc0050a1892 */ /* 0x000fc8000f8ec03f */
[----:B------:R-:W-:Y:S01]  /*a300*/  @UP1 USHF.R.S32.HI UR12, URZ, 0x1f, UR10 ;  /* 0x0000001f3f0c1899 */ /* 0x000fe2000801140a */
[----:B-1----:R-:W-:Y:S11]  /*a310*/  @P3 BRA `(.L_x_3062) ;  /* 0x0000000000183947 */ /* 0x002ff60003800000 */
[----:B------:R-:W-:Y:S05]  /*a320*/  @!P1 BRA `(.L_x_3062) ;  /* 0x0000000000149947 */ /* 0x000fea0003800000 */
[----:B------:R-:W-:Y:S02]  /*a330*/  IMAD.U32 R2, RZ, RZ, UR8 ;  /* 0x00000008ff027e24 */ /* 0x000fe4000f8e00ff */
[----:B------:R-:W-:-:S05]  /*a340*/  IMAD.U32 R3, RZ, RZ, UR9 ;  /* 0x00000009ff037e24 */ /* 0x000fca000f8e00ff */
[----:B------:R-:W2:Y:S04]  /*a350*/  LDG.E R5, desc[UR46][R2.64] ;  /* 0x0000002e02057981 */ /* 0x000ea8000c1e1900 */
[----:B-----5:R-:W2:Y:S02]  /*a360*/  LDG.E R0, desc[UR46][R2.64+0x4] ;  /* 0x0000042e02007981 */ /* 0x020ea4000c1e1900 */
[----:B--2---:R-:W-:-:S07]  /*a370*/  IMAD.IADD R0, R0, 0x1, -R5 ;  /* 0x0000000100007824 */ /* 0x004fce00078e0a05 */
.L_x_3062:
[----:B------:R-:W-:Y:S01]  /*a380*/  UMOV UR4, URZ ;  /* 0x0000003f00047c82 */ /* 0x000fe20008000000 */
[----:B------:R-:W-:Y:S01]  /*a390*/  UMOV UR5, URZ ;  /* 0x0000003f00057c82 */ /* 0x000fe20008000000 */
[----:B------:R-:W-:Y:S01]  /*a3a0*/  IMAD.U32 R4, RZ, RZ, UR18 ;  /* 0x00000012ff047e24 */ /* 0x000fe2000f8e00ff */
[----:B------:R-:W-:Y:S01]  /*a3b0*/  @UP1 UMOV UR4, UR10 ;  /* 0x0000000a00041c82 */ /* 0x000fe20008000000 */
[----:B------:R-:W-:Y:S01]  /*a3c0*/  @UP1 UMOV UR5, UR12 ;  /* 0x0000000c00051c82 */ /* 0x000fe20008000000 */
[----:B------:R-:W-:Y:S05]  /*a3d0*/  @!P0 BRA `(.L_x_3063) ;  /* 0x0000000000188947 */ /* 0x000fea0003800000 */
[----:B------:R-:W-:Y:S02]  /*a3e0*/  ULDC.64 UR8, c[0x0][0x788] ;  /* 0x0001e20000087ab9 */ /* 0x000fe40000000a00 */
[----:B------:R-:W-:-:S06]  /*a3f0*/  UIMAD.WIDE UR8, UR13, 0x4, UR8 ;  /* 0x000000040d0878a5 */ /* 0x000fcc000f8e0208 */
[----:B------:R-:W-:Y:S02]  /*a400*/  IMAD.U32 R2, RZ, RZ, UR8 ;  /* 0x00000008ff027e24 */ /* 0x000fe4000f8e00ff */
[----:B------:R-:W-:-:S05]  /*a410*/  IMAD.U32 R3, RZ, RZ, UR9 ;  /* 0x00000009ff037e24 */ /* 0x000fca000f8e00ff */
[----:B------:R1:W5:Y:S01]  /*a420*/  LDG.E R4, desc[UR46][R2.64] ;  /* 0x0000002e02047981 */ /* 0x000362000c1e1900 */
[----:B------:R-:W-:Y:S05]  /*a430*/  BRA `(.L_x_3064) ;  /* 0x0000000000187947 */ /* 0x000fea0003800000 */
.L_x_3063:
[----:B------:R-:W-:Y:S05]  /*a440*/  @!P2 BRA `(.L_x_3064) ;  /* 0x000000000014a947 */ /* 0x000fea0003800000 */
[----:B------:R-:W-:Y:S02]  /*a450*/  IMAD.U32 R2, RZ, RZ, UR14 ;  /* 0x0000000eff027e24 */ /* 0x000fe4000f8e00ff */
[----:B------:R-:W-:-:S05]  /*a460*/  IMAD.U32 R3, RZ, RZ, UR15 ;  /* 0x0000000fff037e24 */ /* 0x000fca000f8e00ff */
[----:B------:R-:W2:Y:S04]  /*a470*/  LDG.E R5, desc[UR46][R2.64] ;  /* 0x0000002e02057981 */ /* 0x000ea8000c1e1900 */
[----:B------:R-:W2:Y:S02]  /*a480*/  LDG.E R4, desc[UR46][R2.64+0x4] ;  /* 0x0000042e02047981 */ /* 0x000ea4000c1e1900 */
[----:B--2---:R-:W-:-:S07]  /*a490*/  IMAD.IADD R4, R4, 0x1, -R5 ;  /* 0x0000000104047824 */ /* 0x004fce00078e0a05 */
.L_x_3064:
[----:B-1----:R-:W-:Y:S01]  /*a4a0*/  IMAD.U32 R3, RZ, RZ, UR7 ;  /* 0x00000007ff037e24 */ /* 0x002fe2000f8e00ff */
[----:B------:R-:W-:-:S03]  /*a4b0*/  ULDC UR8, c[0x0][0x74c] ;  /* 0x0001d30000087ab9 */ /* 0x000fc60000000800 */
[----:B-----5:R-:W-:Y:S02]  /*a4c0*/  IMAD R3, R3, 0x80, R0 ;  /* 0x0000008003037824 */ /* 0x020fe400078e0200 */
[----:B------:R-:W-:-:S03]  /*a4d0*/  VIADD R0, R0, 0x3f ;  /* 0x0000003f00007836 */ /* 0x000fc60000000000 */
[----:B------:R-:W-:-:S04]  /*a4e0*/  IADD3 R3, R3, -UR8, -R4 ;  /* 0x8000000803037c10 */ /* 0x000fc8000fffe804 */
[----:B------:R-:W-:-:S04]  /*a4f0*/  SHF.R.S32.HI R2, RZ, 0x1f, R3 ;  /* 0x0000001fff027819 */ /* 0x000fc80000011403 */
[----:B------:R-:W-:Y:S02]  /*a500*/  LEA.HI R2, R2, R3, RZ, 0x6 ;  /* 0x0000000302027211 */ /* 0x000fe400078f30ff */
[----:B------:R-:W-:Y:S02]  /*a510*/  SHF.R.S32.HI R3, RZ, 0x1f, R0 ;  /* 0x0000001fff037819 */ /* 0x000fe40000011400 */
[----:B------:R-:W-:Y:S02]  /*a520*/  SHF.R.S32.HI R2, RZ, 0x6, R2 ;  /* 0x00000006ff027819 */ /* 0x000fe40000011402 */
[----:B------:R-:W-:Y:S02]  /*a530*/  LEA.HI R0, R3, R0, RZ, 0x6 ;  /* 0x0000000003007211 */ /* 0x000fe400078f30ff */
[----:B------:R-:W-:Y:S01]  /*a540*/  VIMNMX R4, RZ, R2, !PT ;  /* 0x00000002ff047248 */ /* 0x000fe20007fe0100 */
[----:B------:R-:W-:Y:S01]  /*a550*/  IMAD.MOV.U32 R2, RZ, RZ, RZ ;  /* 0x000000ffff027224 */ /* 0x000fe200078e00ff */
[----:B------:R-:W-:-:S04]  /*a560*/  SHF.R.S32.HI R0, RZ, 0x6, R0 ;  /* 0x00000006ff007819 */ /* 0x000fc80000011400 */
[----:B------:R-:W-:-:S13]  /*a570*/  ISETP.GT.AND P0, PT, R0, R4, PT ;  /* 0x000000040000720c */ /* 0x000fda0003f04270 */
[----:B------:R-:W-:Y:S05]  /*a580*/  @!P0 BRA `(.L_x_3061) ;  /* 0x0000001c00788947 */ /* 0x000fea0003800000 */
[----:B------:R-:W-:Y:S01]  /*a590*/  USHF.R.S32.HI UR10, URZ, 0x1f, UR20 ;  /* 0x0000001f3f0a7899 */ /* 0x000fe20008011414 */
[----:B------:R-:W-:Y:S01]  /*a5a0*/  BSSY B0, `(.L_x_3061) ;  /* 0x00001dc000007945 */ /* 0x000fe20003800000 */
[----:B------:R-:W-:Y:S01]  /*a5b0*/  UISETP.NE.U32.AND UP1, UPT, UR16, URZ, UPT ;  /* 0x0000003f1000728c */ /* 0x000fe2000bf25070 */
[----:B------:R-:W-:Y:S01]  /*a5c0*/  IMAD.MOV.U32 R2, RZ, RZ, RZ ;  /* 0x000000ffff027224 */ /* 0x000fe200078e00ff */
[----:B------:R-:W-:Y:S01]  /*a5d0*/  ULDC.64 UR14, c[0x0][0x718] ;  /* 0x0001c600000e7ab9 */ /* 0x000fe20000000a00 */
[----:B------:R-:W-:Y:S01]  /*a5e0*/  UMOV UR8, UR4 ;  /* 0x0000000400087c82 */ /* 0x000fe20008000000 */
[----:B------:R-:W-:Y:S02]  /*a5f0*/  UIMAD UR12, UR10, UR14, URZ ;  /* 0x0000000e0a0c72a4 */ /* 0x000fe4000f8e023f */
[----:B------:R-:W-:Y:S02]  /*a600*/  UISETP.NE.AND.EX UP1, UPT, UR17, URZ, UPT, UP1 ;  /* 0x0000003f1100728c */ /* 0x000fe4000bf25310 */
[----:B------:R-:W-:Y:S01]  /*a610*/  UIMAD UR12, UR20, UR15, UR12 ;  /* 0x0000000f140c72a4 */ /* 0x000fe2000f8e020c */
[----:B------:R-:W-:-:S02]  /*a620*/  ULDC.64 UR16, c[0x0][0x730] ;  /* 0x0001cc0000107ab9 */ /* 0x000fc40000000a00 */
[----:B------:R-:W-:Y:S01]  /*a630*/  ULDC UR15, c[0x0][0x2e8] ;  /* 0x0000ba00000f7ab9 */ /* 0x000fe20000000800 */
[----:B------:R-:W-:Y:S01]  /*a640*/  UIMAD UR10, UR10, UR16, URZ ;  /* 0x000000100a0a72a4 */ /* 0x000fe2000f8e023f */
[----:B------:R-:W-:Y:S01]  /*a650*/  UMOV UR9, UR5 ;  /* 0x0000000500097c82 */ /* 0x000fe20008000000 */
[----:B------:R-:W-:Y:S02]  /*a660*/  UISETP.NE.AND UP2, UPT, UR15, 0x1, UPT ;  /* 0x000000010f00788c */ /* 0x000fe4000bf45270 */
[----:B------:R-:W-:Y:S02]  /*a670*/  UIMAD.WIDE.U32 UR4, UR20, UR14, UR8 ;  /* 0x0000000e140472a5 */ /* 0x000fe4000f8e0008 */
[----:B------:R-:W-:Y:S02]  /*a680*/  UIMAD.WIDE.U32 UR8, UR20, UR16, UR8 ;  /* 0x00000010140872a5 */ /* 0x000fe4000f8e0008 */
[----:B------:R-:W-:Y:S02]  /*a690*/  UIMAD UR14, UR20, UR17, UR10 ;  /* 0x00000011140e72a4 */ /* 0x000fe4000f8e020a */
[----:B------:R-:W-:Y:S01]  /*a6a0*/  USHF.R.S32.HI UR10, URZ, 0x1f, UR13 ;  /* 0x0000001f3f0a7899 */ /* 0x000fe2000801140d */
[----:B------:R-:W-:Y:S01]  /*a6b0*/  ELECT P0, URZ, PT ;  /* 0x00000000003f782f */ /* 0x000fe20003800000 */
[----:B------:R-:W-:-:S02]  /*a6c0*/  USEL UR21, UR13, URZ, !UP1 ;  /* 0x0000003f0d157287 */ /* 0x000fc4000c800000 */
[----:B------:R-:W-:Y:S01]  /*a6d0*/  UIADD3 UR9, UR9, UR14, URZ ;  /* 0x0000000e09097290 */ /* 0x000fe2000fffe03f */
[----:B------:R-:W-:Y:S01]  /*a6e0*/  ULDC.64 UR18, c[0x0][0x738] ;  /* 0x0001ce0000127ab9 */ /* 0x000fe20000000a00 */
[----:B------:R-:W-:Y:S01]  /*a6f0*/  USEL UR10, UR10, URZ, !UP1 ;  /* 0x0000003f0a0a7287 */ /* 0x000fe2000c800000 */
[----:B------:R-:W-:Y:S01]  /*a700*/  ULDC.64 UR16, c[0x0][0x720] ;  /* 0x0001c80000107ab9 */ /* 0x000fe20000000a00 */
[----:B------:R-:W-:Y:S02]  /*a710*/  UIMAD.WIDE.U32 UR14, UR18, UR21, UR8 ;  /* 0x00000015120e72a5 */ /* 0x000fe4000f8e0008 */
[----:B------:R-:W-:Y:S01]  /*a720*/  UIADD3 UR23, UR5, UR12, URZ ;  /* 0x0000000c05177290 */ /* 0x000fe2000fffe03f */
[----:B------:R-:W-:Y:S01]  /*a730*/  @UP2 ULDC UR8, c[0x0][0x2ec] ;  /* 0x0000bb0000082ab9 */ /* 0x000fe20000000800 */
[----:B------:R-:W-:Y:S02]  /*a740*/  UIMAD UR5, UR10, UR16, URZ ;  /* 0x000000100a0572a4 */ /* 0x000fe4000f8e023f */
[----:B------:R-:W-:-:S02]  /*a750*/  UIMAD UR10, UR10, UR18, URZ ;  /* 0x000000120a0a72a4 */ /* 0x000fc4000f8e023f */
[----:B------:R-:W-:Y:S02]  /*a760*/  UIMAD.WIDE.U32 UR8, UR20, UR8, URZ ;  /* 0x00000008140872a5 */ /* 0x000fe4000f8e003f */
[----:B------:R-:W-:Y:S01]  /*a770*/  ULEA UR11, UR7, UR11, 0x7 ;  /* 0x0000000b070b7291 */ /* 0x000fe2000f8e383f */
[----:B------:R-:W-:Y:S02]  /*a780*/  UMOV UR22, UR4 ;  /* 0x0000000400167c82 */ /* 0x000fe40008000000 */
[----:B------:R-:W-:Y:S01]  /*a790*/  @UP2 ULDC UR7, c[0x0][0x2f0] ;  /* 0x0000bc0000072ab9 */ /* 0x000fe20000000800 */
[----:B------:R-:W-:Y:S01]  /*a7a0*/  UMOV UR12, UR20 ;  /* 0x00000014000c7c82 */ /* 0x000fe20008000000 */
[----:B------:R-:W-:Y:S02]  /*a7b0*/  UIMAD UR5, UR17, UR21, UR5 ;  /* 0x00000015110572a4 */ /* 0x000fe4000f8e0205 */
[----:B------:R-:W-:Y:S02]  /*a7c0*/  UIMAD.WIDE.U32 UR22, UR16, UR21, UR22 ;  /* 0x00000015101672a5 */ /* 0x000fe4000f8e0016 */
[----:B------:R-:W-:-:S02]  /*a7d0*/  UIMAD UR4, UR19, UR21, UR10 ;  /* 0x00000015130472a4 */ /* 0x000fc4000f8e020a */
        /* <DEDUP_REMOVED lines=10> */
.L_x_3094:
        /* <DEDUP_REMOVED lines=15> */
.L_x_3067:
[----:B------:R-:W-:Y:S01]  /*a970*/  R2UR UR19, R4 ;  /* 0x00000000041372ca */ /* 0x000fe200000e0000 */
[----:B------:R-:W2:Y:S01]  /*a980*/  LDC.64 R12, c[0x0][0x198] ;  /* 0x00006600ff0c7b82 */ /* 0x000ea20000000a00 */
[----:B------:R-:W-:Y:S01]  /*a990*/  ULDC.64 UR8, c[0x0][0x700] ;  /* 0x0001c00000087ab9 */ /* 0x000fe20000000a00 */
[----:B------:R-:W-:Y:S01]  /*a9a0*/  UMOV UR36, 0x0 ;  /* 0x0000000000247882 */ /* 0x000fe20000000000 */
[----:B------:R-:W-:Y:S01]  /*a9b0*/  IMAD.U32 R9, RZ, RZ, UR8 ;  /* 0x00000008ff097e24 */ /* 0x000fe2000f8e00ff */
[----:B------:R-:W-:Y:S01]  /*a9c0*/  R2UR UR8, R15 ;  /* 0x000000000f0872ca */ /* 0x000fe200000e0000 */
[----:B------:R-:W-:Y:S01]  /*a9d0*/  IMAD.U32 R8, RZ, RZ, UR9 ;  /* 0x00000009ff087e24 */ /* 0x000fe2000f8e00ff */
[----:B------:R-:W-:Y:S01]  /*a9e0*/  UMOV UR37, 0x14f00000 ;  /* 0x14f0000000257882 */ /* 0x000fe20000000000 */
[----:B------:R-:W-:Y:S01]  /*a9f0*/  UMOV UR18, URZ ;  /* 0x0000003f00127c82 */ /* 0x000fe20008000000 */
[----:B------:R-:W-:Y:S01]  /*aa00*/  UMOV UR26, 0x40 ;  /* 0x00000040001a7882 */ /* 0x000fe20000000000 */
[----:B------:R-:W-:Y:S01]  /*aa10*/  UMOV UR28, UR20 ;  /* 0x00000014001c7c82 */ /* 0x000fe20008000000 */
[----:B------:R-:W-:Y:S01]  /*aa20*/  UMOV UR29, UR21 ;  /* 0x00000015001d7c82 */ /* 0x000fe20008000000 */
[----:B------:R-:W-:Y:S01]  /*aa30*/  UMOV UR50, 0x0 ;  /* 0x0000000000327882 */ /* 0x000fe20000000000 */
[----:B------:R-:W-:Y:S01]  /*aa40*/  USHF.L.U32 UR19, UR19, 0x6, URZ ;  /* 0x0000000613137899 */ /* 0x000fe2000800063f */
[----:B------:R-:W-:Y:S01]  /*aa50*/  IMAD.MOV.U32 R16, RZ, RZ, RZ ;  /* 0x000000ffff107224 */ /* 0x000fe200078e00ff */
[----:B------:R-:W-:Y:S01]  /*aa60*/  UMOV UR51, 0x10000000 ;  /* 0x1000000000337882 */ /* 0x000fe20000000000 */
[----:B------:R-:W-:Y:S01]  /*aa70*/  UMOV UR10, UR18 ;  /* 0x00000012000a7c82 */ /* 0x000fe20008000000 */
[----:B------:R-:W-:-:S02]  /*aa80*/  UIADD3 UR7, UP0, UR19, UR22, URZ ;  /* 0x0000001613077290 */ /* 0x000fc4000ff1e03f */
[----:B------:R-:W-:Y:S01]  /*aa90*/  IMAD.U32 R3, RZ, RZ, UR19 ;  /* 0x00000013ff037e24 */ /* 0x000fe2000f8e00ff */
[----:B------:R-:W-:Y:S02]  /*aaa0*/  UIADD3 UR16, UR8, 0x18000, URZ ;  /* 0x0001800008107890 */ /* 0x000fe4000fffe03f */
[----:B------:R-:W-:Y:S01]  /*aab0*/  UIADD3 UR17, UR8, 0x30810, URZ ;  /* 0x0003081008117890 */ /* 0x000fe2000fffe03f */
[----:B------:R-:W-:Y:S01]  /*aac0*/  PLOP3.LUT P1, PT, PT, PT, UP0, 0x80, 0x0 ;  /* 0x000000000000781c */ /* 0x000fe20003f2f008 */
[----:B-1----:R-:W-:Y:S01]  /*aad0*/  IMAD.U32 R2, RZ, RZ, UR7 ;  /* 0x00000007ff027e24 */ /* 0x002fe2000f8e00ff */
[----:B------:R-:W-:Y:S01]  /*aae0*/  UIADD3 UR19, UR19, UR6, URZ ;  /* 0x0000000613137290 */ /* 0x000fe2000fffe03f */
[----:B--2---:R-:W-:Y:S01]  /*aaf0*/  IMAD.MOV.U32 R7, RZ, RZ, R12 ;  /* 0x000000ffff077224 */ /* 0x004fe200078e000c */
[----:B------:R-:W-:Y:S01]  /*ab00*/  LEA.HI.X.SX32 R3, R3, R14, 0x1, P1 ;  /* 0x0000000e03037211 */ /* 0x000fe200008f0eff */
[----:B------:R-:W-:Y:S01]  /*ab10*/  IMAD.MOV.U32 R6, RZ, RZ, R13 ;  /* 0x000000ffff067224 */ /* 0x000fe200078e000d */
[C---:B------:R-:W-:Y:S01]  /*ab20*/  LEA R5, P1, R2.reuse, R9, 0x2 ;  /* 0x0000000902057211 */ /* 0x040fe200078210ff */
[----:B------:R-:W-:Y:S01]  /*ab30*/  UIADD3 UR24, UR8, 0x1a000, URZ ;  /* 0x0001a00008187890 */ /* 0x000fe2000fffe03f */
[----:B------:R-:W-:Y:S01]  /*ab40*/  IMAD.MOV.U32 R12, RZ, RZ, 0x10000 ;  /* 0x00010000ff0c7424 */ /* 0x000fe200078e00ff */
[----:B------:R-:W-:Y:S01]  /*ab50*/  UIADD3 UR52, UR8, 0x28000, URZ ;  /* 0x0002800008347890 */ /* 0x000fe2000fffe03f */
[----:B------:R-:W-:Y:S01]  /*ab60*/  LEA.HI.X R2, R2, R8, R3, 0x2, P1 ;  /* 0x0000000802027211 */ /* 0x000fe200008f1403 */
[----:B------:R-:W-:Y:S01]  /*ab70*/  UMOV UR25, UR17 ;  /* 0x0000001100197c82 */ /* 0x000fe20008000000 */
[----:B------:R-:W-:Y:S01]  /*ab80*/  R2UR UR32, R5 ;  /* 0x00000000052072ca */ /* 0x000fe200000e0000 */
[----:B------:R-:W-:Y:S01]  /*ab90*/  VIADD R5, R0, 0xffffffff ;  /* 0xffffffff00057836 */ /* 0x000fe20000000000 */
[----:B------:R-:W-:Y:S01]  /*aba0*/  R2UR UR33, R2 ;  /* 0x00000000022172ca */ /* 0x000fe200000e0000 */
[----:B------:R-:W-:Y:S01]  /*abb0*/  UMOV UR27, UR19 ;  /* 0x00000013001b7c82 */ /* 0x000fe20008000000 */
[C---:B------:R-:W-:Y:S01]  /*abc0*/  IADD3 R2, P1, R7.reuse, 0x2f0, RZ ;  /* 0x000002f007027810 */ /* 0x040fe20007f3e0ff */
[----:B------:R-:W-:Y:S01]  /*abd0*/  UMOV UR7, 0x10 ;  /* 0x0000001000077882 */ /* 0x000fe20000000000 */
[----:B------:R1:W-:Y:S01]  /*abe0*/  STL [R1+0x4], R5 ;  /* 0x0000040501007387 */ /* 0x0003e20000100800 */
[----:B------:R-:W-:Y:S01]  /*abf0*/  UMOV UR53, UR17 ;  /* 0x0000001100357c82 */ /* 0x000fe20008000000 */
[----:B------:R-:W-:Y:S01]  /*ac00*/  R2UR UR30, R2 ;  /* 0x00000000021e72ca */ /* 0x000fe200000e0000 */
[----:B------:R-:W-:Y:S01]  /*ac10*/  UIADD3 UR9, UR8, 0x30800, URZ ;  /* 0x0003080008097890 */ /* 0x000fe2000fffe03f */
[----:B------:R-:W-:Y:S01]  /*ac20*/  IADD3 R2, P2, R7, 0x3f0, RZ ;  /* 0x000003f007027810 */ /* 0x000fe20007f5e0ff */
[----:B------:R-:W-:Y:S01]  /*ac30*/  UIADD3 UR40, UR8, 0x4000, URZ ;  /* 0x0000400008287890 */ /* 0x000fe2000fffe03f */
[----:B------:R-:W-:-:S02]  /*ac40*/  UMOV UR42, 0x40 ;  /* 0x00000040002a7882 */ /* 0x000fc40000000000 */
[----:B------:R-:W-:Y:S01]  /*ac50*/  R2UR UR48, R2 ;  /* 0x00000000023072ca */ /* 0x000fe200000e0000 */
[--C-:B------:R-:W-:Y:S01]  /*ac60*/  IMAD.X R2, RZ, RZ, R6.reuse, P1 ;  /* 0x000000ffff027224 */ /* 0x100fe200008e0606 */
[----:B------:R-:W-:Y:S01]  /*ac70*/  UMOV UR43, UR11 ;  /* 0x0000000b002b7c82 */ /* 0x000fe20008000000 */
[----:B------:R-:W-:Y:S01]  /*ac80*/  UMOV UR44, UR12 ;  /* 0x0000000c002c7c82 */ /* 0x000fe20008000000 */
[----:B------:R-:W-:Y:S01]  /*ac90*/  UMOV UR45, UR13 ;  /* 0x0000000d002d7c82 */ /* 0x000fe20008000000 */
[----:B------:R-:W-:Y:S01]  /*aca0*/  UMOV UR41, UR9 ;  /* 0x0000000900297c82 */ /* 0x000fe20008000000 */
[----:B------:R-:W-:Y:S01]  /*acb0*/  R2UR UR31, R2 ;  /* 0x00000000021f72ca */ /* 0x000fe200000e0000 */
[----:B------:R-:W-:-:S05]  /*acc0*/  IMAD.X R2, RZ, RZ, R6, P2 ;  /* 0x000000ffff027224 */ /* 0x000fca00010e0606 */
[----:B------:R-:W-:Y:S02]  /*acd0*/  R2UR UR49, R2 ;  /* 0x00000000023172ca */ /* 0x000fe400000e0000 */
[----:B------:R-:W-:-:S04]  /*ace0*/  IADD3 R2, P1, R7, 0xf0, RZ ;  /* 0x000000f007027810 */ /* 0x000fc80007f3e0ff */
[----:B------:R-:W-:Y:S01]  /*acf0*/  R2UR UR34, R2 ;  /* 0x00000000022272ca */ /* 0x000fe200000e0000 */
[----:B------:R-:W-:Y:S01]  /*ad00*/  IMAD.X R3, RZ, RZ, R6, P1 ;  /* 0x000000ffff037224 */ /* 0x000fe200008e0606 */
[----:B------:R-:W-:-:S04]  /*ad10*/  ISETP.GE.AND P1, PT, R4, R5, PT ;  /* 0x000000050400720c */ /* 0x000fc80003f26270 */
[----:B------:R-:W-:-:S13]  /*ad20*/  R2UR UR35, R3 ;  /* 0x00000000032372ca */ /* 0x000fda00000e0000 */
        /* <DEDUP_REMOVED lines=20> */
[-C--:B------:R-:W-:Y:S01]  /*ae70*/  LOP3.LUT R17, RZ, R4.reuse, RZ, 0x33, !PT ;  /* 0x00000004ff117212 */ /* 0x080fe200078e33ff */
[C---:B------:R-:W-:Y:S02]  /*ae80*/  VIADD R5, R0.reuse, 0xfffffffe ;  /* 0xfffffffe00057836 */ /* 0x040fe40000000000 */
[----:B------:R-:W-:Y:S02]  /*ae90*/  IMAD.MOV.U32 R10, RZ, RZ, 0x1 ;  /* 0x00000001ff0a7424 */ /* 0x000fe400078e00ff */
[----:B------:R-:W-:Y:S01]  /*aea0*/  IMAD.IADD R17, R0, 0x1, R17 ;  /* 0x0000000100117824 */ /* 0x000fe200078e0211 */
[----:B------:R-:W-:Y:S01]  /*aeb0*/  ISETP.NE.AND P1, PT, R5, R4, PT ;  /* 0x000000040500720c */ /* 0x000fe20003f25270 */
[----:B------:R-:W-:-:S03]  /*aec0*/  IMAD.MOV.U32 R0, RZ, RZ, R4 ;  /* 0x000000ffff007224 */ /* 0x000fc600078e0004 */
[----:B------:R-:W-:-:S05]  /*aed0*/  LOP3.LUT R5, R17, 0x1, RZ, 0xc0, !PT ;  /* 0x0000000111057812 */ /* 0x000fca00078ec0ff */
[----:B------:R1:W-:Y:S04]  /*aee0*/  STL [R1+0x8], R5 ;  /* 0x0000080501007387 */ /* 0x0003e80000100800 */
[----:B------:R-:W-:Y:S05]  /*aef0*/  @!P1 BRA `(.L_x_3069) ;  /* 0x0000000800d09947 */ /* 0x000fea0003800000 */
[----:B------:R-:W-:Y:S02]  /*af00*/  IMAD.IADD R17, R17, 0x1, -R5 ;  /* 0x0000000111117824 */ /* 0x000fe400078e0a05 */
[----:B------:R-:W-:Y:S02]  /*af10*/  IMAD.MOV.U32 R0, RZ, RZ, R4 ;  /* 0x000000ffff007224 */ /* 0x000fe400078e0004 */
[----:B------:R-:W-:-:S07]  /*af20*/  IMAD.MOV.U32 R10, RZ, RZ, 0x1 ;  /* 0x00000001ff0a7424 */ /* 0x000fce00078e00ff */
.L_x_3078:
[----:B-123--:R-:W-:-:S04]  /*af30*/  SHF.L.U32 R18, R10, 0x1f, RZ ;  /* 0x0000001f0a127819 */ /* 0x00efc800000006ff */
[----:B------:R-:W2:Y:S02]  /*af40*/  SYNCS.PHASECHK.TRANS64.TRYWAIT P1, [R15+URZ+0x30840], R18 ;  /* 0x030840120f0075a7 */ /* 0x000ea4000802017f */
[----:B--2---:R-:W-:Y:S05]  /*af50*/  @!P1 BRA `(.L_x_3070) ;  /* 0x0000001800189947 */ /* 0x004fea0003800000 */
.L_x_3095:
        /* <DEDUP_REMOVED lines=8> */
.L_x_3071:
        /* <DEDUP_REMOVED lines=37> */
.L_x_3096:
        /* <DEDUP_REMOVED lines=8> */
.L_x_3073:
        /* <DEDUP_REMOVED lines=37> */
.L_x_3097:
        /* <DEDUP_REMOVED lines=8> */
.L_x_3075:
        /* <DEDUP_REMOVED lines=31> */
.L_x_3099:
        /* <DEDUP_REMOVED lines=8> */
.L_x_3077:
        /* <DEDUP_REMOVED lines=37> */
.L_x_3069:
[----:B------:R-:W4:Y:S02]  /*ba40*/  LDL.LU R4, [R1+0x8] ;  /* 0x0000080001047983 */ /* 0x000f240000300800 */
[----:B----4-:R-:W-:Y:S02]  /*ba50*/  ISETP.NE.AND P1, PT, R4, RZ, PT ;  /* 0x000000ff0400720c */ /* 0x010fe40003f25270 */
[----:B------:R4:W5:Y:S11]  /*ba60*/  LDL R4, [R1+0x4] ;  /* 0x0000040001047983 */ /* 0x0009760000100800 */
[----:B----4-:R-:W-:Y:S05]  /*ba70*/  @!P1 BRA `(.L_x_3068) ;  /* 0x00000004005c9947 */ /* 0x010fea0003800000 */
[----:B------:R-:W-:-:S04]  /*ba80*/  SHF.L.U32 R12, R10, 0x1f, RZ ;  /* 0x0000001f0a0c7819 */ /* 0x000fc800000006ff */
[----:B------:R-:W4:Y:S02]  /*ba90*/  SYNCS.PHASECHK.TRANS64.TRYWAIT P1, [R15+URZ+0x30840], R12 ;  /* 0x0308400c0f0075a7 */ /* 0x000f24000802017f */
[----:B----4-:R-:W-:Y:S05]  /*baa0*/  @!P1 BRA `(.L_x_3079) ;  /* 0x0000000c00989947 */ /* 0x010fea0003800000 */
.L_x_3100:
        /* <DEDUP_REMOVED lines=8> */
.L_x_3080:
        /* <DEDUP_REMOVED lines=34> */
.L_x_3101:
        /* <DEDUP_REMOVED lines=8> */
.L_x_3082:
[----:B------:R2:W5:Y:S01]  /*bdd0*/  LDL.LU R4, [R1+0x4] ;  /* 0x0000040001047983 */ /* 0x0005620000300800 */
        /* <DEDUP_REMOVED lines=18> */
[----:B------:R-:W-:-:S02]  /*bf00*/  UIADD3 UR16, UR32, 0x1e000, URZ ;  /* 0x0001e00020107890 */ /* 0x000fc4000fffe03f */
[----:B------:R-:W-:Y:S01]  /*bf10*/  LEA.HI.X.SX32 R5, R5, R14, 0x1, P0 ;  /* 0x0000000e05057211 */ /* 0x000fe200000f0eff */
[----:B------:R-:W-:Y:S01]  /*bf20*/  UIADD3 UR32, UR32, 0x28100, URZ ;  /* 0x0002810020207890 */ /* 0x000fe2000fffe03f */
[C---:B------:R-:W-:Y:S01]  /*bf30*/  LEA R9, P0, R0.reuse, R9, 0x2 ;  /* 0x0000000900097211 */ /* 0x040fe200078010ff */
[----:B------:R-:W-:Y:S01]  /*bf40*/  UMOV UR17, UR25 ;  /* 0x0000001900117c82 */ /* 0x000fe20008000000 */
[----:B------:R-:W-:Y:S01]  /*bf50*/  UMOV UR19, UR27 ;  /* 0x0000001b00137c82 */ /* 0x000fe20008000000 */
[----:B------:R-:W-:Y:S01]  /*bf60*/  UMOV UR33, UR25 ;  /* 0x0000001900217c82 */ /* 0x000fe20008000000 */
[----:B------:R-:W-:Y:S01]  /*bf70*/  LEA.HI.X R8, R0, R8, R5, 0x2, P0 ;  /* 0x0000000800087211 */ /* 0x000fe200000f1405 */
[----:B------:R2:W-:Y:S01]  /*bf80*/  UTMALDG.4D [UR24], [UR8], desc[UR30] ;  /* 0x00001e18080075b4 */ /* 0x0005e20008019000 */
[----:B------:R-:W-:Y:S01]  /*bf90*/  R2UR UR34, R9 ;  /* 0x00000000092272ca */ /* 0x000fe200000e0000 */
[----:B------:R-:W-:Y:S01]  /*bfa0*/  UMOV UR7, 0x10 ;  /* 0x0000001000077882 */ /* 0x000fe20000000000 */
[----:B------:R-:W-:Y:S01]  /*bfb0*/  R2UR UR35, R8 ;  /* 0x00000000082372ca */ /* 0x000fe200000e0000 */
[----:B------:R2:W-:-:S12]  /*bfc0*/  UTMALDG.4D [UR16], [UR8], desc[UR30] ;  /* 0x00001e10080075b4 */ /* 0x0005d80008019000 */
[----:B------:R2:W-:Y:S02]  /*bfd0*/  UBLKCP.S.G [UR32], [UR34], UR7 ;  /* 0x00000020220073ba */ /* 0x0005e40008000207 */
[----:B--2---:R-:W-:-:S07]  /*bfe0*/  IMAD.MOV.U32 R16, RZ, RZ, 0x1 ;  /* 0x00000001ff107424 */ /* 0x004fce00078e00ff */
.L_x_3068:
[----:B------:R-:W1:Y:S01]  /*bff0*/  S2R R0, SR_TID.X ;  /* 0x0000000000007919 */ /* 0x000e620000002100 */
[----:B------:R-:W-:Y:S01]  /*c000*/  IMAD R3, R16, 0x8, R15 ;  /* 0x0000000810037824 */ /* 0x000fe200078e020f */
[----:B-1----:R-:W-:Y:S02]  /*c010*/  LOP3.LUT R2, R0, 0x7f, RZ, 0xc0, !PT ;  /* 0x0000007f00027812 */ /* 0x002fe400078ec0ff */
[----:B------:R-:W-:Y:S02]  /*c020*/  SHF.L.U32 R0, R10, 0x1f, RZ ;  /* 0x0000001f0a007819 */ /* 0x000fe400000006ff */
[----:B------:R-:W-:Y:S02]  /*c030*/  ISETP.NE.AND P1, PT, R2, RZ, PT ;  /* 0x000000ff0200720c */ /* 0x000fe40003f25270 */
[----:B------:R-:W1:Y:S02]  /*c040*/  SYNCS.PHASECHK.TRANS64.TRYWAIT P0, [R3+URZ+0x30840], R0 ;  /* 0x03084000030075a7 */ /* 0x000e64000800017f */
[----:B-1----:R-:W-:Y:S09]  /*c050*/  @!P0 BRA `(.L_x_3083) ;  /* 0x0000000800548947 */ /* 0x002ff20003800000 */
.L_x_3102:
[----:B------:R-:W-:Y:S05]  /*c060*/  @P1 BRA `(.L_x_3084) ;  /* 0x0000000000181947 */ /* 0x000fea0003800000 */
[----:B------:R-:W1:Y:S01]  /*c070*/  S2R R2, SR_TID.X ;  /* 0x0000000000027919 */ /* 0x000e620000002100 */
[----:B------:R-:W-:-:S04]  /*c080*/  IMAD.MOV.U32 R0, RZ, RZ, 0x4100 ;  /* 0x00004100ff007424 */ /* 0x000fc800078e00ff */
[----:B------:R1:W-:Y:S02]  /*c090*/  SYNCS.ARRIVE.TRANS64 RZ, [R3+URZ+0x30830], R0 ;  /* 0x0308300003ff79a7 */ /* 0x0003e4000800003f */
[----:B-1----:R-:W-:-:S13]  /*c0a0*/  LOP3.LUT P0, RZ, R2, 0x1f, RZ, 0xc0, !PT ;  /* 0x0000001f02ff7812 */ /* 0x002fda000780c0ff */
[----:B------:R-:W-:Y:S05]  /*c0b0*/  @!P0 BRA `(.L_x_3084) ;  /* 0x0000000000048947 */ /* 0x000fea0003800000 */
[----:B------:R-:W-:Y:S01]  /*c0c0*/  BPT.TRAP 0x1 ;  /* 0x000000040000795c */ /* 0x000fe20000300000 */
.L_x_3084:
        /* <DEDUP_REMOVED lines=41> */
.L_x_3065:
[----:B------:R-:W-:Y:S05]  /*c360*/  BSYNC B0 ;  /* 0x0000000000007941 */ /* 0x000fea0003800000 */
.L_x_3061:
[----:B------:R-:W-:-:S03]  /*c370*/  UMOV UR7, 0xffffffff ;  /* 0xffffffff00077882 */ /* 0x000fc60000000000 */
[----:B------:R-:W-:Y:S05]  /*c380*/  BRA.DIV UR7, `(.L_x_3085) ;  /* 0x00000006079c7947 */ /* 0x000fea000b800000 */
[----:B------:R-:W-:-:S13]  /*c390*/  ELECT P6, URZ, PT ;  /* 0x00000000003f782f */ /* 0x000fda00038c0000 */
.L_x_3105:
[----:B------:R-:W-:Y:S05]  /*c3a0*/  @!P6 BRA `(.L_x_2939) ;  /* 0x000000000084e947 */ /* 0x000fea0003800000 */
[----:B------:R-:W-:-:S06]  /*c3b0*/  ULOP3.LUT UR7, UR38, 0x2, URZ, 0xfc, !UPT ;  /* 0x0000000226077892 */ /* 0x000fcc000f8efc3f */
[----:B------:R-:W-:-:S05]  /*c3c0*/  IMAD.U32 R0, RZ, RZ, UR7 ;  /* 0x00000007ff007e24 */ /* 0x000fca000f8e00ff */
[----:B------:R-:W-:-:S13]  /*c3d0*/  ISETP.NE.AND P2, PT, R0, 0x3, PT ;  /* 0x000000030000780c */ /* 0x000fda0003f45270 */
[----:B------:R-:W-:Y:S05]  /*c3e0*/  @!P2 BRA `(.L_x_3086) ;  /* 0x000000000004a947 */ /* 0x000fea0003800000 */
[----:B------:R-:W-:Y:S01]  /*c3f0*/  BPT.TRAP 0x1 ;  /* 0x000000040000795c */ /* 0x000fe20000300000 */
.L_x_3086:
        /* <DEDUP_REMOVED lines=15> */
.L_x_3106:
[----:B------:R-:W2:Y:S02]  /*c4f0*/  SYNCS.PHASECHK.TRANS64.TRYWAIT P0, [R3+URZ], R0 ;  /* 0x00000000030075a7 */ /* 0x000ea4000800017f */
[----:B--2---:R-:W-:Y:S05]  /*c500*/  @!P0 BRA `(.L_x_3088) ;  /* 0x0000000400708947 */ /* 0x004fea0003800000 */
.L_x_3107:
[----:B------:R-:W-:Y:S05]  /*c510*/  @!P2 BRA `(.L_x_3089) ;  /* 0x000000000004a947 */ /* 0x000fea0003800000 */
[----:B------:R-:W-:Y:S01]  /*c520*/  BPT.TRAP 0x1 ;  /* 0x000000040000795c */ /* 0x000fe20000300000 */
.L_x_3089:
[----:B--2---:R-:W-:-:S04]  /*c530*/  VIADD R3, R8, 0x30840 ;  /* 0x0003084008037836 */ /* 0x004fc80000000000 */
[----:B------:R-:W-:-:S04]  /*c540*/  IMAD R5, R2, 0x8, R3 ;  /* 0x0000000802057824 */ /* 0x000fc800078e0203 */
[----:B------:R-:W2:Y:S02]  /*c550*/  SYNCS.PHASECHK.TRANS64.TRYWAIT P0, [R5+URZ], R4 ;  /* 0x00000004050075a7 */ /* 0x000ea4000800017f */
[----:B--2---:R-:W-:Y:S05]  /*c560*/  @!P0 BRA `(.L_x_3090) ;  /* 0x00000004006c8947 */ /* 0x004fea0003800000 */
.L_x_3108:
[----:B------:R-:W-:-:S07]  /*c570*/  IMAD R3, R6, 0x8, R3 ;  /* 0x0000000806037824 */ /* 0x000fce00078e0203 */
.L_x_3091:
[----:B---3--:R3:W4:Y:S02]  /*c580*/  SYNCS.PHASECHK.TRANS64.TRYWAIT P0, [R3+URZ], R0 ;  /* 0x00000000030075a7 */ /* 0x008724000800017f */
[----:B----4-:R-:W-:Y:S05]  /*c590*/  @!P0 NANOSLEEP.SYNCS 0x989680 ;  /* 0x009896800000895d */ /* 0x010fea0003900000 */
[----:B------:R-:W4:Y:S02]  /*c5a0*/  @!P0 SYNCS.PHASECHK.TRANS64 P0, [R3+URZ], R0 ;  /* 0x00000000030085a7 */ /* 0x000f24000800007f */
[----:B----4-:R-:W-:Y:S05]  /*c5b0*/  @!P0 BRA `(.L_x_3091) ;  /* 0xfffffffc00f08947 */ /* 0x010fea000383ffff */
.L_x_2939:
[----:B------:R-:W-:Y:S05]  /*c5c0*/  BSYNC B6 ;  /* 0x0000000000067941 */ /* 0x000fea0003800000 */
.L_x_2931:
[----:B------:R-:W-:Y:S05]  /*c5d0*/  EXIT ;  /* 0x000000000000794d */ /* 0x000fea0003800000 */
.L_x_2949:
[----:B------:R-:W-:Y:S02]  /*c5e0*/  IMAD.MOV.U32 R12, RZ, RZ, RZ ;  /* 0x000000ffff0c7224 */ /* 0x000fe400078e00ff */
[----:B------:R-:W-:Y:S02]  /*c5f0*/  IMAD.MOV.U32 R11, RZ, RZ, 0x1f ;  /* 0x0000001fff0b7424 */ /* 0x000fe400078e00ff */
[----:B------:R-:W-:-:S07]  /*c600*/  IMAD.MOV.U32 R15, RZ, RZ, -0x1 ;  /* 0xffffffffff0f7424 */ /* 0x000fce00078e00ff */
[----:B------:R-:W-:Y:S05]  /*c610*/  WARPSYNC.COLLECTIVE R15, `(.L_x_3092) ;  /* 0x000000000f087348 */ /* 0x000fea0003c00000 */
[----:B------:R1:W2:Y:S02]  /*c620*/  SHFL.IDX P6, R14, R13, R12, R11 ;  /* 0x0000000c0d0e7389 */ /* 0x0002a400000c000b */
[----:B-12---:R-:W-:Y:S01]  /*c630*/  ENDCOLLECTIVE ;  /* 0x000000000000791b */ /* 0x006fe20003800000 */
.L_x_3092:
[----:B------:R-:W-:Y:S05]  /*c640*/  BRA `(.L_x_3093) ;  /* 0xffffff5000847947 */ /* 0x000fea000383ffff */
.L_x_2951:
        /* <DEDUP_REMOVED lines=8> */
.L_x_2955:
[----:B---3--:R3:W4:Y:S02]  /*c6d0*/  SYNCS.PHASECHK.TRANS64.TRYWAIT P1, [R0+URZ+0x30810], R209 ;  /* 0x030810d1000075a7 */ /* 0x008724000802017f */
[----:B----4-:R-:W-:Y:S05]  /*c6e0*/  @!P1 NANOSLEEP.SYNCS 0x989680 ;  /* 0x009896800000995d */ /* 0x010fea0003900000 */
[----:B------:R-:W4:Y:S02]  /*c6f0*/  @!P1 SYNCS.PHASECHK.TRANS64 P1, [R0+URZ+0x30810], R209 ;  /* 0x030810d1000095a7 */ /* 0x000f24000802007f */
[----:B----4-:R-:W-:Y:S05]  /*c700*/  @!P1 BRA `(.L_x_2955) ;  /* 0xfffffffc00f09947 */ /* 0x010fea000383ffff */
[----:B------:R-:W-:Y:S05]  /*c710*/  BRA `(.L_x_2954) ;  /* 0xffffff58006c7947 */ /* 0x000fea000383ffff */
.L_x_2959:
[----:B------:R1:W1:Y:S02]  /*c720*/  SYNCS.PHASECHK.TRANS64.TRYWAIT P1, [R0+URZ+0x30830], R209 ;  /* 0x030830d1000075a7 */ /* 0x000264000802017f */
[----:B-1----:R-:W-:Y:S05]  /*c730*/  @!P1 NANOSLEEP.SYNCS 0x989680 ;  /* 0x009896800000995d */ /* 0x002fea0003900000 */
[----:B------:R-:W1:Y:S02]  /*c740*/  @!P1 SYNCS.PHASECHK.TRANS64 P1, [R0+URZ+0x30830], R209 ;  /* 0x030830d1000095a7 */ /* 0x000e64000802007f */
[----:B-1----:R-:W-:Y:S05]  /*c750*/  @!P1 BRA `(.L_x_2959) ;  /* 0xfffffffc00f09947 */ /* 0x002fea000383ffff */
[----:B------:R-:W-:Y:S05]  /*c760*/  BRA `(.L_x_2958) ;  /* 0xffffff60008c7947 */ /* 0x000fea000383ffff */
.L_x_3066:
[----:B-1----:R1:W2:Y:S02]  /*c770*/  SYNCS.PHASECHK.TRANS64.TRYWAIT P0, [R15+URZ+0x30820], R2 ;  /* 0x030820020f0075a7 */ /* 0x0022a4000800017f */
[----:B--2---:R-:W-:Y:S05]  /*c780*/  @!P0 NANOSLEEP.SYNCS 0x989680 ;  /* 0x009896800000895d */ /* 0x004fea0003900000 */
[----:B------:R-:W2:Y:S02]  /*c790*/  @!P0 SYNCS.PHASECHK.TRANS64 P0, [R15+URZ+0x30820], R2 ;  /* 0x030820020f0085a7 */ /* 0x000ea4000800007f */
[----:B--2---:R-:W-:Y:S05]  /*c7a0*/  @!P0 BRA `(.L_x_3066) ;  /* 0xfffffffc00f08947 */ /* 0x004fea000383ffff */
[----:B------:R-:W-:Y:S05]  /*c7b0*/  BRA `(.L_x_3094) ;  /* 0xffffffe000307947 */ /* 0x000fea000383ffff */
.L_x_3070:
[----:B--2---:R2:W3:Y:S02]  /*c7c0*/  SYNCS.PHASECHK.TRANS64.TRYWAIT P1, [R15+URZ+0x30840], R18 ;  /* 0x030840120f0075a7 */ /* 0x0044e4000802017f */
[----:B---3--:R-:W-:Y:S05]  /*c7d0*/  @!P1 NANOSLEEP.SYNCS 0x989680 ;  /* 0x009896800000995d */ /* 0x008fea0003900000 */
[----:B------:R-:W3:Y:S02]  /*c7e0*/  @!P1 SYNCS.PHASECHK.TRANS64 P1, [R15+URZ+0x30840], R18 ;  /* 0x030840120f0095a7 */ /* 0x000ee4000802007f */
[----:B---3--:R-:W-:Y:S05]  /*c7f0*/  @!P1 BRA `(.L_x_3070) ;  /* 0xfffffffc00f09947 */ /* 0x008fea000383ffff */
[----:B------:R-:W-:Y:S05]  /*c800*/  BRA `(.L_x_3095) ;  /* 0xffffffe400d47947 */ /* 0x000fea000383ffff */
.L_x_3072:
[----:B-1----:R1:W3:Y:S02]  /*c810*/  SYNCS.PHASECHK.TRANS64.TRYWAIT P1, [R15+URZ+0x30828], R18 ;  /* 0x030828120f0075a7 */ /* 0x0022e4000802017f */
[----:B---3--:R-:W-:Y:S05]  /*c820*/  @!P1 NANOSLEEP.SYNCS 0x989680 ;  /* 0x009896800000995d */ /* 0x008fea0003900000 */
[----:B------:R-:W3:Y:S02]  /*c830*/  @!P1 SYNCS.PHASECHK.TRANS64 P1, [R15+URZ+0x30828], R18 ;  /* 0x030828120f0095a7 */ /* 0x000ee4000802007f */
[----:B---3--:R-:W-:Y:S05]  /*c840*/  @!P1 BRA `(.L_x_3072) ;  /* 0xfffffffc00f09947 */ /* 0x008fea000383ffff */
[----:B------:R-:W-:Y:S05]  /*c850*/  BRA `(.L_x_3096) ;  /* 0xffffffe800747947 */ /* 0x000fea000383ffff */
.L_x_3074:
[----:B---3--:R3:W4:Y:S02]  /*c860*/  SYNCS.PHASECHK.TRANS64.TRYWAIT P1, [R15+URZ+0x30848], R18 ;  /* 0x030848120f0075a7 */ /* 0x008724000802017f */
[----:B----4-:R-:W-:Y:S05]  /*c870*/  @!P1 NANOSLEEP.SYNCS 0x989680 ;  /* 0x009896800000995d */ /* 0x010fea0003900000 */
[----:B------:R-:W4:Y:S02]  /*c880*/  @!P1 SYNCS.PHASECHK.TRANS64 P1, [R15+URZ+0x30848], R18 ;  /* 0x030848120f0095a7 */ /* 0x000f24000802007f */
[----:B----4-:R-:W-:Y:S05]  /*c890*/  @!P1 BRA `(.L_x_3074) ;  /* 0xfffffffc00f09947 */ /* 0x010fea000383ffff */
[----:B------:R-:W-:Y:S05]  /*c8a0*/  BRA `(.L_x_3097) ;  /* 0xffffffec00147947 */ /* 0x000fea000383ffff */
.L_x_3076:
[----:B------:R-:W-:-:S07]  /*c8b0*/  SHF.L.U32 R4, R10, 0x1f, RZ ;  /* 0x0000001f0a047819 */ /* 0x000fce00000006ff */
.L_x_3098:
[----:B----4-:R4:W1:Y:S02]  /*c8c0*/  SYNCS.PHASECHK.TRANS64.TRYWAIT P1, [R15+URZ+0x30820], R4 ;  /* 0x030820040f0075a7 */ /* 0x010864000802017f */
[----:B-1----:R-:W-:Y:S05]  /*c8d0*/  @!P1 NANOSLEEP.SYNCS 0x989680 ;  /* 0x009896800000995d */ /* 0x002fea0003900000 */
[----:B------:R-:W1:Y:S02]  /*c8e0*/  @!P1 SYNCS.PHASECHK.TRANS64 P1, [R15+URZ+0x30820], R4 ;  /* 0x030820040f0095a7 */ /* 0x000e64000802007f */
[----:B-1----:R-:W-:Y:S05]  /*c8f0*/  @!P1 BRA `(.L_x_3098) ;  /* 0xfffffffc00f09947 */ /* 0x002fea000383ffff */
[----:B------:R-:W-:Y:S05]  /*c900*/  BRA `(.L_x_3099) ;  /* 0xffffffec00987947 */ /* 0x000fea000383ffff */
.L_x_3079:
[----:B----4-:R4:W1:Y:S02]  /*c910*/  SYNCS.PHASECHK.TRANS64.TRYWAIT P1, [R15+URZ+0x30840], R12 ;  /* 0x0308400c0f0075a7 */ /* 0x010864000802017f */
[----:B-1----:R-:W-:Y:S05]  /*c920*/  @!P1 NANOSLEEP.SYNCS 0x989680 ;  /* 0x009896800000995d */ /* 0x002fea0003900000 */
[----:B------:R-:W1:Y:S02]  /*c930*/  @!P1 SYNCS.PHASECHK.TRANS64 P1, [R15+URZ+0x30840], R12 ;  /* 0x0308400c0f0095a7 */ /* 0x000e64000802007f */
[----:B-1----:R-:W-:Y:S05]  /*c940*/  @!P1 BRA `(.L_x_3079) ;  /* 0xfffffffc00f09947 */ /* 0x002fea000383ffff */
[----:B------:R-:W-:Y:S05]  /*c950*/  BRA `(.L_x_3100) ;  /* 0xfffffff000547947 */ /* 0x000fea000383ffff */
.L_x_3081:
[----:B-1----:R1:W2:Y:S02]  /*c960*/  SYNCS.PHASECHK.TRANS64.TRYWAIT P1, [R15+URZ+0x30828], R12 ;  /* 0x0308280c0f0075a7 */ /* 0x0022a4000802017f */
[----:B--2---:R-:W-:Y:S05]  /*c970*/  @!P1 NANOSLEEP.SYNCS 0x989680 ;  /* 0x009896800000995d */ /* 0x004fea0003900000 */
[----:B------:R-:W2:Y:S02]  /*c980*/  @!P1 SYNCS.PHASECHK.TRANS64 P1, [R15+URZ+0x30828], R12 ;  /* 0x0308280c0f0095a7 */ /* 0x000ea4000802007f */
[----:B--2---:R-:W-:Y:S05]  /*c990*/  @!P1 BRA `(.L_x_3081) ;  /* 0xfffffffc00f09947 */ /* 0x004fea000383ffff */
[----:B------:R-:W-:Y:S05]  /*c9a0*/  BRA `(.L_x_3101) ;  /* 0xfffffff000e87947 */ /* 0x000fea000383ffff */
.L_x_3083:
[----:B------:R1:W1:Y:S02]  /*c9b0*/  SYNCS.PHASECHK.TRANS64.TRYWAIT P0, [R3+URZ+0x30840], R0 ;  /* 0x03084000030075a7 */ /* 0x000264000800017f */
[----:B-1----:R-:W-:Y:S05]  /*c9c0*/  @!P0 NANOSLEEP.SYNCS 0x989680 ;  /* 0x009896800000895d */ /* 0x002fea0003900000 */
[----:B------:R-:W1:Y:S02]  /*c9d0*/  @!P0 SYNCS.PHASECHK.TRANS64 P0, [R3+URZ+0x30840], R0 ;  /* 0x03084000030085a7 */ /* 0x000e64000800007f */
[----:B-1----:R-:W-:Y:S05]  /*c9e0*/  @!P0 BRA `(.L_x_3083) ;  /* 0xfffffffc00f08947 */ /* 0x002fea000383ffff */
[----:B------:R-:W-:Y:S05]  /*c9f0*/  BRA `(.L_x_3102) ;  /* 0xfffffff400987947 */ /* 0x000fea000383ffff */
.L_x_3085:
[----:B------:R-:W-:Y:S01]  /*ca00*/  BSSY B0, `(.L_x_3103) ;  /* 0x0000006000007945 */ /* 0x000fe20003800000 */
[----:B------:R-:W-:-:S07]  /*ca10*/  IMAD.MOV.U32 R15, RZ, RZ, -0x1 ;  /* 0xffffffffff0f7424 */ /* 0x000fce00078e00ff */
[----:B------:R-:W-:Y:S05]  /*ca20*/  WARPSYNC.COLLECTIVE R15, `(.L_x_3104) ;  /* 0x000000000f0c7348 */ /* 0x000fea0003c00000 */
[----:B------:R-:W-:Y:S02]  /*ca30*/  ELECT P6, UR62, PT ;  /* 0x00000000003e782f */ /* 0x000fe400038c0000 */
[----:B------:R-:W-:Y:S01]  /*ca40*/  MOV R14, UR62 ;  /* 0x0000003e000e7c02 */ /* 0x000fe20008000f00 */
[----:B------:R-:W-:Y:S10]  /*ca50*/  ENDCOLLECTIVE ;  /* 0x000000000000791b */ /* 0x000ff40003800000 */
.L_x_3104:
[----:B------:R-:W-:Y:S05]  /*ca60*/  BSYNC B0 ;  /* 0x0000000000007941 */ /* 0x000fea0003800000 */
.L_x_3103:
[----:B------:R-:W-:Y:S05]  /*ca70*/  BRA `(.L_x_3105) ;  /* 0xfffffff800487947 */ /* 0x000fea000383ffff */
.L_x_3087:
[----:B-1----:R1:W2:Y:S02]  /*ca80*/  SYNCS.PHASECHK.TRANS64.TRYWAIT P0, [R7+URZ], R4 ;  /* 0x00000004070075a7 */ /* 0x0022a4000800017f */
[----:B--2---:R-:W-:Y:S05]  /*ca90*/  @!P0 NANOSLEEP.SYNCS 0x989680 ;  /* 0x009896800000895d */ /* 0x004fea0003900000 */
[----:B------:R-:W2:Y:S02]  /*caa0*/  @!P0 SYNCS.PHASECHK.TRANS64 P0, [R7+URZ], R4 ;  /* 0x00000004070085a7 */ /* 0x000ea4000800007f */
[----:B--2---:R-:W-:Y:S05]  /*cab0*/  @!P0 BRA `(.L_x_3087) ;  /* 0xfffffffc00f08947 */ /* 0x004fea000383ffff */
[----:B------:R-:W-:Y:S05]  /*cac0*/  BRA `(.L_x_3106) ;  /* 0xfffffff800887947 */ /* 0x000fea000383ffff */
.L_x_3088:
[----:B--2---:R2:W3:Y:S02]  /*cad0*/  SYNCS.PHASECHK.TRANS64.TRYWAIT P0, [R3+URZ], R0 ;  /* 0x00000000030075a7 */ /* 0x0044e4000800017f */
[----:B---3--:R-:W-:Y:S05]  /*cae0*/  @!P0 NANOSLEEP.SYNCS 0x989680 ;  /* 0x009896800000895d */ /* 0x008fea0003900000 */
[----:B------:R-:W3:Y:S02]  /*caf0*/  @!P0 SYNCS.PHASECHK.TRANS64 P0, [R3+URZ], R0 ;  /* 0x00000000030085a7 */ /* 0x000ee4000800007f */
[----:B---3--:R-:W-:Y:S05]  /*cb00*/  @!P0 BRA `(.L_x_3088) ;  /* 0xfffffffc00f08947 */ /* 0x008fea000383ffff */
[----:B------:R-:W-:Y:S05]  /*cb10*/  BRA `(.L_x_3107) ;  /* 0xfffffff8007c7947 */ /* 0x000fea000383ffff */
.L_x_3090:
[----:B--2---:R2:W3:Y:S02]  /*cb20*/  SYNCS.PHASECHK.TRANS64.TRYWAIT P0, [R5+URZ], R4 ;  /* 0x00000004050075a7 */ /* 0x0044e4000800017f */
[----:B---3--:R-:W-:Y:S05]  /*cb30*/  @!P0 NANOSLEEP.SYNCS 0x989680 ;  /* 0x009896800000895d */ /* 0x008fea0003900000 */
[----:B------:R-:W3:Y:S02]  /*cb40*/  @!P0 SYNCS.PHASECHK.TRANS64 P0, [R5+URZ], R4 ;  /* 0x00000004050085a7 */ /* 0x000ee4000800007f */
[----:B---3--:R-:W-:Y:S05]  /*cb50*/  @!P0 BRA `(.L_x_3090) ;  /* 0xfffffffc00f08947 */ /* 0x008fea000383ffff */
[----:B------:R-:W-:Y:S05]  /*cb60*/  BRA `(.L_x_3108) ;  /* 0xfffffff800807947 */ /* 0x000fea000383ffff */
.L_x_3109:
        /* <DEDUP_REMOVED lines=9> */
.L_x_3674:


//--------------------- .text._ZN7cutlass13device_kernelIN5flash11enable_sm90INS1_16FlashAttnBwdSm90INS1_25CollectiveMainloopBwdSm90ILi2ELi2ELi2EN4cute5tupleIJNS5_1CILi1EEES8_S8_EEENS6_IJNS7_ILi64EEENS7_ILi128EEESB_EEENS_10bfloat16_tEfNS_4arch4Sm90ELb1ELb0ELb1ELb1ELb1ELb1ELb0ELb0ELi2ELi1ELi2ELi1ELb0EEENS1_21CollectiveEpilogueBwdISC_SD_SF_Li256ELb1ELb0ELi1EEENS1_25SingleTileBwdLPTSchedulerILb1ELi128ELb1EEEEEEEEEvNT_6ParamsE --------------------------
	.section	.text._ZN7cutlass13device_kernelIN5flash11enable_sm90INS1_16FlashAttnBwdSm90INS1_25CollectiveMainloopBwdSm90ILi2ELi2ELi2EN4cute5tupleIJNS5_1CILi1EEES8_S8_EEENS6_IJNS7_ILi64EEENS7_ILi128EEESB_EEENS_10bfloat16_tEfNS_4arch4Sm90ELb1ELb0ELb1ELb1ELb1ELb1ELb0ELb0ELi2ELi1ELi2ELi1ELb0EEENS1_21CollectiveEpilogueBwdISC_SD_SF_Li256ELb1ELb0ELi1EEENS1_25SingleTileBwdLPTSchedulerILb1ELi128ELb1EEEEEEEEEvNT_6ParamsE,"ax",@progbits
	.align	128
.text._ZN7cutlass13device_kernelIN5flash11enable_sm90INS1_16FlashAttnBwdSm90INS1_25CollectiveMainloopBwdSm90ILi2ELi2ELi2EN4cute5tupleIJNS5_1CILi1EEES8_S8_EEENS6_IJNS7_ILi64EEENS7_ILi128EEESB_EEENS_10bfloat16_tEfNS_4arch4Sm90ELb1ELb0ELb1ELb1ELb1ELb1ELb0ELb0ELi2ELi1ELi2ELi1ELb0EEENS1_21CollectiveEpilogueBwdISC_SD_SF_Li256ELb1ELb0ELi1EEENS1_25SingleTileBwdLPTSchedulerILb1ELi128ELb1EEEEEEEEEvNT_6ParamsE:
        .type           _ZN7cutlass13device_kernelIN5flash11enable_sm90INS1_16FlashAttnBwdSm90INS1_25CollectiveMainloopBwdSm90ILi2ELi2ELi2EN4cute5tupleIJNS5_1CILi1EEES8_S8_EEENS6_IJNS7_ILi64EEENS7_ILi128EEESB_EEENS_10bfloat16_tEfNS_4arch4Sm90ELb1ELb0ELb1ELb1ELb1ELb1ELb0ELb0ELi2ELi1ELi2ELi1ELb0EEENS1_21CollectiveEpilogueBwdISC_SD_SF_Li256ELb1ELb0ELi1EEENS1_25SingleTileBwdLPTSchedulerILb1ELi128ELb1EEEEEEEEEvNT_6ParamsE,@function
        .size           _ZN7cutlass13device_kernelIN5flash11enable_sm90INS1_16FlashAttnBwdSm90INS1_25CollectiveMainloopBwdSm90ILi2ELi2ELi2EN4cute5tupleIJNS5_1CILi1EEES8_S8_EEENS6_IJNS7_ILi64EEENS7_ILi128EEESB_EEENS_10bfloat16_tEfNS_4arch4Sm90ELb1ELb0ELb1ELb1ELb1ELb1ELb0ELb0ELi2ELi1ELi2ELi1ELb0EEENS1_21CollectiveEpilogueBwdISC_SD_SF_Li256ELb1ELb0ELi1EEENS1_25SingleTileBwdLPTSchedulerILb1ELi128ELb1EEEEEEEEEvNT_6ParamsE,(.L_x_3675 - _ZN7cutlass13device_kernelIN5flash11enable_sm90INS1_16FlashAttnBwdSm90INS1_25CollectiveMainloopBwdSm90ILi2ELi2ELi2EN4cute5tupleIJNS5_1CILi1EEES8_S8_EEENS6_IJNS7_ILi64EEENS7_ILi128EEESB_EEENS_10bfloat16_tEfNS_4arch4Sm90ELb1ELb0ELb1ELb1ELb1ELb1ELb0ELb0ELi2ELi1ELi2ELi1ELb0EEENS1_21CollectiveEpilogueBwdISC_SD_SF_Li256ELb1ELb0ELi1EEENS1_25SingleTileBwdLPTSchedulerILb1ELi128ELb1EEEEEEEEEvNT_6ParamsE)
        .other          _ZN7cutlass13device_kernelIN5flash11enable_sm90INS1_16FlashAttnBwdSm90INS1_25CollectiveMainloopBwdSm90ILi2ELi2ELi2EN4cute5tupleIJNS5_1CILi1EEES8_S8_EEENS6_IJNS7_ILi64EEENS7_ILi128EEESB_EEENS_10bfloat16_tEfNS_4arch4Sm90ELb1ELb0ELb1ELb1ELb1ELb1ELb0ELb0ELi2ELi1ELi2ELi1ELb0EEENS1_21CollectiveEpilogueBwdISC_SD_SF_Li256ELb1ELb0ELi1EEENS1_25SingleTileBwdLPTSchedulerILb1ELi128ELb1EEEEEEEEEvNT_6ParamsE,@"STO_CUDA_ENTRY STV_DEFAULT"
_ZN7cutlass13device_kernelIN5flash11enable_sm90INS1_16FlashAttnBwdSm90INS1_25CollectiveMainloopBwdSm90ILi2ELi2ELi2EN4cute5tupleIJNS5_1CILi1EEES8_S8_EEENS6_IJNS7_ILi64EEENS7_ILi128EEESB_EEENS_10bfloat16_tEfNS_4arch4Sm90ELb1ELb0ELb1ELb1ELb1ELb1ELb0ELb0ELi2ELi1ELi2ELi1ELb0EEENS1_21CollectiveEpilogueBwdISC_SD_SF_Li256ELb1ELb0ELi1EEENS1_25SingleTileBwdLPTSchedulerILb1ELi128ELb1EEEEEEEEEvNT_6ParamsE:
        /* <DEDUP_REMOVED lines=24> */
.L_x_3111:
[----:B------:R-:W-:Y:S05]  /*0180*/  BSYNC B0 ;  /* 0x0000000000007941 */ /* 0x000fea0003800000 */
.L_x_3110:
        /* <DEDUP_REMOVED lines=37> */
.L_x_3112:
        /* <DEDUP_REMOVED lines=22> */
.L_x_3113:
[----:B------:R-:W-:Y:S01]  /*0540*/  PLOP3.LUT P0, PT, PT, PT, UP0, 0x80, 0x0 ;  /* 0x000000000000781c */ /* 0x000fe20003f0f008 */
[----:B------:R-:W-:Y:S01]  /*0550*/  NOP ;  /* 0x0000000000007918 */ /* 0x000fe20000000000 */
[----:B------:R-:W-:Y:S01]  /*0560*/  ULDC.64 UR46, c[0x0][0x208] ;  /* 0x00008200002e7ab9 */ /* 0x000fe20000000a00 */
[----:B------:R-:W-:Y:S01]  /*0570*/  BSSY B6, `(.L_x_3114) ;  /* 0x0000c97000067945 */ /* 0x000fe20003800000 */
[----:B-12-4-:R-:W-:Y:S09]  /*0580*/  BAR.SYNC.DEFER_BLOCKING 0x0 ;  /* 0x0000000000007b1d */ /* 0x016ff20000010000 */
[----:B------:R-:W-:Y:S05]  /*0590*/  @!P0 BRA `(.L_x_3115) ;  /* 0x0000008000588947 */ /* 0x000fea0003800000 */
.L_x_3116:
        /* <DEDUP_REMOVED lines=32> */
.L_x_3117:
[----:B------:R-:W-:Y:S01]  /*07a0*/  ULDC UR8, c[0x0][0x8c4] ;  /* 0x0002310000087ab9 */ /* 0x000fe20000000800 */
[----:B------:R-:W-:Y:S01]  /*07b0*/  UMOV UR7, UR9 ;  /* 0x0000000900077c82 */ /* 0x000fe20008000000 */
[----:B------:R-:W-:-:S11]  /*07c0*/  UISETP.NE.AND UP0, UPT, UR8, 0x1, UPT ;  /* 0x000000010800788c */ /* 0x000fd6000bf05270 */
[----:B------:R-:W-:Y:S02]  /*07d0*/  @UP0 ULDC.64 UR10, c[0x0][0x8c8] ;  /* 0x00023200000a0ab9 */ /* 0x000fe40000000a00 */
[----:B------:R-:W-:-:S04]  /*07e0*/  UIMAD.WIDE.U32 UR4, UR9, UR10, URZ ;  /* 0x0000000a090472a5 */ /* 0x000fc8000f8e003f */
[----:B------:R-:W-:-:S04]  /*07f0*/  @UP0 USHF.R.U32.HI UR7, URZ, UR11, UR5 ;  /* 0x0000000b3f070299 */ /* 0x000fc80008011605 */
[----:B------:R-:W-:-:S12]  /*0800*/  UIMAD UR4, UR7, UR8, URZ ;  /* 0x00000008070472a4 */ /* 0x000fd8000f8e023f */
.L_x_3118:
        /* <DEDUP_REMOVED lines=23> */
.L_x_3119:
        /* <DEDUP_REMOVED lines=14> */
.L_x_3121:
[----:B------:R-:W-:-:S05]  /*0a60*/  ULDC UR4, c[0x0][0x8ec] ;  /* 0x00023b0000047ab9 */ /* 0x000fca0000000800 */
.L_x_3120:
[----:B------:R-:W-:Y:S02]  /*0a70*/  UIADD3 UR4, UR4, 0x7f, URZ ;  /* 0x0000007f04047890 */ /* 0x000fe4000fffe03f */
[----:B------:R-:W-:Y:S02]  /*0a80*/  ULOP3.LUT UR39, URZ, UR7, URZ, 0x33, !UPT ;  /* 0x000000073f277292 */ /* 0x000fe4000f8e333f */
[----:B------:R-:W-:-:S04]  /*0a90*/  USHF.R.S32.HI UR5, URZ, 0x1f, UR4 ;  /* 0x0000001f3f057899 */ /* 0x000fc80008011404 */
[----:B------:R-:W-:-:S04]  /*0aa0*/  ULEA.HI UR5, UR5, UR4, URZ, 0x7 ;  /* 0x0000000405057291 */ /* 0x000fc8000f8f383f */
[----:B------:R-:W-:-:S04]  /*0ab0*/  USHF.R.S32.HI UR5, URZ, 0x7, UR5 ;  /* 0x000000073f057899 */ /* 0x000fc80008011405 */
[----:B------:R-:W-:Y:S02]  /*0ac0*/  UISETP.GT.AND UP0, UPT, UR5, UR7, UPT ;  /* 0x000000070500728c */ /* 0x000fe4000bf04270 */
[----:B------:R-:W-:Y:S02]  /*0ad0*/  UIADD3 UR39, UR5, UR39, URZ ;  /* 0x0000002705277290 */ /* 0x000fe4000fffe03f */
[----:B------:R-:W-:-:S06]  /*0ae0*/  USEL UR37, UR37, 0xffffffff, UP0 ;  /* 0xffffffff25257887 */ /* 0x000fcc0008000000 */
        /* <DEDUP_REMOVED lines=14> */
.L_x_3123:
        /* <DEDUP_REMOVED lines=14> */
.L_x_3124:
        /* <DEDUP_REMOVED lines=11> */
.L_x_3125:
        /* <DEDUP_REMOVED lines=13> */
.L_x_3126:
        /* <DEDUP_REMOVED lines=104> */
.L_x_3129:
        /* <DEDUP_REMOVED lines=15> */
.L_x_3128:
        /* <DEDUP_REMOVED lines=23> */
.L_x_3131:
        /* <DEDUP_REMOVED lines=15> */
.L_x_3130:
        /* <DEDUP_REMOVED lines=8> */
.L_x_3294:
        /* <DEDUP_REMOVED lines=15> */
.L_x_3133:
        /* <DEDUP_REMOVED lines=104> */
.L_x_3145:
[----:B------:R-:W-:-:S05]  /*1ff0*/  IMAD.U32 R0, RZ, RZ, UR38 ;  /* 0x00000026ff007e24 */ /* 0x000fca000f8e00ff */
[----:B------:R-:W-:-:S04]  /*2000*/  LOP3.LUT R0, R0, 0x1, RZ, 0xfc, !PT ;  /* 0x0000000100007812 */ /* 0x000fc800078efcff */
[----:B------:R-:W-:-:S13]  /*2010*/  ISETP.NE.AND P0, PT, R0, 0x3, PT ;  /* 0x000000030000780c */ /* 0x000fda0003f05270 */
[----:B------:R-:W-:Y:S05]  /*2020*/  @!P0 BRA `(.L_x_3135) ;  /* 0x0000000000048947 */ /* 0x000fea0003800000 */
[----:B------:R-:W-:Y:S01]  /*2030*/  BPT.TRAP 0x1 ;  /* 0x000000040000795c */ /* 0x000fe20000300000 */
.L_x_3135:
        /* <DEDUP_REMOVED lines=8> */
.L_x_3136:
[----:B---3--:R-:W-:Y:S05]  /*20c0*/  @P1 BRA `(.L_x_3137) ;  /* 0x0000000000081947 */ /* 0x008fea0003800000 */
[----:B------:R-:W3:Y:S02]  /*20d0*/  SYNCS.PHASECHK.TRANS64.TRYWAIT P1, [R0+URZ+0x30810], R209 ;  /* 0x030810d1000075a7 */ /* 0x000ee4000802017f */
[----:B---3--:R-:W-:Y:S05]  /*20e0*/  @!P1 BRA `(.L_x_3138) ;  /* 0x000000ac00c09947 */ /* 0x008fea0003800000 */
.L_x_3137:
        /* <DEDUP_REMOVED lines=84> */
.L_x_3139:
[----:B------:R1:W1:Y:S01]  /*2630*/  SYNCS.PHASECHK.TRANS64.TRYWAIT P1, [R0+URZ+0x30830], R209 ;  /* 0x030830d1000075a7 */ /* 0x000262000802017f */
[----:B------:R-:W-:Y:S05]  /*2640*/  @!P0 BRA `(.L_x_3140) ;  /* 0x0000000000048947 */ /* 0x000fea0003800000 */
[----:B------:R-:W-:Y:S01]  /*2650*/  BPT.TRAP 0x1 ;  /* 0x000000040000795c */ /* 0x000fe20000300000 */
.L_x_3140:
        /* <DEDUP_REMOVED lines=54> */
.L_x_3141:
        /* <DEDUP_REMOVED lines=492> */
.L_x_3143:
        /* <DEDUP_REMOVED lines=49> */
.L_x_3144:
        /* <DEDUP_REMOVED lines=78> */
.L_x_3127:
        /* <DEDUP_REMOVED lines=163> */
.L_x_3147:
        /* <DEDUP_REMOVED lines=60> */
.L_x_3149:
[----:B------:R-:W-:Y:S05]  /*5e60*/  BSYNC B0 ;  /* 0x0000000000007941 */ /* 0x000fea0003800000 */
.L_x_3148:
        /* <DEDUP_REMOVED lines=15> */
.L_x_3151:
[----:B------:R-:W-:Y:S05]  /*5f60*/  BSYNC B0 ;  /* 0x0000000000007941 */ /* 0x000fea0003800000 */
.L_x_3150:
        /* <DEDUP_REMOVED lines=18> */
.L_x_3153:
[----:B------:R-:W-:Y:S05]  /*6090*/  BSYNC B0 ;  /* 0x0000000000007941 */ /* 0x000fea0003800000 */
.L_x_3152:
        /* <DEDUP_REMOVED lines=17> */
.L_x_3155:
[----:B------:R-:W-:Y:S05]  /*61b0*/  BSYNC B0 ;  /* 0x0000000000007941 */ /* 0x000fea0003800000 */
.L_x_3154:
        /* <DEDUP_REMOVED lines=18> */
.L_x_3157:
[----:B------:R-:W-:Y:S05]  /*62e0*/  BSYNC B0 ;  /* 0x0000000000007941 */ /* 0x000fea0003800000 */
.L_x_3156:
        /* <DEDUP_REMOVED lines=18> */
.L_x_3159:
[----:B------:R-:W-:Y:S05]  /*6410*/  BSYNC B0 ;  /* 0x0000000000007941 */ /* 0x000fea0003800000 */
.L_x_3158:
        /* <DEDUP_REMOVED lines=19> */
.L_x_3161:
[----:B------:R-:W-:Y:S05]  /*6550*/  BSYNC B0 ;  /* 0x0000000000007941 */ /* 0x000fea0003800000 */
.L_x_3160:
        /* <DEDUP_REMOVED lines=18> */
.L_x_3163:
[----:B------:R-:W-:Y:S05]  /*6680*/  BSYNC B0 ;  /* 0x0000000000007941 */ /* 0x000fea0003800000 */
.L_x_3162:
        /* <DEDUP_REMOVED lines=39> */
.L_x_3165:
[----:B------:R-:W-:Y:S05]  /*6900*/  BSYNC B0 ;  /* 0x0000000000007941 */ /* 0x000fea0003800000 */
.L_x_3164:
        /* <DEDUP_REMOVED lines=17> */
.L_x_3167:
[----:B------:R-:W-:Y:S05]  /*6a20*/  BSYNC B0 ;  /* 0x0000000000007941 */ /* 0x000fea0003800000 */
.L_x_3166:
        /* <DEDUP_REMOVED lines=15> */
.L_x_3169:
[----:B------:R-:W-:Y:S05]  /*6b20*/  BSYNC B0 ;  /* 0x0000000000007941 */ /* 0x000fea0003800000 */
.L_x_3168:
        /* <DEDUP_REMOVED lines=15> */
.L_x_3171:
[----:B------:R-:W-:Y:S05]  /*6c20*/  BSYNC B0 ;  /* 0x0000000000007941 */ /* 0x000fea0003800000 */
.L_x_3170:
        /* <DEDUP_REMOVED lines=15> */
.L_x_3173:
[----:B------:R-:W-:Y:S05]  /*6d20*/  BSYNC B0 ;  /* 0x0000000000007941 */ /* 0x000fea0003800000 */
.L_x_3172:
        /* <DEDUP_REMOVED lines=15> */
.L_x_3175:
[----:B------:R-:W-:Y:S05]  /*6e20*/  BSYNC B0 ;  /* 0x0000000000007941 */ /* 0x000fea0003800000 */
.L_x_3174:
        /* <DEDUP_REMOVED lines=15> */
.L_x_3177:
[----:B------:R-:W-:Y:S05]  /*6f20*/  BSYNC B0 ;  /* 0x0000000000007941 */ /* 0x000fea0003800000 */
.L_x_3176:
        /* <DEDUP_REMOVED lines=15> */
.L_x_3146:
        /* <DEDUP_REMOVED lines=40> */
.L_x_3178:
        /* <DEDUP_REMOVED lines=50> */
.L_x_3180:
[----:B------:R-:W-:Y:S05]  /*75c0*/  BSYNC B0 ;  /* 0x0000000000007941 */ /* 0x000fea0003800000 */
.L_x_3179:
        /* <DEDUP_REMOVED lines=16> */
.L_x_3182:
[----:B------:R-:W-:Y:S05]  /*76d0*/  BSYNC B0 ;  /* 0x0000000000007941 */ /* 0x000fea0003800000 */
.L_x_3181:
        /* <DEDUP_REMOVED lines=16> */
.L_x_3184:
[----:B------:R-:W-:Y:S05]  /*77e0*/  BSYNC B0 ;  /* 0x0000000000007941 */ /* 0x000fea0003800000 */
.L_x_3183:
        /* <DEDUP_REMOVED lines=17> */
.L_x_3186:
[----:B------:R-:W-:Y:S05]  /*7900*/  BSYNC B0 ;  /* 0x0000000000007941 */ /* 0x000fea0003800000 */
.L_x_3185:
        /* <DEDUP_REMOVED lines=16> */
.L_x_3188:
[----:B------:R-:W-:Y:S05]  /*7a10*/  BSYNC B0 ;  /* 0x0000000000007941 */ /* 0x000fea0003800000 */
.L_x_3187:
        /* <DEDUP_REMOVED lines=17> */
.L_x_3190:
[----:B------:R-:W-:Y:S05]  /*7b30*/  BSYNC B0 ;  /* 0x0000000000007941 */ /* 0x000fea0003800000 */
.L_x_3189:
        /* <DEDUP_REMOVED lines=18> */
.L_x_3192:
[----:B------:R-:W-:Y:S05]  /*7c60*/  BSYNC B0 ;  /* 0x0000000000007941 */ /* 0x000fea0003800000 */
.L_x_3191:
        /* <DEDUP_REMOVED lines=17> */
.L_x_3194:
[----:B------:R-:W-:Y:S05]  /*7d80*/  BSYNC B0 ;  /* 0x0000000000007941 */ /* 0x000fea0003800000 */
.L_x_3193:
        /* <DEDUP_REMOVED lines=38> */
.L_x_3196:
[----:B------:R-:W-:Y:S05]  /*7ff0*/  BSYNC B0 ;  /* 0x0000000000007941 */ /* 0x000fea0003800000 */
.L_x_3195:
        /* <DEDUP_REMOVED lines=16> */
.L_x_3198:
[----:B------:R-:W-:Y:S05]  /*8100*/  BSYNC B0 ;  /* 0x0000000000007941 */ /* 0x000fea0003800000 */
.L_x_3197:
        /* <DEDUP_REMOVED lines=15> */
.L_x_3200:
[----:B------:R-:W-:Y:S05]  /*8200*/  BSYNC B0 ;  /* 0x0000000000007941 */ /* 0x000fea0003800000 */
.L_x_3199:
        /* <DEDUP_REMOVED lines=15> */
.L_x_3202:
[----:B------:R-:W-:Y:S05]  /*8300*/  BSYNC B0 ;  /* 0x0000000000007941 */ /* 0x000fea0003800000 */
.L_x_3201:
        /* <DEDUP_REMOVED lines=15> */
.L_x_3204:
[----:B------:R-:W-:Y:S05]  /*8400*/  BSYNC B0 ;  /* 0x0000000000007941 */ /* 0x000fea0003800000 */
.L_x_3203:
        /* <DEDUP_REMOVED lines=15> */
.L_x_3206:
[----:B------:R-:W-:Y:S05]  /*8500*/  BSYNC B0 ;  /* 0x0000000000007941 */ /* 0x000fea0003800000 */
.L_x_3205:
        /* <DEDUP_REMOVED lines=15> */
.L_x_3208:
[----:B------:R-:W-:Y:S05]  /*8600*/  BSYNC B0 ;  /* 0x0000000000007941 */ /* 0x000fea0003800000 */
.L_x_3207:
        /* <DEDUP_REMOVED lines=15> */
.L_x_3115:
        /* <DEDUP_REMOVED lines=29> */
.L_x_3210:
[----:B------:R-:W-:Y:S01]  /*88d0*/  ULDC UR9, c[0x0][0x8c4] ;  /* 0x0002310000097ab9 */ /* 0x000fe20000000800 */
[----:B------:R-:W-:Y:S01]  /*88e0*/  UMOV UR7, UR8 ;  /* 0x0000000800077c82 */ /* 0x000fe20008000000 */
[----:B------:R-:W-:-:S11]  /*88f0*/  UISETP.NE.AND UP0, UPT, UR9, 0x1, UPT ;  /* 0x000000010900788c */ /* 0x000fd6000bf05270 */
[----:B------:R-:W-:Y:S02]  /*8900*/  @UP0 ULDC.64 UR10, c[0x0][0x8c8] ;  /* 0x00023200000a0ab9 */ /* 0x000fe40000000a00 */
[----:B------:R-:W-:-:S04]  /*8910*/  UIMAD.WIDE.U32 UR4, UR8, UR10, URZ ;  /* 0x0000000a080472a5 */ /* 0x000fc8000f8e003f */
[----:B------:R-:W-:-:S04]  /*8920*/  @UP0 USHF.R.U32.HI UR7, URZ, UR11, UR5 ;  /* 0x0000000b3f070299 */ /* 0x000fc80008011605 */
[----:B------:R-:W-:-:S12]  /*8930*/  UIMAD UR4, UR7, UR9, URZ ;  /* 0x00000009070472a4 */ /* 0x000fd8000f8e023f */
.L_x_3211:
        /* <DEDUP_REMOVED lines=23> */
.L_x_3212:
        /* <DEDUP_REMOVED lines=13> */
.L_x_3214:
[----:B------:R-:W-:-:S05]  /*8b80*/  ULDC UR4, c[0x0][0x8ec] ;  /* 0x00023b0000047ab9 */ /* 0x000fca0000000800 */
.L_x_3213:
[----:B------:R-:W-:-:S04]  /*8b90*/  UIADD3 UR4, UR4, 0x7f, URZ ;  /* 0x0000007f04047890 */ /* 0x000fc8000fffe03f */
[----:B------:R-:W-:-:S04]  /*8ba0*/  USHF.R.S32.HI UR5, URZ, 0x1f, UR4 ;  /* 0x0000001f3f057899 */ /* 0x000fc80008011404 */
[----:B------:R-:W-:-:S04]  /*8bb0*/  ULEA.HI UR5, UR5, UR4, URZ, 0x7 ;  /* 0x0000000405057291 */ /* 0x000fc8000f8f383f */
[----:B------:R-:W-:-:S04]  /*8bc0*/  USHF.R.S32.HI UR5, URZ, 0x7, UR5 ;  /* 0x000000073f057899 */ /* 0x000fc80008011405 */
[----:B------:R-:W-:Y:S02]  /*8bd0*/  UISETP.GT.AND UP0, UPT, UR5, UR7, UPT ;  /* 0x000000070500728c */ /* 0x000fe4000bf04270 */
[----:B------:R-:W-:Y:S02]  /*8be0*/  ULOP3.LUT UR7, URZ, UR7, URZ, 0x33, !UPT ;  /* 0x000000073f077292 */ /* 0x000fe4000f8e333f */
[----:B------:R-:W-:Y:S02]  /*8bf0*/  USEL UR10, UR10, 0xffffffff, UP0 ;  /* 0xffffffff0a0a7887 */ /* 0x000fe40008000000 */
[----:B------:R-:W-:-:S04]  /*8c00*/  UIADD3 UR7, UR5, UR7, URZ ;  /* 0x0000000705077290 */ /* 0x000fc8000fffe03f */
        /* <DEDUP_REMOVED lines=40> */
.L_x_3215:
        /* <DEDUP_REMOVED lines=13> */
.L_x_3216:
        /* <DEDUP_REMOVED lines=12> */
.L_x_3217:
[----:B------:R-:W-:Y:S01]  /*9020*/  ULEA UR8, UR7, UR14, 0x7 ;  /* 0x0000000e07087291 */ /* 0x000fe2000f8e383f */
[----:B------:R-:W-:-:S03]  /*9030*/  ULDC UR9, c[0x0][0x74c] ;  /* 0x0001d30000097ab9 */ /* 0x000fc60000000800 */
[----:B------:R-:W-:Y:S02]  /*9040*/  UIADD3 UR9, UR8, -UR9, -UR11 ;  /* 0x8000000908097290 */ /* 0x000fe4000fffe80b */
        /* <DEDUP_REMOVED lines=13> */
[----:B------:R-:W1:Y:S01]  /*9120*/  S2R R0, SR_TID.X ;  /* 0x0000000000007919 */ /* 0x000e620000002100 */
[----:B------:R-:W-:Y:S01]  /*9130*/  UIMAD UR16, UR20, UR18, URZ ;  /* 0x00000012141072a4 */ /* 0x000fe2000f8e023f */
[----:B------:R-:W-:Y:S01]  /*9140*/  LOP3.LUT R8, RZ, UR7, RZ, 0x33, !PT ;  /* 0x00000007ff087c12 */ /* 0x000fe2000f8e33ff */
[----:B------:R-:W-:Y:S02]  /*9150*/  USHF.R.S32.HI UR15, URZ, 0x1f, UR10 ;  /* 0x0000001f3f0f7899 */ /* 0x000fe4000801140a */
[----:B------:R-:W-:Y:S02]  /*9160*/  UIMAD UR17, UR6, UR19, UR16 ;  /* 0x00000013061172a4 */ /* 0x000fe4000f8e0210 */
[----:B------:R-:W-:Y:S02]  /*9170*/  UIADD3 UR19, UR11, 0x7f, URZ ;  /* 0x0000007f0b137890 */ /* 0x000fe4000fffe03f */
[----:B------:R-:W-:Y:S01]  /*9180*/  UIMAD.WIDE.U32 UR8, UR6, UR18, URZ ;  /* 0x00000012060872a5 */ /* 0x000fe2000f8e003f */
[----:B------:R-:W-:Y:S01]  /*9190*/  ULDC UR21, c[0x0][0x288] ;  /* 0x0000a20000157ab9 */ /* 0x000fe20000000800 */
[----:B------:R-:W-:-:S02]  /*91a0*/  UIADD3 UR16, UR12, -UR13, URZ ;  /* 0x8000000d0c107290 */ /* 0x000fc4000fffe03f */
[----:B------:R-:W-:Y:S01]  /*91b0*/  UIADD3 UR14, UR11, 0xbf, -UR14 ;  /* 0x000000bf0b0e7890 */ /* 0x000fe2000fffe80e */
[----:B------:R-:W-:Y:S01]  /*91c0*/  ULDC UR22, c[0x0][0x760] ;  /* 0x0001d80000167ab9 */ /* 0x000fe20000000800 */
[----:B------:R-:W-:Y:S02]  /*91d0*/  USEL UR29, UR10, URZ, !UP0 ;  /* 0x0000003f0a1d7287 */ /* 0x000fe4000c000000 */
[----:B------:R-:W-:Y:S02]  /*91e0*/  USEL UR23, UR15, URZ, !UP0 ;  /* 0x0000003f0f177287 */ /* 0x000fe4000c000000 */
[----:B------:R-:W-:Y:S02]  /*91f0*/  UIMAD UR18, UR10, UR21, URZ ;  /* 0x000000150a1272a4 */ /* 0x000fe4000f8e023f */
[----:B------:R-:W-:Y:S02]  /*9200*/  USHF.R.S32.HI UR11, URZ, 0x1f, UR19 ;  /* 0x0000001f3f0b7899 */ /* 0x000fe40008011413 */
[----:B------:R-:W-:-:S02]  /*9210*/  UIMAD UR15, UR21, UR22, URZ ;  /* 0x00000016150f72a4 */ /* 0x000fc4000f8e023f */
[----:B------:R-:W-:Y:S02]  /*9220*/  UIADD3 UR10, UP0, UR4, UR8, URZ ;  /* 0x00000008040a7290 */ /* 0x000fe4000ff1e03f */
[----:B------:R-:W-:Y:S02]  /*9230*/  UIADD3 UR17, UR9, UR17, URZ ;  /* 0x0000001109117290 */ /* 0x000fe4000fffe03f */
[----:B------:R-:W-:Y:S01]  /*9240*/  ULOP3.LUT UR21, UR16, 0x1, URZ, 0xc0, !UPT ;  /* 0x0000000110157892 */ /* 0x000fe2000f8ec03f */
[----:B-1----:R-:W-:Y:S01]  /*9250*/  LOP3.LUT R0, R0, 0x1f, RZ, 0xc0, !PT ;  /* 0x0000001f00007812 */ /* 0x002fe200078ec0ff */
[----:B------:R-:W-:Y:S02]  /*9260*/  ULEA.HI UR22, UR11, UR19, URZ, 0x7 ;  /* 0x000000130b167291 */ /* 0x000fe4000f8f383f */
[----:B------:R-:W-:Y:S02]  /*9270*/  UIADD3.X UR11, UR5, UR17, URZ, UP0, !UPT ;  /* 0x00000011050b7290 */ /* 0x000fe400087fe43f */
[----:B------:R-:W-:Y:S01]  /*9280*/  UISETP.NE.U32.AND UP0, UPT, UR21, 0x1, UPT ;  /* 0x000000011500788c */ /* 0x000fe2000bf05070 */
[----:B------:R-:W-:Y:S01]  /*9290*/  ULDC.64 UR30, c[0x0][0x2e0] ;  /* 0x0000b800001e7ab9 */ /* 0x000fe20000000a00 */
[----:B------:R-:W-:-:S02]  /*92a0*/  UIADD3 UR16, UP1, UR6, UR18, URZ ;  /* 0x0000001206107290 */ /* 0x000fc4000ff3e03f */
[----:B------:R-:W-:Y:S02]  /*92b0*/  UIMAD UR6, UR23, UR30, URZ ;  /* 0x0000001e170672a4 */ /* 0x000fe4000f8e023f */
[----:B------:R-:W-:Y:S01]  /*92c0*/  PLOP3.LUT P1, PT, PT, PT, UP0, 0x80, 0x0 ;  /* 0x000000000000781c */ /* 0x000fe20003f2f008 */
[----:B------:R-:W-:Y:S02]  /*92d0*/  UIMAD.WIDE.U32 UR10, UR29, UR30, UR10 ;  /* 0x0000001e1d0a72a5 */ /* 0x000fe4000f8e000a */
[----:B------:R-:W-:Y:S01]  /*92e0*/  UIMAD UR21, UR29, UR31, UR6 ;  /* 0x0000001f1d1572a4 */ /* 0x000fe2000f8e0206 */
[----:B------:R-:W-:Y:S01]  /*92f0*/  ELECT P0, URZ, PT ;  /* 0x00000000003f782f */ /* 0x000fe20003800000 */
[----:B------:R-:W-:Y:S02]  /*9300*/  ULEA.HI.X.SX32 UR20, UR18, UR20, 0x1, UP1 ;  /* 0x0000001412147291 */ /* 0x000fe400088f0e3f */
[----:B------:R-:W-:Y:S02]  /*9310*/  USHF.R.S32.HI UR22, URZ, 0x7, UR22 ;  /* 0x000000073f167899 */ /* 0x000fe40008011416 */
[----:B------:R-:W-:-:S04]  /*9320*/  UIADD3 UR32, UR11, UR21, URZ ;  /* 0x000000150b207290 */ /* 0x000fc8000fffe03f */
[----:B------:R-:W-:Y:S08]  /*9330*/  @P1 BRA `(.L_x_3218) ;  /* 0x0000000400881947 */ /* 0x000ff00003800000 */
        /* <DEDUP_REMOVED lines=18> */
.L_x_3221:
[----:B------:R-:W2:Y:S04]  /*9460*/  LDG.E.STRONG.GPU R4, desc[UR46][R2.64] ;  /* 0x0000002e02047981 */ /* 0x000ea8000c1ef900 */
[----:B--2---:R-:W-:Y:S01]  /*9470*/  CCTL.IVALL ;  /* 0x00000000ff00798f */ /* 0x004fe20002000000 */
[----:B------:R-:W-:Y:S05]  /*9480*/  YIELD ;  /* 0x0000000000007946 */ /* 0x000fea0003800000 */
[----:B------:R-:W-:-:S13]  /*9490*/  ISETP.NE.AND P1, PT, R4, R5, PT ;  /* 0x000000050400720c */ /* 0x000fda0003f25270 */
[----:B------:R-:W-:Y:S05]  /*94a0*/  @P1 BRA `(.L_x_3221) ;  /* 0xfffffffc00ec1947 */ /* 0x000fea000383ffff */
.L_x_3220:
[----:B------:R-:W-:Y:S05]  /*94b0*/  BSYNC B0 ;  /* 0x0000000000007941 */ /* 0x000fea0003800000 */
.L_x_3219:
[----:B------:R-:W-:-:S03]  /*94c0*/  UMOV UR6, 0xffffffff ;  /* 0xffffffff00067882 */ /* 0x000fc60000000000 */
[----:B------:R-:W-:Y:S05]  /*94d0*/  BRA.DIV UR6, `(.L_x_3222) ;  /* 0x0000003a06ec7947 */ /* 0x000fea000b800000 */
[----:B------:R-:W-:Y:S01]  /*94e0*/  NOP ;  /* 0x0000000000007918 */ /* 0x000fe20000000000 */
.L_x_3297:
        /* <DEDUP_REMOVED lines=22> */
.L_x_3224:
[----:B------:R-:W-:Y:S05]  /*9650*/  BSYNC B0 ;  /* 0x0000000000007941 */ /* 0x000fea0003800000 */
.L_x_3223:
        /* <DEDUP_REMOVED lines=9> */
[----:B------:R-:W-:Y:S02]  /*96f0*/  UIADD3 UR24, UP0, UR6, UR10, URZ ;  /* 0x0000000a06187290 */ /* 0x000fe4000ff1e03f */
[----:B-1----:R-:W-:Y:S02]  /*9700*/  ULEA UR23, UR23, UR7, 0x18 ;  /* 0x0000000717177291 */ /* 0x002fe4000f8ec03f */
[----:B------:R-:W-:Y:S02]  /*9710*/  ULEA.HI.X.SX32 UR7, UR6, UR32, 0x1, UP0 ;  /* 0x0000002006077291 */ /* 0x000fe400080f0e3f */
        /* <DEDUP_REMOVED lines=8> */
.L_x_3226:
[----:B------:R-:W-:Y:S05]  /*97a0*/  BSYNC B0 ;  /* 0x0000000000007941 */ /* 0x000fea0003800000 */
.L_x_3225:
[----:B------:R-:W-:Y:S06]  /*97b0*/  BAR.ARV 0xa, 0xa0 ;  /* 0x0282800000007b1d */ /* 0x000fec0000002000 */
[----:B------:R-:W-:Y:S04]  /*97c0*/  BSSY B0, `(.L_x_3227) ;  /* 0x0000003000007945 */ /* 0x000fe80003800000 */
[----:B------:R-:W-:Y:S05]  /*97d0*/  @!P0 BRA `(.L_x_3228) ;  /* 0x0000000000048947 */ /* 0x000fea0003800000 */
[----:B------:R-:W-:-:S04]  /*97e0*/  DEPBAR.LE SB0, 0x0 ;  /* 0x000080000000791a */ /* 0x000fc80000000000 */
.L_x_3228:
[----:B------:R-:W-:Y:S05]  /*97f0*/  BSYNC B0 ;  /* 0x0000000000007941 */ /* 0x000fea0003800000 */
.L_x_3227:
        /* <DEDUP_REMOVED lines=19> */
.L_x_3230:
[----:B------:R-:W-:Y:S05]  /*9930*/  BSYNC B0 ;  /* 0x0000000000007941 */ /* 0x000fea0003800000 */
.L_x_3229:
[----:B------:R-:W-:Y:S01]  /*9940*/  UIADD3 UR7, UR13, 0x1, URZ ;  /* 0x000000010d077890 */ /* 0x000fe2000fffe03f */
[----:B------:R-:W-:Y:S11]  /*9950*/  BRA `(.L_x_3231) ;  /* 0x0000000000047947 */ /* 0x000ff60003800000 */
.L_x_3218:
[----:B------:R-:W-:-:S05]  /*9960*/  UMOV UR7, UR13 ;  /* 0x0000000d00077c82 */ /* 0x000fca0008000000 */
.L_x_3231:
[----:B------:R-:W-:-:S04]  /*9970*/  UIADD3 UR6, UR13, 0x1, URZ ;  /* 0x000000010d067890 */ /* 0x000fc8000fffe03f */
[----:B------:R-:W-:-:S06]  /*9980*/  UISETP.NE.AND UP0, UPT, UR12, UR6, UPT ;  /* 0x000000060c00728c */ /* 0x000fcc000bf05270 */
[----:B------:R-:W-:-:S13]  /*9990*/  PLOP3.LUT P1, PT, PT, PT, UP0, 0x80, 0x0 ;  /* 0x000000000000781c */ /* 0x000fda0003f2f008 */
[----:B------:R-:W-:Y:S05]  /*99a0*/  @!P1 BRA `(.L_x_3122) ;  /* 0x00000034004c9947 */ /* 0x000fea0003800000 */
[----:B------:R-:W-:Y:S01]  /*99b0*/  UMOV UR18, UR8 ;  /* 0x0000000800127c82 */ /* 0x000fe20008000000 */
[----:B------:R-:W-:Y:S01]  /*99c0*/  UMOV UR19, UR17 ;  /* 0x0000001100137c82 */ /* 0x000fe20008000000 */
[----:B------:R-:W-:Y:S01]  /*99d0*/  ULDC.64 UR24, c[0x0][0x2c0] ;  /* 0x0000b00000187ab9 */ /* 0x000fe20000000a00 */
[----:B------:R-:W-:Y:S01]  /*99e0*/  UIMAD.WIDE.U32 UR18, UR29, UR30, UR18 ;  /* 0x0000001e1d1272a5 */ /* 0x000fe2000f8e0012 */
[----:B------:R-:W-:Y:S01]  /*99f0*/  UMOV UR23, UR7 ;  /* 0x0000000700177c82 */ /* 0x000fe20008000000 */
[----:B------:R-:W-:Y:S02]  /*9a00*/  UMOV UR6, URZ ;  /* 0x0000003f00067c82 */ /* 0x000fe40008000000 */
[----:B------:R-:W-:-:S04]  /*9a10*/  UIADD3 UR27, UP0, UR4, UR18, URZ ;  /* 0x00000012041b7290 */ /* 0x000fc8000ff1e03f */
[----:B------:R-:W-:Y:S02]  /*9a20*/  UIADD3.X UR18, UR5, UR21, UR19, UP0, !UPT ;  /* 0x0000001505127290 */ /* 0x000fe400087fe413 */
[----:B------:R-:W-:-:S04]  /*9a30*/  ULEA UR26, UP0, UR27, UR24, 0x2 ;  /* 0x000000181b1a7291 */ /* 0x000fc8000f80103f */
[----:B------:R-:W-:Y:S02]  /*9a40*/  ULEA.HI.X UR27, UR27, UR25, UR18, 0x2, UP0 ;  /* 0x000000191b1b7291 */ /* 0x000fe400080f1412 */
[----:B------:R-:W-:-:S04]  /*9a50*/  UIADD3 UR26, UP0, UR26, 0x4000, URZ ;  /* 0x000040001a1a7890 */ /* 0x000fc8000ff1e03f */
[----:B------:R-:W-:-:S12]  /*9a60*/  UIADD3.X UR27, URZ, UR27, URZ, UP0, !UPT ;  /* 0x0000001b3f1b7290 */ /* 0x000fd800087fe43f */
.L_x_3256:
        /* <DEDUP_REMOVED lines=18> */
.L_x_3234:
[----:B------:R-:W2:Y:S04]  /*9b90*/  LDG.E.STRONG.GPU R4, desc[UR46][R2.64] ;  /* 0x0000002e02047981 */ /* 0x000ea8000c1ef900 */
[----:B--2---:R-:W-:Y:S01]  /*9ba0*/  CCTL.IVALL ;  /* 0x00000000ff00798f */ /* 0x004fe20002000000 */
[----:B------:R-:W-:Y:S05]  /*9bb0*/  YIELD ;  /* 0x0000000000007946 */ /* 0x000fea0003800000 */
[----:B------:R-:W-:-:S13]  /*9bc0*/  ISETP.NE.AND P1, PT, R4, R5, PT ;  /* 0x000000050400720c */ /* 0x000fda0003f25270 */
[----:B------:R-:W-:Y:S05]  /*9bd0*/  @P1 BRA `(.L_x_3234) ;  /* 0xfffffffc00ec1947 */ /* 0x000fea000383ffff */
.L_x_3233:
[----:B------:R-:W-:Y:S05]  /*9be0*/  BSYNC B0 ;  /* 0x0000000000007941 */ /* 0x000fea0003800000 */
.L_x_3232:
[----:B------:R-:W-:-:S03]  /*9bf0*/  UMOV UR24, 0xffffffff ;  /* 0xffffffff00187882 */ /* 0x000fc60000000000 */
[----:B------:R-:W-:Y:S05]  /*9c00*/  BRA.DIV UR24, `(.L_x_3235) ;  /* 0x00000036183c7947 */ /* 0x000fea000b800000 */
[----:B------:R-:W-:Y:S01]  /*9c10*/  NOP ;  /* 0x0000000000007918 */ /* 0x000fe20000000000 */
.L_x_3300:
        /* <DEDUP_REMOVED lines=19> */
.L_x_3237:
[----:B------:R-:W-:Y:S05]  /*9d50*/  BSYNC B0 ;  /* 0x0000000000007941 */ /* 0x000fea0003800000 */
.L_x_3236:
        /* <DEDUP_REMOVED lines=15> */
.L_x_3239:
[----:B------:R-:W-:Y:S05]  /*9e50*/  BSYNC B0 ;  /* 0x0000000000007941 */ /* 0x000fea0003800000 */
.L_x_3238:
[----:B------:R-:W-:Y:S06]  /*9e60*/  BAR.ARV 0xa, 0xa0 ;  /* 0x0282800000007b1d */ /* 0x000fec0000002000 */
[----:B------:R-:W-:Y:S04]  /*9e70*/  BSSY B0, `(.L_x_3240) ;  /* 0x0000003000007945 */ /* 0x000fe80003800000 */
[----:B------:R-:W-:Y:S05]  /*9e80*/  @!P0 BRA `(.L_x_3241) ;  /* 0x0000000000048947 */ /* 0x000fea0003800000 */
[----:B------:R-:W-:-:S04]  /*9e90*/  DEPBAR.LE SB0, 0x0 ;  /* 0x000080000000791a */ /* 0x000fc80000000000 */
.L_x_3241:
[----:B------:R-:W-:Y:S05]  /*9ea0*/  BSYNC B0 ;  /* 0x0000000000007941 */ /* 0x000fea0003800000 */
.L_x_3240:
        /* <DEDUP_REMOVED lines=19> */
.L_x_3243:
[----:B------:R-:W-:Y:S05]  /*9fe0*/  BSYNC B0 ;  /* 0x0000000000007941 */ /* 0x000fea0003800000 */
.L_x_3242:
        /* <DEDUP_REMOVED lines=17> */
.L_x_3246:
[----:B------:R-:W2:Y:S04]  /*a100*/  LDG.E.STRONG.GPU R4, desc[UR46][R2.64] ;  /* 0x0000002e02047981 */ /* 0x000ea8000c1ef900 */
[----:B--2---:R-:W-:Y:S01]  /*a110*/  CCTL.IVALL ;  /* 0x00000000ff00798f */ /* 0x004fe20002000000 */
[----:B------:R-:W-:Y:S05]  /*a120*/  YIELD ;  /* 0x0000000000007946 */ /* 0x000fea0003800000 */
[----:B------:R-:W-:-:S13]  /*a130*/  ISETP.NE.AND P1, PT, R4, R5, PT ;  /* 0x000000050400720c */ /* 0x000fda0003f25270 */
[----:B------:R-:W-:Y:S05]  /*a140*/  @P1 BRA `(.L_x_3246) ;  /* 0xfffffffc00ec1947 */ /* 0x000fea000383ffff */
.L_x_3245:
[----:B------:R-:W-:Y:S05]  /*a150*/  BSYNC B0 ;  /* 0x0000000000007941 */ /* 0x000fea0003800000 */
.L_x_3244:
[----:B------:R-:W-:-:S03]  /*a160*/  UMOV UR18, 0xffffffff ;  /* 0xffffffff00127882 */ /* 0x000fc60000000000 */
[----:B------:R-:W-:Y:S05]  /*a170*/  BRA.DIV UR18, `(.L_x_3247) ;  /* 0x0000002e12fc7947 */ /* 0x000fea000b800000 */
[----:B------:R-:W-:Y:S01]  /*a180*/  NOP ;  /* 0x0000000000007918 */ /* 0x000fe20000000000 */
.L_x_3303:
        /* <DEDUP_REMOVED lines=15> */
.L_x_3249:
[----:B------:R-:W-:Y:S05]  /*a280*/  BSYNC B0 ;  /* 0x0000000000007941 */ /* 0x000fea0003800000 */
.L_x_3248:
        /* <DEDUP_REMOVED lines=15> */
.L_x_3251:
[----:B------:R-:W-:Y:S05]  /*a380*/  BSYNC B0 ;  /* 0x0000000000007941 */ /* 0x000fea0003800000 */
.L_x_3250:
[----:B------:R-:W-:Y:S06]  /*a390*/  BAR.ARV 0xa, 0xa0 ;  /* 0x0282800000007b1d */ /* 0x000fec0000002000 */
[----:B------:R-:W-:Y:S04]  /*a3a0*/  BSSY B0, `(.L_x_3252) ;  /* 0x0000003000007945 */ /* 0x000fe80003800000 */
[----:B------:R-:W-:Y:S05]  /*a3b0*/  @!P0 BRA `(.L_x_3253) ;  /* 0x0000000000048947 */ /* 0x000fea0003800000 */
[----:B------:R-:W-:-:S04]  /*a3c0*/  DEPBAR.LE SB0, 0x0 ;  /* 0x000080000000791a */ /* 0x000fc80000000000 */
.L_x_3253:
[----:B------:R-:W-:Y:S05]  /*a3d0*/  BSYNC B0 ;  /* 0x0000000000007941 */ /* 0x000fea0003800000 */
.L_x_3252:
        /* <DEDUP_REMOVED lines=19> */
.L_x_3255:
[----:B------:R-:W-:Y:S05]  /*a510*/  BSYNC B0 ;  /* 0x0000000000007941 */ /* 0x000fea0003800000 */
.L_x_3254:
[----:B------:R-:W-:Y:S02]  /*a520*/  UIADD3 UR7, UR7, 0x2, URZ ;  /* 0x0000000207077890 */ /* 0x000fe4000fffe03f */
[----:B------:R-:W-:Y:S02]  /*a530*/  UIADD3 UR6, UR6, 0x4000, URZ ;  /* 0x0000400006067890 */ /* 0x000fe4000fffe03f */
[----:B------:R-:W-:-:S06]  /*a540*/  UISETP.GE.AND UP0, UPT, UR7, UR12, UPT ;  /* 0x0000000c0700728c */ /* 0x000fcc000bf06270 */
[----:B------:R-:W-:-:S13]  /*a550*/  PLOP3.LUT P1, PT, PT, PT, UP0, 0x80, 0x0 ;  /* 0x000000000000781c */ /* 0x000fda0003f2f008 */
[----:B------:R-:W-:Y:S05]  /*a560*/  @!P1 BRA `(.L_x_3256) ;  /* 0xfffffff400409947 */ /* 0x000fea000383ffff */
[----:B------:R-:W-:Y:S05]  /*a570*/  BRA `(.L_x_3122) ;  /* 0x0000002800587947 */ /* 0x000fea0003800000 */
.L_x_3209:
[----:B------:R-:W1:Y:S01]  /*a580*/  LDC R5, c[0x0][0x8d0] ;  /* 0x00023400ff057b82 */ /* 0x000e620000000800 */
[----:B------:R-:W2:Y:S01]  /*a590*/  S2R R3, SR_CTAID.X ;  /* 0x0000000000037919 */ /* 0x000ea20000002500 */
[----:B------:R-:W-:Y:S01]  /*a5a0*/  ULDC UR4, c[0x0][0x8e8] ;  /* 0x00023a0000047ab9 */ /* 0x000fe20000000800 */
[----:B-1----:R-:W-:Y:S01]  /*a5b0*/  ISETP.NE.AND P0, PT, R5, 0x1, PT ;  /* 0x000000010500780c */ /* 0x002fe20003f05270 */
[----:B--2---:R-:W-:-:S12]  /*a5c0*/  IMAD.MOV.U32 R2, RZ, RZ, R3 ;  /* 0x000000ffff027224 */ /* 0x004fd800078e0003 */
[----:B------:R-:W1:Y:S08]  /*a5d0*/  @P0 LDC R0, c[0x0][0x8d4] ;  /* 0x00023500ff000b82 */ /* 0x000e700000000800 */
[----:B------:R-:W2:Y:S01]  /*a5e0*/  @P0 LDC R7, c[0x0][0x8d8] ;  /* 0x00023600ff070b82 */ /* 0x000ea20000000800 */
[----:B-1----:R-:W-:-:S05]  /*a5f0*/  @P0 IMAD.HI.U32 R0, R3, R0, RZ ;  /* 0x0000000003000227 */ /* 0x002fca00078e00ff */
[----:B--2---:R-:W-:-:S04]  /*a600*/  @P0 SHF.R.U32.HI R2, RZ, R7, R0 ;  /* 0x00000007ff020219 */ /* 0x004fc80000011600 */
[----:B------:R-:W-:Y:S01]  /*a610*/  ISETP.GE.AND P0, PT, R2, UR4, PT ;  /* 0x0000000402007c0c */ /* 0x000fe2000bf06270 */
[----:B------:R-:W-:-:S04]  /*a620*/  IMAD.MOV R0, RZ, RZ, -R2 ;  /* 0x000000ffff007224 */ /* 0x000fc800078e0a02 */
[----:B------:R-:W-:-:S08]  /*a630*/  IMAD R5, R5, R0, R3 ;  /* 0x0000000005057224 */ /* 0x000fd000078e0203 */
[----:B------:R-:W-:Y:S05]  /*a640*/  @!P0 BRA `(.L_x_3257) ;  /* 0x0000000000208947 */ /* 0x000fea0003800000 */
[----:B------:R-:W1:Y:S01]  /*a650*/  LDC R3, c[0x0][0x8dc] ;  /* 0x00023700ff037b82 */ /* 0x000e620000000800 */
[----:B------:R-:W-:Y:S01]  /*a660*/  IMAD.MOV.U32 R0, RZ, RZ, R5 ;  /* 0x000000ffff007224 */ /* 0x000fe200078e0005 */
[----:B-1----:R-:W-:-:S13]  /*a670*/  ISETP.NE.AND P0, PT, R3, 0x1, PT ;  /* 0x000000010300780c */ /* 0x002fda0003f05270 */
[----:B------:R-:W1:Y:S02]  /*a680*/  @P0 LDC.64 R6, c[0x0][0x8e0] ;  /* 0x00023800ff060b82 */ /* 0x000e640000000a00 */
[----:B-1----:R-:W-:-:S05]  /*a690*/  @P0 IMAD.HI.U32 R4, R5, R6, RZ ;  /* 0x0000000605040227 */ /* 0x002fca00078e00ff */
[----:B------:R-:W-:-:S05]  /*a6a0*/  @P0 SHF.R.U32.HI R0, RZ, R7, R4 ;  /* 0x00000007ff000219 */ /* 0x000fca0000011604 */
[----:B------:R-:W-:Y:S01]  /*a6b0*/  IMAD R3, R0, R3, RZ ;  /* 0x0000000300037224 */ /* 0x000fe200078e02ff */
[----:B------:R-:W-:Y:S06]  /*a6c0*/  BRA `(.L_x_3258) ;  /* 0x00000000001c7947 */ /* 0x000fec0003800000 */
.L_x_3257:
[----:B------:R-:W1:Y:S01]  /*a6d0*/  LDC R3, c[0x0][0x8c4] ;  /* 0x00023100ff037b82 */ /* 0x000e620000000800 */
[----:B------:R-:W-:Y:S01]  /*a6e0*/  IMAD.MOV.U32 R0, RZ, RZ, R5 ;  /* 0x000000ffff007224 */ /* 0x000fe200078e0005 */
[----:B-1----:R-:W-:-:S13]  /*a6f0*/  ISETP.NE.AND P0, PT, R3, 0x1, PT ;  /* 0x000000010300780c */ /* 0x002fda0003f05270 */
[----:B------:R-:W1:Y:S02]  /*a700*/  @P0 LDC.64 R6, c[0x0][0x8c8] ;  /* 0x00023200ff060b82 */ /* 0x000e640000000a00 */
[----:B-1----:R-:W-:-:S05]  /*a710*/  @P0 IMAD.HI.U32 R4, R5, R6, RZ ;  /* 0x0000000605040227 */ /* 0x002fca00078e00ff */
[----:B------:R-:W-:-:S05]  /*a720*/  @P0 SHF.R.U32.HI R0, RZ, R7, R4 ;  /* 0x00000007ff000219 */ /* 0x000fca0000011604 */
[----:B------:R-:W-:-:S07]  /*a730*/  IMAD R3, R0, R3, RZ ;  /* 0x0000000300037224 */ /* 0x000fce00078e02ff */
.L_x_3258:
[----:B------:R-:W1:Y:S01]  /*a740*/  LDC R8, c[0x0][0x8b8] ;  /* 0x00022e00ff087b82 */ /* 0x000e620000000800 */
[----:B------:R-:W-:Y:S01]  /*a750*/  IMAD.IADD R3, R5, 0x1, -R3 ;  /* 0x0000000105037824 */ /* 0x000fe200078e0a03 */
[----:B------:R-:W-:-:S06]  /*a760*/  ULDC.64 UR6, c[0x0][0x8f8] ;  /* 0x00023e0000067ab9 */ /* 0x000fcc0000000a00 */
[----:B------:R-:W2:Y:S01]  /*a770*/  LDC R4, c[0x0][0x8c4] ;  /* 0x00023100ff047b82 */ /* 0x000ea20000000800 */
[C---:B-1----:R-:W-:Y:S02]  /*a780*/  ISETP.NE.AND P0, PT, R8.reuse, 0x1, PT ;  /* 0x000000010800780c */ /* 0x042fe40003f05270 */
[----:B------:R-:W-:Y:S01]  /*a790*/  R2UR UR20, R8 ;  /* 0x00000000081472ca */ /* 0x000fe200000e0000 */
[----:B--2---:R-:W-:-:S04]  /*a7a0*/  IMAD R3, R2, R4, R3 ;  /* 0x0000000402037224 */ /* 0x004fc800078e0203 */
[----:B------:R-:W-:-:S06]  /*a7b0*/  IMAD.MOV.U32 R11, RZ, RZ, R3 ;  /* 0x000000ffff0b7224 */ /* 0x000fcc00078e0003 */
[----:B------:R-:W1:Y:S01]  /*a7c0*/  @P0 LDC R6, c[0x0][0x8bc] ;  /* 0x00022f00ff060b82 */ /* 0x000e620000000800 */
[----:B------:R-:W-:-:S07]  /*a7d0*/  R2UR UR5, R3 ;  /* 0x00000000030572ca */ /* 0x000fce00000e0000 */
[----:B------:R-:W2:Y:S01]  /*a7e0*/  @P0 LDC R7, c[0x0][0x8c0] ;  /* 0x00023000ff070b82 */ /* 0x000ea20000000800 */
[----:B-1----:R-:W-:-:S05]  /*a7f0*/  @P0 IMAD.HI.U32 R2, R3, R6, RZ ;  /* 0x0000000603020227 */ /* 0x002fca00078e00ff */
[----:B--2---:R-:W-:Y:S02]  /*a800*/  @P0 SHF.R.U32.HI R11, RZ, R7, R2 ;  /* 0x00000007ff0b0219 */ /* 0x004fe40000011602 */
[----:B------:R-:W-:-:S03]  /*a810*/  ISETP.NE.U32.AND P0, PT, RZ, UR6, PT ;  /* 0x00000006ff007c0c */ /* 0x000fc6000bf05070 */
[----:B------:R-:W-:Y:S01]  /*a820*/  IMAD.MOV R2, RZ, RZ, -R11 ;  /* 0x000000ffff027224 */ /* 0x000fe200078e0a0b */
[----:B------:R-:W-:-:S04]  /*a830*/  ISETP.NE.AND.EX P0, PT, RZ, UR7, PT, P0 ;  /* 0x00000007ff007c0c */ /* 0x000fc8000bf05300 */
[----:B------:R-:W-:-:S13]  /*a840*/  R2UR UR4, R2 ;  /* 0x00000000020472ca */ /* 0x000fda00000e0000 */
[----:B------:R-:W-:Y:S01]  /*a850*/  UIMAD UR20, UR20, UR4, UR5 ;  /* 0x00000004141472a4 */ /* 0x000fe2000f8e0205 */
[----:B------:R-:W-:Y:S11]  /*a860*/  @!P0 BRA `(.L_x_3259) ;  /* 0x0000000000108947 */ /* 0x000ff60003800000 */
[----:B------:R-:W1:Y:S02]  /*a870*/  LDC.64 R2, c[0x0][0x8f8] ;  /* 0x00023e00ff027b82 */ /* 0x000e640000000a00 */
[----:B-1----:R-:W-:-:S05]  /*a880*/  IMAD.WIDE R2, R11, 0x4, R2 ;  /* 0x000000040b027825 */ /* 0x002fca00078e0202 */
[----:B------:R2:W5:Y:S01]  /*a890*/  LDG.E R4, desc[UR46][R2.64] ;  /* 0x0000002e02047981 */ /* 0x000562000c1e1900 */
[----:B------:R-:W-:Y:S05]  /*a8a0*/  BRA `(.L_x_3260) ;  /* 0x00000000002c7947 */ /* 0x000fea0003800000 */
.L_x_3259:
        /* <DEDUP_REMOVED lines=10> */
.L_x_3261:
[----:B------:R-:W1:Y:S02]  /*a950*/  LDC R4, c[0x0][0x8ec] ;  /* 0x00023b00ff047b82 */ /* 0x000e640000000800 */
.L_x_3260:
[----:B-1---5:R-:W-:Y:S01]  /*a960*/  VIADD R4, R4, 0x7f ;  /* 0x0000007f04047836 */ /* 0x022fe20000000000 */
[----:B------:R-:W-:Y:S01]  /*a970*/  LOP3.LUT R12, R0, 0x1ffffff, RZ, 0x3c, !PT ;  /* 0x01ffffff000c7812 */ /* 0x000fe200078e3cff */
[----:B------:R-:W-:Y:S02]  /*a980*/  IMAD.MOV.U32 R10, RZ, RZ, 0x1 ;  /* 0x00000001ff0a7424 */ /* 0x000fe400078e00ff */
[----:B--2---:R-:W-:Y:S01]  /*a990*/  IMAD.MOV.U32 R2, RZ, RZ, RZ ;  /* 0x000000ffff027224 */ /* 0x004fe200078e00ff */
[----:B------:R-:W-:-:S04]  /*a9a0*/  SHF.R.S32.HI R3, RZ, 0x1f, R4 ;  /* 0x0000001fff037819 */ /* 0x000fc80000011404 */
[----:B------:R-:W-:-:S04]  /*a9b0*/  LEA.HI R3, R3, R4, RZ, 0x7 ;  /* 0x0000000403037211 */ /* 0x000fc800078f38ff */
[----:B------:R-:W-:-:S04]  /*a9c0*/  SHF.R.S32.HI R3, RZ, 0x7, R3 ;  /* 0x00000007ff037819 */ /* 0x000fc80000011403 */
[C---:B------:R-:W-:Y:S01]  /*a9d0*/  ISETP.GT.AND P0, PT, R3.reuse, R0, PT ;  /* 0x000000000300720c */ /* 0x040fe20003f04270 */
[----:B------:R-:W-:-:S03]  /*a9e0*/  IMAD.IADD R12, R3, 0x1, R12 ;  /* 0x00000001030c7824 */ /* 0x000fc600078e020c */
[----:B------:R-:W-:-:S04]  /*a9f0*/  SEL R11, R11, 0xffffffff, P0 ;  /* 0xffffffff0b0b7807 */ /* 0x000fc80000000000 */
[----:B------:R-:W-:-:S13]  /*aa00*/  ISETP.GE.AND P0, PT, R11, RZ, PT ;  /* 0x000000ff0b00720c */ /* 0x000fda0003f06270 */
[----:B------:R-:W-:Y:S05]  /*aa10*/  @!P0 BRA `(.L_x_3262) ;  /* 0x00000020009c8947 */ /* 0x000fea0003800000 */
[----:B------:R-:W1:Y:S08]  /*aa20*/  LDC.64 R8, c[0x0][0x770] ;  /* 0x0001dc00ff087b82 */ /* 0x000e700000000a00 */
[----:B------:R-:W2:Y:S08]  /*aa30*/  LDC.64 R2, c[0x0][0x780] ;  /* 0x0001e000ff027b82 */ /* 0x000eb00000000a00 */
[----:B------:R-:W3:Y:S01]  /*aa40*/  LDC.64 R6, c[0x0][0x778] ;  /* 0x0001de00ff067b82 */ /* 0x000ee20000000a00 */
[----:B-1----:R-:W-:-:S07]  /*aa50*/  ISETP.NE.U32.AND P0, PT, R8, RZ, PT ;  /* 0x000000ff0800720c */ /* 0x002fce0003f05070 */
[----:B------:R-:W1:Y:S01]  /*aa60*/  LDC.64 R14, c[0x0][0x778] ;  /* 0x0001de00ff0e7b82 */ /* 0x000e620000000a00 */
[----:B------:R-:W-:Y:S02]  /*aa70*/  ISETP.NE.AND.EX P0, PT, R9, RZ, PT, P0 ;  /* 0x000000ff0900720c */ /* 0x000fe40003f05300 */
[----:B--2---:R-:W-:-:S05]  /*aa80*/  ISETP.NE.U32.AND P1, PT, R2, RZ, PT ;  /* 0x000000ff0200720c */ /* 0x004fca0003f25070 */
[----:B------:R-:W2:Y:S01]  /*aa90*/  LDC.64 R4, c[0x0][0x770] ;  /* 0x0001dc00ff047b82 */ /* 0x000ea20000000a00 */
[----:B------:R-:W-:-:S05]  /*aaa0*/  ISETP.NE.AND.EX P1, PT, R3, RZ, PT, P1 ;  /* 0x000000ff0300720c */ /* 0x000fca0003f25310 */
[----:B------:R-:W-:Y:S01]  /*aab0*/  VOTEU.ANY UP0, P0 ;  /* 0x00000000003f7886 */ /* 0x000fe20000000100 */
[----:B---3--:R-:W-:Y:S02]  /*aac0*/  ISETP.NE.U32.AND P0, PT, R6, RZ, PT ;  /* 0x000000ff0600720c */ /* 0x008fe40003f05070 */
[----:B------:R-:W-:Y:S02]  /*aad0*/  PLOP3.LUT P2, PT, PT, PT, UP0, 0x80, 0x0 ;  /* 0x000000000000781c */ /* 0x000fe40003f4f008 */
[----:B------:R-:W-:-:S03]  /*aae0*/  ISETP.NE.AND.EX P0, PT, R7, RZ, PT, P0 ;  /* 0x000000ff0700720c */ /* 0x000fc60003f05300 */
[----:B------:R-:W3:Y:S01]  /*aaf0*/  @P1 LDC.64 R6, c[0x0][0x780] ;  /* 0x0001e000ff061b82 */ /* 0x000ee20000000a00 */
[----:B-1----:R-:W-:-:S07]  /*ab00*/  IMAD.WIDE R2, R11, 0x4, R14 ;  /* 0x000000040b027825 */ /* 0x002fce00078e020e */
[----:B------:R-:W1:Y:S01]  /*ab10*/  LDC R15, c[0x0][0x280] ;  /* 0x0000a000ff0f7b82 */ /* 0x000e620000000800 */
[----:B--2---:R-:W-:-:S05]  /*ab20*/  IMAD.WIDE R4, R11, 0x4, R4 ;  /* 0x000000040b047825 */ /* 0x004fca00078e0204 */
[----:B------:R-:W2:Y:S01]  /*ab30*/  @P2 LDG.E R16, desc[UR46][R4.64] ;  /* 0x0000002e04102981 */ /* 0x000ea2000c1e1900 */
[----:B------:R-:W-:-:S03]  /*ab40*/  IMAD.MOV.U32 R13, RZ, RZ, RZ ;  /* 0x000000ffff0d7224 */ /* 0x000fc600078e00ff */
[----:B------:R4:W5:Y:S04]  /*ab50*/  @P2 LDG.E R0, desc[UR46][R4.64] ;  /* 0x0000002e04002981 */ /* 0x000968000c1e1900 */
[----:B------:R4:W5:Y:S01]  /*ab60*/  @P0 LDG.E R13, desc[UR46][R2.64] ;  /* 0x0000002e020d0981 */ /* 0x000962000c1e1900 */
[----:B---3--:R-:W-:-:S05]  /*ab70*/  @P1 IMAD.WIDE R6, R11, 0x4, R6 ;  /* 0x000000040b061825 */ /* 0x008fca00078e0206 */
[----:B-1----:R4:W5:Y:S01]  /*ab80*/  @P1 LDG.E R15, desc[UR46][R6.64] ;  /* 0x0000002e060f1981 */ /* 0x002962000c1e1900 */
[----:B--2---:R-:W-:-:S05]  /*ab90*/  @P2 IMAD R16, R11, 0x40, R16 ;  /* 0x000000400b102824 */ /* 0x004fca00078e0210 */
[----:B------:R-:W-:Y:S01]  /*aba0*/  @P2 R2UR UR4, R16 ;  /* 0x00000000100422ca */ /* 0x000fe200000e0000 */
[----:B----4-:R-:W-:-:S14]  /*abb0*/  @P1 BRA `(.L_x_3263) ;  /* 0x0000000000101947 */ /* 0x010fdc0003800000 */
[----:B------:R-:W-:Y:S05]  /*abc0*/  @!P2 BRA `(.L_x_3263) ;  /* 0x00000000000ca947 */ /* 0x000fea0003800000 */
[----:B------:R-:W2:Y:S04]  /*abd0*/  LDG.E R6, desc[UR46][R4.64] ;  /* 0x0000002e04067981 */ /* 0x000ea8000c1e1900 */
[----:B-----5:R-:W2:Y:S02]  /*abe0*/  LDG.E R15, desc[UR46][R4.64+0x4] ;  /* 0x0000042e040f7981 */ /* 0x020ea4000c1e1900 */
[----:B--2---:R-:W-:-:S07]  /*abf0*/  IMAD.IADD R15, R15, 0x1, -R6 ;  /* 0x000000010f0f7824 */ /* 0x004fce00078e0a06 */
.L_x_3263:
[----:B------:R-:W-:Y:S01]  /*ac00*/  @UP0 USHF.R.S32.HI UR5, URZ, 0x1f, UR4 ;  /* 0x0000001f3f050899 */ /* 0x000fe20008011404 */
[----:B------:R-:W-:Y:S01]  /*ac10*/  ULDC.64 UR8, c[0x0][0x788] ;  /* 0x0001e20000087ab9 */ /* 0x000fe20000000a00 */
[----:B------:R-:W-:Y:S01]  /*ac20*/  UMOV UR6, URZ ;  /* 0x0000003f00067c82 */ /* 0x000fe20008000000 */
[----:B------:R-:W-:Y:S01]  /*ac30*/  ISETP.NE.U32.AND P1, PT, RZ, UR8, PT ;  /* 0x00000008ff007c0c */ /* 0x000fe2000bf25070 */
[----:B------:R-:W-:Y:S01]  /*ac40*/  @UP0 ULEA.HI UR5, UR5, UR4, URZ, 0x6 ;  /* 0x0000000405050291 */ /* 0x000fe2000f8f303f */
[----:B-----5:R-:W-:Y:S02]  /*ac50*/  @P2 R2UR UR6, R0 ;  /* 0x00000000000622ca */ /* 0x020fe400000e0000 */
[----:B------:R-:W-:Y:S01]  /*ac60*/  ISETP.NE.AND.EX P1, PT, RZ, UR9, PT, P1 ;  /* 0x00000009ff007c0c */ /* 0x000fe2000bf25310 */
[----:B------:R-:W-:Y:S01]  /*ac70*/  @UP0 ULOP3.LUT UR7, UR5, 0xffffffc0, URZ, 0xc0, !UPT ;  /* 0xffffffc005070892 */ /* 0x000fe2000f8ec03f */
[----:B------:R-:W-:Y:S01]  /*ac80*/  ULDC UR9, c[0x0][0x290] ;  /* 0x0000a40000097ab9 */ /* 0x000fe20000000800 */
[----:B------:R-:W-:-:S02]  /*ac90*/  UMOV UR4, URZ ;  /* 0x0000003f00047c82 */ /* 0x000fc40008000000 */
[----:B------:R-:W-:Y:S01]  /*aca0*/  @UP0 USHF.R.S32.HI UR8, URZ, 0x1f, UR7 ;  /* 0x0000001f3f080899 */ /* 0x000fe20008011407 */
[----:B------:R-:W-:Y:S01]  /*acb0*/  IMAD.U32 R0, RZ, RZ, UR9 ;  /* 0x00000009ff007e24 */ /* 0x000fe2000f8e00ff */
[----:B------:R-:W-:Y:S01]  /*acc0*/  UMOV UR5, URZ ;  /* 0x0000003f00057c82 */ /* 0x000fe20008000000 */
[----:B------:R-:W-:-:S04]  /*acd0*/  @UP0 UMOV UR4, UR7 ;  /* 0x0000000700040c82 */ /* 0x000fc80008000000 */
[----:B------:R-:W-:Y:S01]  /*ace0*/  @UP0 UMOV UR5, UR8 ;  /* 0x0000000800050c82 */ /* 0x000fe20008000000 */
[----:B------:R-:W-:Y:S05]  /*acf0*/  @!P1 BRA `(.L_x_3264) ;  /* 0x0000000000109947 */ /* 0x000fea0003800000 */
[----:B------:R-:W1:Y:S02]  /*ad00*/  LDC.64 R2, c[0x0][0x788] ;  /* 0x0001e200ff027b82 */ /* 0x000e640000000a00 */
[----:B-1----:R-:W-:-:S05]  /*ad10*/  IMAD.WIDE R2, R11, 0x4, R2 ;  /* 0x000000040b027825 */ /* 0x002fca00078e0202 */
[----:B------:R1:W5:Y:S01]  /*ad20*/  LDG.E R0, desc[UR46][R2.64] ;  /* 0x0000002e02007981 */ /* 0x000362000c1e1900 */
[----:B------:R-:W-:Y:S05]  /*ad30*/  BRA `(.L_x_3265) ;  /* 0x0000000000107947 */ /* 0x000fea0003800000 */
.L_x_3264:
[----:B------:R-:W-:Y:S05]  /*ad40*/  @!P0 BRA `(.L_x_3265) ;  /* 0x00000000000c8947 */ /* 0x000fea0003800000 */
[----:B------:R-:W2:Y:S04]  /*ad50*/  LDG.E R5, desc[UR46][R2.64] ;  /* 0x0000002e02057981 */ /* 0x000ea8000c1e1900 */
[----:B------:R-:W2:Y:S02]  /*ad60*/  LDG.E R0, desc[UR46][R2.64+0x4] ;  /* 0x0000042e02007981 */ /* 0x000ea4000c1e1900 */
[----:B--2---:R-:W-:-:S07]  /*ad70*/  IMAD.IADD R0, R0, 0x1, -R5 ;  /* 0x0000000100007824 */ /* 0x004fce00078e0a05 */
.L_x_3265:
[----:B-1----:R-:W-:Y:S01]  /*ad80*/  IMAD R3, R12, 0x80, R15 ;  /* 0x000000800c037824 */ /* 0x002fe200078e020f */
[----:B------:R-:W-:Y:S01]  /*ad90*/  ULDC UR7, c[0x0][0x74c] ;  /* 0x0001d30000077ab9 */ /* 0x000fe20000000800 */
[----:B------:R-:W-:Y:S02]  /*ada0*/  VIADD R15, R15, 0x3f ;  /* 0x0000003f0f0f7836 */ /* 0x000fe40000000000 */
[----:B------:R-:W-:Y:S01]  /*adb0*/  IMAD.MOV.U32 R2, RZ, RZ, RZ ;  /* 0x000000ffff027224 */ /* 0x000fe200078e00ff */
[----:B-----5:R-:W-:-:S04]  /*adc0*/  IADD3 R0, R3, -UR7, -R0 ;  /* 0x8000000703007c10 */ /* 0x020fc8000fffe800 */
[----:B------:R-:W-:-:S04]  /*add0*/  SHF.R.S32.HI R3, RZ, 0x1f, R0 ;  /* 0x0000001fff037819 */ /* 0x000fc80000011400 */
[----:B------:R-:W-:Y:S02]  /*ade0*/  LEA.HI R3, R3, R0, RZ, 0x6 ;  /* 0x0000000003037211 */ /* 0x000fe400078f30ff */
[----:B------:R-:W-:Y:S02]  /*adf0*/  SHF.R.S32.HI R0, RZ, 0x1f, R15 ;  /* 0x0000001fff007819 */ /* 0x000fe4000001140f */
[----:B------:R-:W-:Y:S02]  /*ae00*/  SHF.R.S32.HI R3, RZ, 0x6, R3 ;  /* 0x00000006ff037819 */ /* 0x000fe40000011403 */
[----:B------:R-:W-:Y:S02]  /*ae10*/  LEA.HI R0, R0, R15, RZ, 0x6 ;  /* 0x0000000f00007211 */ /* 0x000fe400078f30ff */
[----:B------:R-:W-:Y:S02]  /*ae20*/  VIMNMX R4, RZ, R3, !PT ;  /* 0x00000003ff047248 */ /* 0x000fe40007fe0100 */
[----:B------:R-:W-:-:S04]  /*ae30*/  SHF.R.S32.HI R0, RZ, 0x6, R0 ;  /* 0x00000006ff007819 */ /* 0x000fc80000011400 */
[----:B------:R-:W-:-:S13]  /*ae40*/  ISETP.GT.AND P1, PT, R0, R4, PT ;  /* 0x000000040000720c */ /* 0x000fda0003f24270 */
[----:B------:R-:W-:Y:S05]  /*ae50*/  @!P1 BRA `(.L_x_3262) ;  /* 0x0000001c008c9947 */ /* 0x000fea0003800000 */
[----:B------:R-:W-:Y:S01]  /*ae60*/  ISETP.NE.U32.AND P1, PT, R8, RZ, PT ;  /* 0x000000ff0800720c */ /* 0x000fe20003f25070 */
[----:B------:R-:W-:Y:S01]  /*ae70*/  USHF.R.S32.HI UR7, URZ, 0x1f, UR20 ;  /* 0x0000001f3f077899 */ /* 0x000fe20008011414 */
[----:B------:R-:W-:Y:S01]  /*ae80*/  SHF.R.S32.HI R2, RZ, 0x1f, R11 ;  /* 0x0000001fff027819 */ /* 0x000fe2000001140b */
[----:B------:R-:W-:Y:S01]  /*ae90*/  ULDC.64 UR10, c[0x0][0x718] ;  /* 0x0001c600000a7ab9 */ /* 0x000fe20000000a00 */
[----:B------:R-:W-:Y:S01]  /*aea0*/  ISETP.NE.AND.EX P1, PT, R9, RZ, PT, P1 ;  /* 0x000000ff0900720c */ /* 0x000fe20003f25310 */
[----:B------:R-:W-:Y:S01]  /*aeb0*/  UMOV UR8, UR4 ;  /* 0x0000000400087c82 */ /* 0x000fe20008000000 */
[----:B------:R-:W-:Y:S01]  /*aec0*/  UMOV UR9, UR5 ;  /* 0x0000000500097c82 */ /* 0x000fe20008000000 */
[----:B------:R-:W-:Y:S01]  /*aed0*/  R2UR UR21, R11 ;  /* 0x000000000b1572ca */ /* 0x000fe200000e0000 */
[----:B------:R-:W-:Y:S01]  /*aee0*/  UIMAD.WIDE.U32 UR4, UR20, UR10, UR8 ;  /* 0x0000000a140472a5 */ /* 0x000fe2000f8e0008 */
[----:B------:R-:W-:Y:S01]  /*aef0*/  SEL R2, R2, RZ, !P1 ;  /* 0x000000ff02027207 */ /* 0x000fe20004800000 */
[----:B------:R-:W-:Y:S01]  /*af00*/  UIMAD UR10, UR7, UR10, URZ ;  /* 0x0000000a070a72a4 */ /* 0x000fe2000f8e023f */
[----:B------:R-:W-:Y:S01]  /*af10*/  R2UR UR18, R12 ;  /* 0x000000000c1272ca */ /* 0x000fe200000e0000 */
[----:B------:R-:W-:Y:S01]  /*af20*/  ULDC.64 UR14, c[0x0][0x730] ;  /* 0x0001cc00000e7ab9 */ /* 0x000fe20000000a00 */
[----:B------:R-:W-:Y:S01]  /*af30*/  R2UR UR12, R2 ;  /* 0x00000000020c72ca */ /* 0x000fe200000e0000 */
[----:B------:R-:W-:Y:S01]  /*af40*/  UIMAD UR7, UR7, UR14, URZ ;  /* 0x0000000e070772a4 */ /* 0x000fe2000f8e023f */
[----:B------:R-:W-:Y:S01]  /*af50*/  R2UR UR19, R13 ;  /* 0x000000000d1372ca */ /* 0x000fe200000e0000 */
[----:B------:R-:W-:Y:S01]  /*af60*/  UIMAD UR10, UR20, UR11, UR10 ;  /* 0x0000000b140a72a4 */ /* 0x000fe2000f8e020a */
[----:B------:R-:W-:Y:S01]  /*af70*/  SEL R11, R11, RZ, !P0 ;  /* 0x000000ff0b0b7207 */ /* 0x000fe20004000000 */
[----:B------:R-:W-:Y:S01]  /*af80*/  UIMAD.WIDE.U32 UR8, UR20, UR14, UR8 ;  /* 0x0000000e140872a5 */ /* 0x000fe2000f8e0008 */
[----:B------:R-:W-:Y:S01]  /*af90*/  BSSY B0, `(.L_x_3262) ;  /* 0x00001cf000007945 */ /* 0x000fe20003800000 */
[----:B------:R-:W-:Y:S01]  /*afa0*/  ULDC UR11, c[0x0][0x2e8] ;  /* 0x0000ba00000b7ab9 */ /* 0x000fe20000000800 */
[----:B------:R-:W-:Y:S01]  /*afb0*/  UIMAD UR7, UR20, UR15, UR7 ;  /* 0x0000000f140772a4 */ /* 0x000fe2000f8e0207 */
[----:B------:R-:W-:Y:S01]  /*afc0*/  R2UR UR13, R11 ;  /* 0x000000000b0d72ca */ /* 0x000fe200000e0000 */
[----:B------:R-:W-:Y:S01]  /*afd0*/  UISETP.NE.AND UP0, UPT, UR11, 0x1, UPT ;  /* 0x000000010b00788c */ /* 0x000fe2000bf05270 */
[----:B------:R-:W-:Y:S01]  /*afe0*/  IMAD.MOV.U32 R2, RZ, RZ, RZ ;  /* 0x000000ffff027224 */ /* 0x000fe200078e00ff */
[----:B------:R-:W-:Y:S01]  /*aff0*/  ULDC.64 UR14, c[0x0][0x720] ;  /* 0x0001c800000e7ab9 */ /* 0x000fe20000000a00 */
[----:B------:R-:W-:Y:S01]  /*b000*/  VOTEU.ANY UP1, P1 ;  /* 0x00000000003f7886 */ /* 0x000fe20000820100 */
[----:B------:R-:W-:-:S02]  /*b010*/  UIADD3 UR5, UR5, UR10, URZ ;  /* 0x0000000a05057290 */ /* 0x000fc4000fffe03f */
[----:B------:R-:W-:Y:S02]  /*b020*/  UIADD3 UR9, UR9, UR7, URZ ;  /* 0x0000000709097290 */ /* 0x000fe4000fffe03f */
[----:B------:R-:W-:Y:S02]  /*b030*/  USEL UR21, UR21, URZ, !UP1 ;  /* 0x0000003f15157287 */ /* 0x000fe4000c800000 */
[----:B------:R-:W-:Y:S01]  /*b040*/  UIMAD UR7, UR12, UR14, URZ ;  /* 0x0000000e0c0772a4 */ /* 0x000fe2000f8e023f */
[----:B------:R-:W-:Y:S01]  /*b050*/  ELECT P0, URZ, PT ;  /* 0x00000000003f782f */ /* 0x000fe20003800000 */
[----:B------:R-:W-:Y:S01]  /*b060*/  ULDC.64 UR16, c[0x0][0x738] ;  /* 0x0001ce0000107ab9 */ /* 0x000fe20000000a00 */
[----:B------:R-:W-:Y:S02]  /*b070*/  UIMAD.WIDE.U32 UR22, UR14, UR21, UR4 ;  /* 0x000000150e1672a5 */ /* 0x000fe4000f8e0004 */
[----:B------:R-:W-:Y:S02]  /*b080*/  UIMAD UR5, UR15, UR21, UR7 ;  /* 0x000000150f0572a4 */ /* 0x000fe4000f8e0207 */
[----:B------:R-:W-:-:S02]  /*b090*/  UIMAD.WIDE.U32 UR14, UR16, UR21, UR8 ;  /* 0x00000015100e72a5 */ /* 0x000fc4000f8e0008 */
[----:B------:R-:W-:Y:S01]  /*b0a0*/  UIMAD UR10, UR12, UR16, URZ ;  /* 0x000000100c0a72a4 */ /* 0x000fe2000f8e023f */
[----:B------:R-:W-:Y:S01]  /*b0b0*/  @UP0 ULDC UR8, c[0x0][0x2ec] ;  /* 0x0000bb0000080ab9 */ /* 0x000fe20000000800 */
[----:B------:R-:W-:Y:S01]  /*b0c0*/  @UP0 ULDC UR7, c[0x0][0x2f0] ;  /* 0x0000bc0000070ab9 */ /* 0x000fe20000000800 */
[----:B------:R-:W-:Y:S02]  /*b0d0*/  UIMAD.WIDE.U32 UR8, UR20, UR8, URZ ;  /* 0x00000008140872a5 */ /* 0x000fe4000f8e003f */
[----:B------:R-:W-:Y:S01]  /*b0e0*/  UMOV UR12, UR20 ;  /* 0x00000014000c7c82 */ /* 0x000fe20008000000 */
[----:B------:R-:W-:Y:S02]  /*b0f0*/  UIMAD UR4, UR17, UR21, UR10 ;  /* 0x00000015110472a4 */ /* 0x000fe4000f8e020a */
[----:B------:R-:W-:Y:S02]  /*b100*/  ULEA UR11, UR18, UR19, 0x7 ;  /* 0x00000013120b7291 */ /* 0x000fe4000f8e383f */
        /* <DEDUP_REMOVED lines=9> */
.L_x_3304:
        /* <DEDUP_REMOVED lines=15> */
.L_x_3268:
        /* <DEDUP_REMOVED lines=92> */
.L_x_3279:
[----:B-123--:R-:W-:-:S04]  /*b850*/  SHF.L.U32 R18, R10, 0x1f, RZ ;  /* 0x0000001f0a127819 */ /* 0x00efc800000006ff */
[----:B------:R-:W2:Y:S02]  /*b860*/  SYNCS.PHASECHK.TRANS64.TRYWAIT P1, [R15+URZ+0x30840], R18 ;  /* 0x030840120f0075a7 */ /* 0x000ea4000802017f */
[----:B--2---:R-:W-:Y:S05]  /*b870*/  @!P1 BRA `(.L_x_3271) ;  /* 0x00000018006c9947 */ /* 0x004fea0003800000 */
.L_x_3305:
        /* <DEDUP_REMOVED lines=8> */
.L_x_3272:
        /* <DEDUP_REMOVED lines=37> */
.L_x_3306:
        /* <DEDUP_REMOVED lines=8> */
.L_x_3274:
        /* <DEDUP_REMOVED lines=37> */
.L_x_3307:
        /* <DEDUP_REMOVED lines=8> */
.L_x_3276:
        /* <DEDUP_REMOVED lines=31> */
.L_x_3309:
        /* <DEDUP_REMOVED lines=8> */
.L_x_3278:
        /* <DEDUP_REMOVED lines=37> */
.L_x_3270:
[----:B------:R-:W4:Y:S02]  /*c360*/  LDL.LU R4, [R1+0x8] ;  /* 0x0000080001047983 */ /* 0x000f240000300800 */
[----:B----4-:R-:W-:Y:S02]  /*c370*/  ISETP.NE.AND P1, PT, R4, RZ, PT ;  /* 0x000000ff0400720c */ /* 0x010fe40003f25270 */
[----:B------:R4:W5:Y:S11]  /*c380*/  LDL R4, [R1+0x4] ;  /* 0x0000040001047983 */ /* 0x0009760000100800 */
[----:B----4-:R-:W-:Y:S05]  /*c390*/  @!P1 BRA `(.L_x_3269) ;  /* 0x00000004005c9947 */ /* 0x010fea0003800000 */
[----:B------:R-:W-:-:S04]  /*c3a0*/  SHF.L.U32 R12, R10, 0x1f, RZ ;  /* 0x0000001f0a0c7819 */ /* 0x000fc800000006ff */
[----:B------:R-:W4:Y:S02]  /*c3b0*/  SYNCS.PHASECHK.TRANS64.TRYWAIT P1, [R15+URZ+0x30840], R12 ;  /* 0x0308400c0f0075a7 */ /* 0x000f24000802017f */
[----:B----4-:R-:W-:Y:S05]  /*c3c0*/  @!P1 BRA `(.L_x_3280) ;  /* 0x0000000c00ec9947 */ /* 0x010fea0003800000 */
.L_x_3310:
        /* <DEDUP_REMOVED lines=8> */
.L_x_3281:
        /* <DEDUP_REMOVED lines=34> */
.L_x_3311:
        /* <DEDUP_REMOVED lines=8> */
.L_x_3283:
        /* <DEDUP_REMOVED lines=34> */
.L_x_3269:
[----:B------:R-:W1:Y:S01]  /*c910*/  S2R R0, SR_TID.X ;  /* 0x0000000000007919 */ /* 0x000e620000002100 */
[----:B------:R-:W-:Y:S01]  /*c920*/  IMAD R3, R16, 0x8, R15 ;  /* 0x0000000810037824 */ /* 0x000fe200078e020f */
[----:B-1----:R-:W-:Y:S02]  /*c930*/  LOP3.LUT R2, R0, 0x7f, RZ, 0xc0, !PT ;  /* 0x0000007f00027812 */ /* 0x002fe400078ec0ff */
[----:B------:R-:W-:Y:S02]  /*c940*/  SHF.L.U32 R0, R10, 0x1f, RZ ;  /* 0x0000001f0a007819 */ /* 0x000fe400000006ff */
[----:B------:R-:W-:Y:S02]  /*c950*/  ISETP.NE.AND P1, PT, R2, RZ, PT ;  /* 0x000000ff0200720c */ /* 0x000fe40003f25270 */
[----:B------:R-:W1:Y:S02]  /*c960*/  SYNCS.PHASECHK.TRANS64.TRYWAIT P0, [R3+URZ+0x30840], R0 ;  /* 0x03084000030075a7 */ /* 0x000e64000800017f */
[----:B-1----:R-:W-:Y:S09]  /*c970*/  @!P0 BRA `(.L_x_3284) ;  /* 0x0000000800a88947 */ /* 0x002ff20003800000 */
.L_x_3312:
[----:B------:R-:W-:Y:S05]  /*c980*/  @P1 BRA `(.L_x_3285) ;  /* 0x0000000000181947 */ /* 0x000fea0003800000 */
[----:B------:R-:W1:Y:S01]  /*c990*/  S2R R2, SR_TID.X ;  /* 0x0000000000027919 */ /* 0x000e620000002100 */
[----:B------:R-:W-:-:S04]  /*c9a0*/  IMAD.MOV.U32 R0, RZ, RZ, 0x4100 ;  /* 0x00004100ff007424 */ /* 0x000fc800078e00ff */
[----:B------:R1:W-:Y:S02]  /*c9b0*/  SYNCS.ARRIVE.TRANS64 RZ, [R3+URZ+0x30830], R0 ;  /* 0x0308300003ff79a7 */ /* 0x0003e4000800003f */
[----:B-1----:R-:W-:-:S13]  /*c9c0*/  LOP3.LUT P0, RZ, R2, 0x1f, RZ, 0xc0, !PT ;  /* 0x0000001f02ff7812 */ /* 0x002fda000780c0ff */
[----:B------:R-:W-:Y:S05]  /*c9d0*/  @!P0 BRA `(.L_x_3285) ;  /* 0x0000000000048947 */ /* 0x000fea0003800000 */
[----:B------:R-:W-:Y:S01]  /*c9e0*/  BPT.TRAP 0x1 ;  /* 0x000000040000795c */ /* 0x000fe20000300000 */
.L_x_3285:
        /* <DEDUP_REMOVED lines=41> */
.L_x_3266:
[----:B------:R-:W-:Y:S05]  /*cc80*/  BSYNC B0 ;  /* 0x0000000000007941 */ /* 0x000fea0003800000 */
.L_x_3262:
[----:B------:R-:W-:-:S03]  /*cc90*/  UMOV UR7, 0xffffffff ;  /* 0xffffffff00077882 */ /* 0x000fc60000000000 */
[----:B------:R-:W-:Y:S05]  /*cca0*/  BRA.DIV UR7, `(.L_x_3286) ;  /* 0x0000000607f07947 */ /* 0x000fea000b800000 */
[----:B------:R-:W-:-:S13]  /*ccb0*/  ELECT P6, URZ, PT ;  /* 0x00000000003f782f */ /* 0x000fda00038c0000 */
.L_x_3315:
[----:B------:R-:W-:Y:S05]  /*ccc0*/  @!P6 BRA `(.L_x_3122) ;  /* 0x000000000084e947 */ /* 0x000fea0003800000 */
[----:B------:R-:W-:-:S06]  /*ccd0*/  ULOP3.LUT UR7, UR38, 0x2, URZ, 0xfc, !UPT ;  /* 0x0000000226077892 */ /* 0x000fcc000f8efc3f */
[----:B------:R-:W-:-:S05]  /*cce0*/  IMAD.U32 R0, RZ, RZ, UR7 ;  /* 0x00000007ff007e24 */ /* 0x000fca000f8e00ff */
[----:B------:R-:W-:-:S13]  /*ccf0*/  ISETP.NE.AND P2, PT, R0, 0x3, PT ;  /* 0x000000030000780c */ /* 0x000fda0003f45270 */
[----:B------:R-:W-:Y:S05]  /*cd00*/  @!P2 BRA `(.L_x_3287) ;  /* 0x000000000004a947 */ /* 0x000fea0003800000 */
[----:B------:R-:W-:Y:S01]  /*cd10*/  BPT.TRAP 0x1 ;  /* 0x000000040000795c */ /* 0x000fe20000300000 */
.L_x_3287:
        /* <DEDUP_REMOVED lines=15> */
.L_x_3316:
[----:B------:R-:W2:Y:S02]  /*ce10*/  SYNCS.PHASECHK.TRANS64.TRYWAIT P0, [R3+URZ], R0 ;  /* 0x00000000030075a7 */ /* 0x000ea4000800017f */
[----:B--2---:R-:W-:Y:S05]  /*ce20*/  @!P0 BRA `(.L_x_3289) ;  /* 0x0000000400c48947 */ /* 0x004fea0003800000 */
.L_x_3317:
[----:B------:R-:W-:Y:S05]  /*ce30*/  @!P2 BRA `(.L_x_3290) ;  /* 0x000000000004a947 */ /* 0x000fea0003800000 */
[----:B------:R-:W-:Y:S01]  /*ce40*/  BPT.TRAP 0x1 ;  /* 0x000000040000795c */ /* 0x000fe20000300000 */
.L_x_3290:
[----:B--2---:R-:W-:-:S04]  /*ce50*/  VIADD R3, R8, 0x30840 ;  /* 0x0003084008037836 */ /* 0x004fc80000000000 */
[----:B------:R-:W-:-:S04]  /*ce60*/  IMAD R5, R2, 0x8, R3 ;  /* 0x0000000802057824 */ /* 0x000fc800078e0203 */
[----:B------:R-:W2:Y:S02]  /*ce70*/  SYNCS.PHASECHK.TRANS64.TRYWAIT P0, [R5+URZ], R4 ;  /* 0x00000004050075a7 */ /* 0x000ea4000800017f */
[----:B--2---:R-:W-:Y:S05]  /*ce80*/  @!P0 BRA `(.L_x_3291) ;  /* 0x0000000400c08947 */ /* 0x004fea0003800000 */
.L_x_3318:
[----:B------:R-:W-:-:S07]  /*ce90*/  IMAD R3, R6, 0x8, R3 ;  /* 0x0000000806037824 */ /* 0x000fce00078e0203 */
.L_x_3292:
[----:B---3--:R3:W4:Y:S02]  /*cea0*/  SYNCS.PHASECHK.TRANS64.TRYWAIT P0, [R3+URZ], R0 ;  /* 0x00000000030075a7 */ /* 0x008724000800017f */
[----:B----4-:R-:W-:Y:S05]  /*ceb0*/  @!P0 NANOSLEEP.SYNCS 0x989680 ;  /* 0x009896800000895d */ /* 0x010fea0003900000 */
[----:B------:R-:W4:Y:S02]  /*cec0*/  @!P0 SYNCS.PHASECHK.TRANS64 P0, [R3+URZ], R0 ;  /* 0x00000000030085a7 */ /* 0x000f24000800007f */
[----:B----4-:R-:W-:Y:S05]  /*ced0*/  @!P0 BRA `(.L_x_3292) ;  /* 0xfffffffc00f08947 */ /* 0x010fea000383ffff */
.L_x_3122:
[----:B------:R-:W-:Y:S05]  /*cee0*/  BSYNC B6 ;  /* 0x0000000000067941 */ /* 0x000fea0003800000 */
.L_x_3114:
[----:B------:R-:W-:Y:S05]  /*cef0*/  EXIT ;  /* 0x000000000000794d */ /* 0x000fea0003800000 */
.L_x_3132:
[----:B------:R-:W-:Y:S02]  /*cf00*/  IMAD.MOV.U32 R12, RZ, RZ, RZ ;  /* 0x000000ffff0c7224 */ /* 0x000fe400078e00ff */
[----:B------:R-:W-:Y:S02]  /*cf10*/  IMAD.MOV.U32 R11, RZ, RZ, 0x1f ;  /* 0x0000001fff0b7424 */ /* 0x000fe400078e00ff */
[----:B------:R-:W-:-:S07]  /*cf20*/  IMAD.MOV.U32 R15, RZ, RZ, -0x1 ;  /* 0xffffffffff0f7424 */ /* 0x000fce00078e00ff */
[----:B------:R-:W-:Y:S05]  /*cf30*/  WARPSYNC.COLLECTIVE R15, `(.L_x_3293) ;  /* 0x000000000f087348 */ /* 0x000fea0003c00000 */
[----:B------:R1:W2:Y:S02]  /*cf40*/  SHFL.IDX P6, R14, R13, R12, R11 ;  /* 0x0000000c0d0e7389 */ /* 0x0002a400000c000b */
[----:B-12---:R-:W-:Y:S01]  /*cf50*/  ENDCOLLECTIVE ;  /* 0x000000000000791b */ /* 0x006fe20003800000 */
.L_x_3293:
[----:B------:R-:W-:Y:S05]  /*cf60*/  BRA `(.L_x_3294) ;  /* 0xffffff4800447947 */ /* 0x000fea000383ffff */
.L_x_3134:
        /* <DEDUP_REMOVED lines=8> */
.L_x_3138:
[----:B---3--:R3:W4:Y:S02]  /*cff0*/  SYNCS.PHASECHK.TRANS64.TRYWAIT P1, [R0+URZ+0x30810], R209 ;  /* 0x030810d1000075a7 */ /* 0x008724000802017f */
[----:B----4-:R-:W-:Y:S05]  /*d000*/  @!P1 NANOSLEEP.SYNCS 0x989680 ;  /* 0x009896800000995d */ /* 0x010fea0003900000 */
[----:B------:R-:W4:Y:S02]  /*d010*/  @!P1 SYNCS.PHASECHK.TRANS64 P1, [R0+URZ+0x30810], R209 ;  /* 0x030810d1000095a7 */ /* 0x000f24000802007f */
[----:B----4-:R-:W-:Y:S05]  /*d020*/  @!P1 BRA `(.L_x_3138) ;  /* 0xfffffffc00f09947 */ /* 0x010fea000383ffff */
[----:B------:R-:W-:Y:S05]  /*d030*/  BRA `(.L_x_3137) ;  /* 0xffffff50002c7947 */ /* 0x000fea000383ffff */
.L_x_3142:
[----:B------:R1:W1:Y:S02]  /*d040*/  SYNCS.PHASECHK.TRANS64.TRYWAIT P1, [R0+URZ+0x30830], R209 ;  /* 0x030830d1000075a7 */ /* 0x000264000802017f */
[----:B-1----:R-:W-:Y:S05]  /*d050*/  @!P1 NANOSLEEP.SYNCS 0x989680 ;  /* 0x009896800000995d */ /* 0x002fea0003900000 */
[----:B------:R-:W1:Y:S02]  /*d060*/  @!P1 SYNCS.PHASECHK.TRANS64 P1, [R0+URZ+0x30830], R209 ;  /* 0x030830d1000095a7 */ /* 0x000e64000802007f */
[----:B-1----:R-:W-:Y:S05]  /*d070*/  @!P1 BRA `(.L_x_3142) ;  /* 0xfffffffc00f09947 */ /* 0x002fea000383ffff */
[----:B------:R-:W-:Y:S05]  /*d080*/  BRA `(.L_x_3141) ;  /* 0xffffff58004c7947 */ /* 0x000fea000383ffff */
.L_x_3222:
[----:B------:R-:W-:Y:S01]  /*d090*/  BSSY B0, `(.L_x_3295) ;  /* 0x0000005000007945 */ /* 0x000fe20003800000 */
[----:B------:R-:W-:-:S07]  /*d0a0*/  IMAD.MOV.U32 R15, RZ, RZ, -0x1 ;  /* 0xffffffffff0f7424 */ /* 0x000fce00078e00ff */
[----:B------:R-:W-:Y:S05]  /*d0b0*/  WARPSYNC.COLLECTIVE R15, `(.L_x_3296) ;  /* 0x000000000f087348 */ /* 0x000fea0003c00000 */
[----:B------:R-:W-:Y:S01]  /*d0c0*/  NOP ;  /* 0x0000000000007918 */ /* 0x000fe20000000000 */
[----:B------:R-:W-:Y:S01]  /*d0d0*/  ENDCOLLECTIVE ;  /* 0x000000000000791b */ /* 0x000fe20003800000 */
.L_x_3296:
[----:B------:R-:W-:Y:S05]  /*d0e0*/  BSYNC B0 ;  /* 0x0000000000007941 */ /* 0x000fea0003800000 */
.L_x_3295:
[----:B------:R-:W-:Y:S05]  /*d0f0*/  BRA `(.L_x_3297) ;  /* 0xffffffc000fc7947 */ /* 0x000fea000383ffff */
.L_x_3235:
[----:B------:R-:W-:Y:S01]  /*d100*/  BSSY B0, `(.L_x_3298) ;  /* 0x0000005000007945 */ /* 0x000fe20003800000 */
[----:B------:R-:W-:-:S07]  /*d110*/  IMAD.MOV.U32 R15, RZ, RZ, -0x1 ;  /* 0xffffffffff0f7424 */ /* 0x000fce00078e00ff */
[----:B------:R-:W-:Y:S05]  /*d120*/  WARPSYNC.COLLECTIVE R15, `(.L_x_3299) ;  /* 0x000000000f087348 */ /* 0x000fea0003c00000 */
[----:B------:R-:W-:Y:S01]  /*d130*/  NOP ;  /* 0x0000000000007918 */ /* 0x000fe20000000000 */
[----:B------:R-:W-:Y:S01]  /*d140*/  ENDCOLLECTIVE ;  /* 0x000000000000791b */ /* 0x000fe20003800000 */
.L_x_3299:
[----:B------:R-:W-:Y:S05]  /*d150*/  BSYNC B0 ;  /* 0x0000000000007941 */ /* 0x000fea0003800000 */
.L_x_3298:
[----:B------:R-:W-:Y:S05]  /*d160*/  BRA `(.L_x_3300) ;  /* 0xffffffc800ac7947 */ /* 0x000fea000383ffff */
.L_x_3247:
[----:B------:R-:W-:Y:S01]  /*d170*/  BSSY B0, `(.L_x_3301) ;  /* 0x0000005000007945 */ /* 0x000fe20003800000 */
[----:B------:R-:W-:-:S07]  /*d180*/  IMAD.MOV.U32 R15, RZ, RZ, -0x1 ;  /* 0xffffffffff0f7424 */ /* 0x000fce00078e00ff */
[----:B------:R-:W-:Y:S05]  /*d190*/  WARPSYNC.COLLECTIVE R15, `(.L_x_3302) ;  /* 0x000000000f087348 */ /* 0x000fea0003c00000 */
[----:B------:R-:W-:Y:S01]  /*d1a0*/  NOP ;  /* 0x0000000000007918 */ /* 0x000fe20000000000 */
[----:B------:R-:W-:Y:S01]  /*d1b0*/  ENDCOLLECTIVE ;  /* 0x000000000000791b */ /* 0x000fe20003800000 */
.L_x_3302:
[----:B------:R-:W-:Y:S05]  /*d1c0*/  BSYNC B0 ;  /* 0x0000000000007941 */ /* 0x000fea0003800000 */
.L_x_3301:
[----:B------:R-:W-:Y:S05]  /*d1d0*/  BRA `(.L_x_3303) ;  /* 0xffffffcc00ec7947 */ /* 0x000fea000383ffff */
.L_x_3267:
[----:B-1----:R1:W2:Y:S02]  /*d1e0*/  SYNCS.PHASECHK.TRANS64.TRYWAIT P0, [R15+URZ+0x30820], R2 ;  /* 0x030820020f0075a7 */ /* 0x0022a4000800017f */
[----:B--2---:R-:W-:Y:S05]  /*d1f0*/  @!P0 NANOSLEEP.SYNCS 0x989680 ;  /* 0x009896800000895d */ /* 0x004fea0003900000 */
[----:B------:R-:W2:Y:S02]  /*d200*/  @!P0 SYNCS.PHASECHK.TRANS64 P0, [R15+URZ+0x30820], R2 ;  /* 0x030820020f0085a7 */ /* 0x000ea4000800007f */
[----:B--2---:R-:W-:Y:S05]  /*d210*/  @!P0 BRA `(.L_x_3267) ;  /* 0xfffffffc00f08947 */ /* 0x004fea000383ffff */
[----:B------:R-:W-:Y:S05]  /*d220*/  BRA `(.L_x_3304) ;  /* 0xffffffdc00dc7947 */ /* 0x000fea000383ffff */
.L_x_3271:
[----:B--2---:R2:W3:Y:S02]  /*d230*/  SYNCS.PHASECHK.TRANS64.TRYWAIT P1, [R15+URZ+0x30840], R18 ;  /* 0x030840120f0075a7 */ /* 0x0044e4000802017f */
[----:B---3--:R-:W-:Y:S05]  /*d240*/  @!P1 NANOSLEEP.SYNCS 0x989680 ;  /* 0x009896800000995d */ /* 0x008fea0003900000 */
[----:B------:R-:W3:Y:S02]  /*d250*/  @!P1 SYNCS.PHASECHK.TRANS64 P1, [R15+URZ+0x30840], R18 ;  /* 0x030840120f0095a7 */ /* 0x000ee4000802007f */
[----:B---3--:R-:W-:Y:S05]  /*d260*/  @!P1 BRA `(.L_x_3271) ;  /* 0xfffffffc00f09947 */ /* 0x008fea000383ffff */
[----:B------:R-:W-:Y:S05]  /*d270*/  BRA `(.L_x_3305) ;  /* 0xffffffe400807947 */ /* 0x000fea000383ffff */
.L_x_3273:
[----:B-1----:R1:W3:Y:S02]  /*d280*/  SYNCS.PHASECHK.TRANS64.TRYWAIT P1, [R15+URZ+0x30828], R18 ;  /* 0x030828120f0075a7 */ /* 0x0022e4000802017f */
[----:B---3--:R-:W-:Y:S05]  /*d290*/  @!P1 NANOSLEEP.SYNCS 0x989680 ;  /* 0x009896800000995d */ /* 0x008fea0003900000 */
[----:B------:R-:W3:Y:S02]  /*d2a0*/  @!P1 SYNCS.PHASECHK.TRANS64 P1, [R15+URZ+0x30828], R18 ;  /* 0x030828120f0095a7 */ /* 0x000ee4000802007f */
[----:B---3--:R-:W-:Y:S05]  /*d2b0*/  @!P1 BRA `(.L_x_3273) ;  /* 0xfffffffc00f09947 */ /* 0x008fea000383ffff */
[----:B------:R-:W-:Y:S05]  /*d2c0*/  BRA `(.L_x_3306) ;  /* 0xffffffe800207947 */ /* 0x000fea000383ffff */
.L_x_3275:
[----:B---3--:R3:W4:Y:S02]  /*d2d0*/  SYNCS.PHASECHK.TRANS64.TRYWAIT P1, [R15+URZ+0x30848], R18 ;  /* 0x030848120f0075a7 */ /* 0x008724000802017f */
[----:B----4-:R-:W-:Y:S05]  /*d2e0*/  @!P1 NANOSLEEP.SYNCS 0x989680 ;  /* 0x009896800000995d */ /* 0x010fea0003900000 */
[----:B------:R-:W4:Y:S02]  /*d2f0*/  @!P1 SYNCS.PHASECHK.TRANS64 P1, [R15+URZ+0x30848], R18 ;  /* 0x030848120f0095a7 */ /* 0x000f24000802007f */
[----:B----4-:R-:W-:Y:S05]  /*d300*/  @!P1 BRA `(.L_x_3275) ;  /* 0xfffffffc00f09947 */ /* 0x010fea000383ffff */
[----:B------:R-:W-:Y:S05]  /*d310*/  BRA `(.L_x_3307) ;  /* 0xffffffe800c07947 */ /* 0x000fea000383ffff */
.L_x_3277:
[----:B------:R-:W-:-:S07]  /*d320*/  SHF.L.U32 R4, R10, 0x1f, RZ ;  /* 0x0000001f0a047819 */ /* 0x000fce00000006ff */
.L_x_3308:
[----:B----4-:R4:W1:Y:S02]  /*d330*/  SYNCS.PHASECHK.TRANS64.TRYWAIT P1, [R15+URZ+0x30820], R4 ;  /* 0x030820040f0075a7 */ /* 0x010864000802017f */
[----:B-1----:R-:W-:Y:S05]  /*d340*/  @!P1 NANOSLEEP.SYNCS 0x989680 ;  /* 0x009896800000995d */ /* 0x002fea0003900000 */
[----:B------:R-:W1:Y:S02]  /*d350*/  @!P1 SYNCS.PHASECHK.TRANS64 P1, [R15+URZ+0x30820], R4 ;  /* 0x030820040f0095a7 */ /* 0x000e64000802007f */
[----:B-1----:R-:W-:Y:S05]  /*d360*/  @!P1 BRA `(.L_x_3308) ;  /* 0xfffffffc00f09947 */ /* 0x002fea000383ffff */
[----:B------:R-:W-:Y:S05]  /*d370*/  BRA `(.L_x_3309) ;  /* 0xffffffec00447947 */ /* 0x000fea000383ffff */
.L_x_3280:
[----:B----4-:R4:W1:Y:S02]  /*d380*/  SYNCS.PHASECHK.TRANS64.TRYWAIT P1, [R15+URZ+0x30840], R12 ;  /* 0x0308400c0f0075a7 */ /* 0x010864000802017f */
[----:B-1----:R-:W-:Y:S05]  /*d390*/  @!P1 NANOSLEEP.SYNCS 0x989680 ;  /* 0x009896800000995d */ /* 0x002fea0003900000 */
[----:B------:R-:W1:Y:S02]  /*d3a0*/  @!P1 SYNCS.PHASECHK.TRANS64 P1, [R15+URZ+0x30840], R12 ;  /* 0x0308400c0f0095a7 */ /* 0x000e64000802007f */
[----:B-1----:R-:W-:Y:S05]  /*d3b0*/  @!P1 BRA `(.L_x_3280) ;  /* 0xfffffffc00f09947 */ /* 0x002fea000383ffff */
[----:B------:R-:W-:Y:S05]  /*d3c0*/  BRA `(.L_x_3310) ;  /* 0xfffffff000007947 */ /* 0x000fea000383ffff */
.L_x_3282:
[----:B-1----:R1:W2:Y:S02]  /*d3d0*/  SYNCS.PHASECHK.TRANS64.TRYWAIT P1, [R15+URZ+0x30828], R12 ;  /* 0x0308280c0f0075a7 */ /* 0x0022a4000802017f */
[----:B--2---:R-:W-:Y:S05]  /*d3e0*/  @!P1 NANOSLEEP.SYNCS 0x989680 ;  /* 0x009896800000995d */ /* 0x004fea0003900000 */
[----:B------:R-:W2:Y:S02]  /*d3f0*/  @!P1 SYNCS.PHASECHK.TRANS64 P1, [R15+URZ+0x30828], R12 ;  /* 0x0308280c0f0095a7 */ /* 0x000ea4000802007f */
[----:B--2---:R-:W-:Y:S05]  /*d400*/  @!P1 BRA `(.L_x_3282) ;  /* 0xfffffffc00f09947 */ /* 0x004fea000383ffff */
[----:B------:R-:W-:Y:S05]  /*d410*/  BRA `(.L_x_3311) ;  /* 0xfffffff000947947 */ /* 0x000fea000383ffff */
.L_x_3284:
[----:B------:R1:W1:Y:S02]  /*d420*/  SYNCS.PHASECHK.TRANS64.TRYWAIT P0, [R3+URZ+0x30840], R0 ;  /* 0x03084000030075a7 */ /* 0x000264000800017f */
[----:B-1----:R-:W-:Y:S05]  /*d430*/  @!P0 NANOSLEEP.SYNCS 0x989680 ;  /* 0x009896800000895d */ /* 0x002fea0003900000 */
[----:B------:R-:W1:Y:S02]  /*d440*/  @!P0 SYNCS.PHASECHK.TRANS64 P0, [R3+URZ+0x30840], R0 ;  /* 0x03084000030085a7 */ /* 0x000e64000800007f */
[----:B-1----:R-:W-:Y:S05]  /*d450*/  @!P0 BRA `(.L_x_3284) ;  /* 0xfffffffc00f08947 */ /* 0x002fea000383ffff */
[----:B------:R-:W-:Y:S05]  /*d460*/  BRA `(.L_x_3312) ;  /* 0xfffffff400447947 */ /* 0x000fea000383ffff */
.L_x_3286:
[----:B------:R-:W-:Y:S01]  /*d470*/  BSSY B0, `(.L_x_3313) ;  /* 0x0000006000007945 */ /* 0x000fe20003800000 */
[----:B------:R-:W-:-:S07]  /*d480*/  IMAD.MOV.U32 R15, RZ, RZ, -0x1 ;  /* 0xffffffffff0f7424 */ /* 0x000fce00078e00ff */
[----:B------:R-:W-:Y:S05]  /*d490*/  WARPSYNC.COLLECTIVE R15, `(.L_x_3314) ;  /* 0x000000000f0c7348 */ /* 0x000fea0003c00000 */
[----:B------:R-:W-:Y:S02]  /*d4a0*/  ELECT P6, UR62, PT ;  /* 0x00000000003e782f */ /* 0x000fe400038c0000 */
[----:B------:R-:W-:Y:S01]  /*d4b0*/  MOV R14, UR62 ;  /* 0x0000003e000e7c02 */ /* 0x000fe20008000f00 */
[----:B------:R-:W-:Y:S10]  /*d4c0*/  ENDCOLLECTIVE ;  /* 0x000000000000791b */ /* 0x000ff40003800000 */
.L_x_3314:
[----:B------:R-:W-:Y:S05]  /*d4d0*/  BSYNC B0 ;  /* 0x0000000000007941 */ /* 0x000fea0003800000 */
.L_x_3313:
[----:B------:R-:W-:Y:S05]  /*d4e0*/  BRA `(.L_x_3315) ;  /* 0xfffffff400f47947 */ /* 0x000fea000383ffff */
.L_x_3288:
[----:B-1----:R1:W2:Y:S02]  /*d4f0*/  SYNCS.PHASECHK.TRANS64.TRYWAIT P0, [R7+URZ], R4 ;  /* 0x00000004070075a7 */ /* 0x0022a4000800017f */
[----:B--2---:R-:W-:Y:S05]  /*d500*/  @!P0 NANOSLEEP.SYNCS 0x989680 ;  /* 0x009896800000895d */ /* 0x004fea0003900000 */
[----:B------:R-:W2:Y:S02]  /*d510*/  @!P0 SYNCS.PHASECHK.TRANS64 P0, [R7+URZ], R4 ;  /* 0x00000004070085a7 */ /* 0x000ea4000800007f */
[----:B--2---:R-:W-:Y:S05]  /*d520*/  @!P0 BRA `(.L_x_3288) ;  /* 0xfffffffc00f08947 */ /* 0x004fea000383ffff */
[----:B------:R-:W-:Y:S05]  /*d530*/  BRA `(.L_x_3316) ;  /* 0xfffffff800347947 */ /* 0x000fea000383ffff */
.L_x_3289:
[----:B--2---:R2:W3:Y:S02]  /*d540*/  SYNCS.PHASECHK.TRANS64.TRYWAIT P0, [R3+URZ], R0 ;  /* 0x00000000030075a7 */ /* 0x0044e4000800017f */
[----:B---3--:R-:W-:Y:S05]  /*d550*/  @!P0 NANOSLEEP.SYNCS 0x989680 ;  /* 0x009896800000895d */ /* 0x008fea0003900000 */
[----:B------:R-:W3:Y:S02]  /*d560*/  @!P0 SYNCS.PHASECHK.TRANS64 P0, [R3+URZ], R0 ;  /* 0x00000000030085a7 */ /* 0x000ee4000800007f */
[----:B---3--:R-:W-:Y:S05]  /*d570*/  @!P0 BRA `(.L_x_3289) ;  /* 0xfffffffc00f08947 */ /* 0x008fea000383ffff */
[----:B------:R-:W-:Y:S05]  /*d580*/  BRA `(.L_x_3317) ;  /* 0xfffffff800287947 */ /* 0x000fea000383ffff */
.L_x_3291:
[----:B--2---:R2:W3:Y:S02]  /*d590*/  SYNCS.PHASECHK.TRANS64.TRYWAIT P0, [R5+URZ], R4 ;  /* 0x00000004050075a7 */ /* 0x0044e4000800017f */
[----:B---3--:R-:W-:Y:S05]  /*d5a0*/  @!P0 NANOSLEEP.SYNCS 0x989680 ;  /* 0x009896800000895d */ /* 0x008fea0003900000 */
[----:B------:R-:W3:Y:S02]  /*d5b0*/  @!P0 SYNCS.PHASECHK.TRANS64 P0, [R5+URZ], R4 ;  /* 0x00000004050085a7 */ /* 0x000ee4000800007f */
[----:B---3--:R-:W-:Y:S05]  /*d5c0*/  @!P0 BRA `(.L_x_3291) ;  /* 0xfffffffc00f08947 */ /* 0x008fea000383ffff */
[----:B------:R-:W-:Y:S05]  /*d5d0*/  BRA `(.L_x_3318) ;  /* 0xfffffff8002c7947 */ /* 0x000fea000383ffff */
.L_x_3319:
        /* <DEDUP_REMOVED lines=10> */
.L_x_3675:


//--------------------- .text._ZN7cutlass13device_kernelIN5flash11enable_sm90INS1_16FlashAttnBwdSm90INS1_25CollectiveMainloopBwdSm90ILi2ELi2ELi2EN4cute5tupleIJNS5_1CILi1EEES8_S8_EEENS6_IJNS7_ILi64EEENS7_ILi128EEESB_EEENS_10bfloat16_tEfNS_4arch4Sm90ELb1ELb0ELb1ELb1ELb0ELb1ELb0ELb0ELi2ELi1ELi2ELi1ELb0EEENS1_24CollectiveEpilogueBwdGQAISC_fSF_Li256ELb1ELb0EEENS1_25SingleTileBwdLPTSchedulerILb1ELi128ELb0EEEEEEEEEvNT_6ParamsE --------------------------
	.section	.text._ZN7cutlass13device_kernelIN5flash11enable_sm90INS1_16FlashAttnBwdSm90INS1_25CollectiveMainloopBwdSm90ILi2ELi2ELi2EN4cute5tupleIJNS5_1CILi1EEES8_S8_EEENS6_IJNS7_ILi64EEENS7_ILi128EEESB_EEENS_10bfloat16_tEfNS_4arch4Sm90ELb1ELb0ELb1ELb1ELb0ELb1ELb0ELb0ELi2ELi1ELi2ELi1ELb0EEENS1_24CollectiveEpilogueBwdGQAISC_fSF_Li256ELb1ELb0EEENS1_25SingleTileBwdLPTSchedulerILb1ELi128ELb0EEEEEEEEEvNT_6ParamsE,"ax",@progbits
	.align	128
.text._ZN7cutlass13device_kernelIN5flash11enable_sm90INS1_16FlashAttnBwdSm90INS1_25CollectiveMainloopBwdSm90ILi2ELi2ELi2EN4cute5tupleIJNS5_1CILi1EEES8_S8_EEENS6_IJNS7_ILi64EEENS7_ILi128EEESB_EEENS_10bfloat16_tEfNS_4arch4Sm90ELb1ELb0ELb1ELb1ELb0ELb1ELb0ELb0ELi2ELi1ELi2ELi1ELb0EEENS1_24CollectiveEpilogueBwdGQAISC_fSF_Li256ELb1ELb0EEENS1_25SingleTileBwdLPTSchedulerILb1ELi128ELb0EEEEEEEEEvNT_6ParamsE:
        .type           _ZN7cutlass13device_kernelIN5flash11enable_sm90INS1_16FlashAttnBwdSm90INS1_25CollectiveMainloopBwdSm90ILi2ELi2ELi2EN4cute5tupleIJNS5_1CILi1EEES8_S8_EEENS6_IJNS7_ILi64EEENS7_ILi128EEESB_EEENS_10bfloat16_tEfNS_4arch4Sm90ELb1ELb0ELb1ELb1ELb0ELb1ELb0ELb0ELi2ELi1ELi2ELi1ELb0EEENS1_24CollectiveEpilogueBwdGQAISC_fSF_Li256ELb1ELb0EEENS1_25SingleTileBwdLPTSchedulerILb1ELi128ELb0EEEEEEEEEvNT_6ParamsE,@function
        .size           _ZN7cutlass13device_kernelIN5flash11enable_sm90INS1_16FlashAttnBwdSm90INS1_25CollectiveMainloopBwdSm90ILi2ELi2ELi2EN4cute5tupleIJNS5_1CILi1EEES8_S8_EEENS6_IJNS7_ILi64EEENS7_ILi128EEESB_EEENS_10bfloat16_tEfNS_4arch4Sm90ELb1ELb0ELb1ELb1ELb0ELb1ELb0ELb0ELi2ELi1ELi2ELi1ELb0EEENS1_24CollectiveEpilogueBwdGQAISC_fSF_Li256ELb1ELb0EEENS1_25SingleTileBwdLPTSchedulerILb1ELi128ELb0EEEEEEEEEvNT_6ParamsE,(.L_x_3676 - _ZN7cutlass13device_kernelIN5flash11enable_sm90INS1_16FlashAttnBwdSm90INS1_25CollectiveMainloopBwdSm90ILi2ELi2ELi2EN4cute5tupleIJNS5_1CILi1EEES8_S8_EEENS6_IJNS7_ILi64EEENS7_ILi128EEESB_EEENS_10bfloat16_tEfNS_4arch4Sm90ELb1ELb0ELb1ELb1ELb0ELb1ELb0ELb0ELi2ELi1ELi2ELi1ELb0EEENS1_24CollectiveEpilogueBwdGQAISC_fSF_Li256ELb1ELb0EEENS1_25SingleTileBwdLPTSchedulerILb1ELi128ELb0EEEEEEEEEvNT_6ParamsE)
        .other          _ZN7cutlass13device_kernelIN5flash11enable_sm90INS1_16FlashAttnBwdSm90INS1_25CollectiveMainloopBwdSm90ILi2ELi2ELi2EN4cute5tupleIJNS5_1CILi1EEES8_S8_EEENS6_IJNS7_ILi64EEENS7_ILi128EEESB_EEENS_10bfloat16_tEfNS_4arch4Sm90ELb1ELb0ELb1ELb1ELb0ELb1ELb0ELb0ELi2ELi1ELi2ELi1ELb0EEENS1_24CollectiveEpilogueBwdGQAISC_fSF_Li256ELb1ELb0EEENS1_25SingleTileBwdLPTSchedulerILb1ELi128ELb0EEEEEEEEEvNT_6ParamsE,@"STO_CUDA_ENTRY STV_DEFAULT"
_ZN7cutlass13device_kernelIN5flash11enable_sm90INS1_16FlashAttnBwdSm90INS1_25CollectiveMainloopBwdSm90ILi2ELi2ELi2EN4cute5tupleIJNS5_1CILi1EEES8_S8_EEENS6_IJNS7_ILi64EEENS7_ILi128EEESB_EEENS_10bfloat16_tEfNS_4arch4Sm90ELb1ELb0ELb1ELb1ELb0ELb1ELb0ELb0ELi2ELi1ELi2ELi1ELb0EEENS1_24CollectiveEpilogueBwdGQAISC_fSF_Li256ELb1ELb0EEENS1_25SingleTileBwdLPTSchedulerILb1ELi128ELb0EEEEEEEEEvNT_6ParamsE:
        /* <DEDUP_REMOVED lines=24> */
.L_x_3321:
[----:B------:R-:W-:Y:S05]  /*0180*/  BSYNC B0 ;  /* 0x0000000000007941 */ /* 0x000fea0003800000 */
.L_x_3320:
        /* <DEDUP_REMOVED lines=37> */
.L_x_3322:
        /* <DEDUP_REMOVED lines=22> */
.L_x_3323:
[----:B------:R-:W-:Y:S01]  /*0540*/  PLOP3.LUT P0, PT, PT, PT, UP0, 0x80, 0x0 ;  /* 0x000000000000781c */ /* 0x000fe20003f0f008 */
[----:B------:R-:W-:Y:S01]  /*0550*/  NOP ;  /* 0x0000000000007918 */ /* 0x000fe20000000000 */
[----:B------:R-:W-:Y:S01]  /*0560*/  ULDC.64 UR46, c[0x0][0x208] ;  /* 0x00008200002e7ab9 */ /* 0x000fe20000000a00 */
[----:B------:R-:W-:Y:S01]  /*0570*/  BSSY B6, `(.L_x_3324) ;  /* 0x0000931000067945 */ /* 0x000fe20003800000 */
[----:B-12-4-:R-:W-:Y:S09]  /*0580*/  BAR.SYNC.DEFER_BLOCKING 0x0 ;  /* 0x0000000000007b1d */ /* 0x016ff20000010000 */
[----:B------:R-:W-:Y:S05]  /*0590*/  @!P0 BRA `(.L_x_3325) ;  /* 0x0000005400008947 */ /* 0x000fea0003800000 */
.L_x_3326:
        /* <DEDUP_REMOVED lines=32> */
.L_x_3327:
[----:B------:R-:W-:Y:S01]  /*07a0*/  ULDC UR7, c[0x0][0x8cc] ;  /* 0x0002330000077ab9 */ /* 0x000fe20000000800 */
[----:B------:R-:W-:Y:S01]  /*07b0*/  UMOV UR36, UR10 ;  /* 0x0000000a00247c82 */ /* 0x000fe20008000000 */
[----:B------:R-:W-:-:S11]  /*07c0*/  UISETP.NE.AND UP0, UPT, UR7, 0x1, UPT ;  /* 0x000000010700788c */ /* 0x000fd6000bf05270 */
[----:B------:R-:W-:Y:S02]  /*07d0*/  @UP0 ULDC.64 UR8, c[0x0][0x8d0] ;  /* 0x0002340000080ab9 */ /* 0x000fe40000000a00 */
[----:B------:R-:W-:-:S04]  /*07e0*/  UIMAD.WIDE.U32 UR4, UR10, UR8, URZ ;  /* 0x000000080a0472a5 */ /* 0x000fc8000f8e003f */
[----:B------:R-:W-:-:S04]  /*07f0*/  @UP0 USHF.R.U32.HI UR36, URZ, UR9, UR5 ;  /* 0x000000093f240299 */ /* 0x000fc80008011605 */
[----:B------:R-:W-:-:S12]  /*0800*/  UIMAD UR4, UR36, UR7, URZ ;  /* 0x00000007240472a4 */ /* 0x000fd8000f8e023f */
.L_x_3328:
        /* <DEDUP_REMOVED lines=23> */
.L_x_3329:
        /* <DEDUP_REMOVED lines=14> */
.L_x_3331:
[----:B------:R-:W-:-:S05]  /*0a60*/  ULDC UR4, c[0x0][0x8f4] ;  /* 0x00023d0000047ab9 */ /* 0x000fca0000000800 */
.L_x_3330:
        /* <DEDUP_REMOVED lines=20> */
.L_x_3333:
        /* <DEDUP_REMOVED lines=14> */
.L_x_3334:
        /* <DEDUP_REMOVED lines=11> */
.L_x_3335:
        /* <DEDUP_REMOVED lines=13> */
.L_x_3336:
        /* <DEDUP_REMOVED lines=102> */
.L_x_3339:
        /* <DEDUP_REMOVED lines=15> */
.L_x_3338:
        /* <DEDUP_REMOVED lines=23> */
.L_x_3341:
        /* <DEDUP_REMOVED lines=15> */
.L_x_3340:
        /* <DEDUP_REMOVED lines=8> */
.L_x_3427:
        /* <DEDUP_REMOVED lines=15> */
.L_x_3343:
        /* <DEDUP_REMOVED lines=104> */
.L_x_3355:
[----:B------:R-:W-:-:S05]  /*1fb0*/  IMAD.U32 R0, RZ, RZ, UR38 ;  /* 0x00000026ff007e24 */ /* 0x000fca000f8e00ff */
[----:B------:R-:W-:-:S04]  /*1fc0*/  LOP3.LUT R0, R0, 0x1, RZ, 0xfc, !PT ;  /* 0x0000000100007812 */ /* 0x000fc800078efcff */
[----:B------:R-:W-:-:S13]  /*1fd0*/  ISETP.NE.AND P0, PT, R0, 0x3, PT ;  /* 0x000000030000780c */ /* 0x000fda0003f05270 */
[----:B------:R-:W-:Y:S05]  /*1fe0*/  @!P0 BRA `(.L_x_3345) ;  /* 0x0000000000048947 */ /* 0x000fea0003800000 */
[----:B------:R-:W-:Y:S01]  /*1ff0*/  BPT.TRAP 0x1 ;  /* 0x000000040000795c */ /* 0x000fe20000300000 */
.L_x_3345:
        /* <DEDUP_REMOVED lines=8> */
.L_x_3346:
[----:B---3--:R-:W-:Y:S05]  /*2080*/  @P1 BRA `(.L_x_3347) ;  /* 0x0000000000081947 */ /* 0x008fea0003800000 */
[----:B------:R-:W3:Y:S02]  /*2090*/  SYNCS.PHASECHK.TRANS64.TRYWAIT P1, [R0+URZ+0x30810], R209 ;  /* 0x030810d1000075a7 */ /* 0x000ee4000802017f */
[----:B---3--:R-:W-:Y:S05]  /*20a0*/  @!P1 BRA `(.L_x_3348) ;  /* 0x0000007800389947 */ /* 0x008fea0003800000 */
.L_x_3347:
        /* <DEDUP_REMOVED lines=84> */
.L_x_3349:
[----:B------:R1:W1:Y:S01]  /*25f0*/  SYNCS.PHASECHK.TRANS64.TRYWAIT P1, [R0+URZ+0x30830], R209 ;  /* 0x030830d1000075a7 */ /* 0x000262000802017f */
[----:B------:R-:W-:Y:S05]  /*2600*/  @!P0 BRA `(.L_x_3350) ;  /* 0x0000000000048947 */ /* 0x000fea0003800000 */
[----:B------:R-:W-:Y:S01]  /*2610*/  BPT.TRAP 0x1 ;  /* 0x000000040000795c */ /* 0x000fe20000300000 */
.L_x_3350:
        /* <DEDUP_REMOVED lines=54> */
.L_x_3351:
        /* <DEDUP_REMOVED lines=492> */
.L_x_3353:
        /* <DEDUP_REMOVED lines=49> */
.L_x_3354:
        /* <DEDUP_REMOVED lines=78> */
.L_x_3337:
[----:B------:R-:W-:Y:S05]  /*5030*/  @P0 BRA `(.L_x_3332) ;  /* 0x0000004800100947 */ /* 0x000fea0003800000 */
[----:B------:R-:W-:Y:S01]  /*5040*/  ULDC.64 UR4, c[0x0][0x878] ;  /* 0x00021e0000047ab9 */ /* 0x000fe20000000a00 */
[----:B------:R-:W1:Y:S01]  /*5050*/  S2R R4, SR_TID.X ;  /* 0x0000000000047919 */ /* 0x000e620000002100 */
[----:B------:R-:W-:Y:S01]  /*5060*/  UISETP.NE.U32.AND UP0, UPT, UR4, URZ, UPT ;  /* 0x0000003f0400728c */ /* 0x000fe2000bf05070 */
[----:B------:R-:W2:Y:S01]  /*5070*/  S2UR UR10, SR_CgaCtaId ;  /* 0x00000000000a79c3 */ /* 0x000ea20000008800 */
[----:B------:R-:W-:Y:S01]  /*5080*/  UMOV UR7, 0x400 ;  /* 0x0000040000077882 */ /* 0x000fe20000000000 */
[----:B------:R-:W-:Y:S02]  /*5090*/  USHF.L.U32 UR36, UR36, 0xe, URZ ;  /* 0x0000000e24247899 */ /* 0x000fe4000800063f */
[----:B------:R-:W-:Y:S01]  /*50a0*/  UISETP.NE.AND.EX UP0, UPT, UR5, URZ, UPT, UP0 ;  /* 0x0000003f0500728c */ /* 0x000fe2000bf05300 */
[----:B------:R-:W-:Y:S01]  /*50b0*/  ULDC.64 UR12, c[0x0][0x818] ;  /* 0x00020600000c7ab9 */ /* 0x000fe20000000a00 */
[----:B------:R-:W-:Y:S01]  /*50c0*/  ULDC.64 UR14, c[0x0][0x840] ;  /* 0x00021000000e7ab9 */ /* 0x000fe20000000a00 */
[----:B------:R-:W-:-:S03]  /*50d0*/  ULDC.64 UR16, c[0x0][0x848] ;  /* 0x0002120000107ab9 */ /* 0x000fc60000000a00 */
[----:B------:R-:W-:-:S05]  /*50e0*/  PLOP3.LUT P0, PT, PT, PT, UP0, 0x80, 0x0 ;  /* 0x000000000000781c */ /* 0x000fca0003f0f008 */
[----:B------:R-:W-:Y:S02]  /*50f0*/  @UP0 ULDC.64 UR4, c[0x0][0x878] ;  /* 0x00021e0000040ab9 */ /* 0x000fe40000000a00 */
[----:B------:R-:W-:-:S06]  /*5100*/  @UP0 UIMAD.WIDE UR4, UR39, 0x4, UR4 ;  /* 0x00000004270408a5 */ /* 0x000fcc000f8e0204 */
[----:B------:R-:W-:Y:S02]  /*5110*/  IMAD.U32 R2, RZ, RZ, UR4 ;  /* 0x00000004ff027e24 */ /* 0x000fe4000f8e00ff */
[----:B------:R-:W-:Y:S01]  /*5120*/  IMAD.U32 R3, RZ, RZ, UR5 ;  /* 0x00000005ff037e24 */ /* 0x000fe2000f8e00ff */
[----:B------:R-:W-:-:S04]  /*5130*/  ULDC UR5, c[0x0][0x850] ;  /* 0x0002140000057ab9 */ /* 0x000fc80000000800 */
[----:B------:R-:W3:Y:S01]  /*5140*/  @P0 LDG.E R2, desc[UR46][R2.64] ;  /* 0x0000002e02020981 */ /* 0x000ee2000c1e1900 */
[----:B-1----:R-:W-:Y:S01]  /*5150*/  VIADD R5, R4, 0xffffff80 ;  /* 0xffffff8004057836 */ /* 0x002fe20000000000 */
[----:B------:R-:W-:Y:S01]  /*5160*/  UISETP.NE.AND UP1, UPT, UR5, 0x1, UPT ;  /* 0x000000010500788c */ /* 0x000fe2000bf25270 */
[----:B------:R-:W-:Y:S03]  /*5170*/  BSSY B0, `(.L_x_3356) ;  /* 0x000005a000007945 */ /* 0x000fe60003800000 */
[----:B------:R-:W-:-:S07]  /*5180*/  SHF.R.S32.HI R0, RZ, 0x1f, R5 ;  /* 0x0000001fff007819 */ /* 0x000fce0000011405 */
[----:B------:R-:W-:Y:S02]  /*5190*/  @UP1 ULDC UR8, c[0x0][0x854] ;  /* 0x0002150000081ab9 */ /* 0x000fe40000000800 */
[----:B------:R-:W-:Y:S01]  /*51a0*/  UIMAD.WIDE.U32 UR8, UR37, UR8, URZ ;  /* 0x00000008250872a5 */ /* 0x000fe2000f8e003f */
[----:B------:R-:W-:Y:S01]  /*51b0*/  BAR.SYNC.DEFER_BLOCKING 0x1, 0x100 ;  /* 0x0044000000007b1d */ /* 0x000fe20000010000 */
[----:B---3--:R-:W-:Y:S02]  /*51c0*/  @P0 R2UR UR4, R2 ;  /* 0x00000000020402ca */ /* 0x008fe400000e0000 */
        /* <DEDUP_REMOVED lines=10> */
[----:B--2---:R-:W-:Y:S02]  /*5270*/  ULEA UR4, UR10, UR7, 0x18 ;  /* 0x000000070a047291 */ /* 0x004fe4000f8ec03f */
[----:B------:R-:W-:-:S04]  /*5280*/  @UP0 USHF.L.U32 UR5, UR5, 0x7, URZ ;  /* 0x0000000705050899 */ /* 0x000fc8000800063f */
[----:B------:R-:W-:Y:S01]  /*5290*/  @UP0 ULOP3.LUT UR6, UR5, 0xffffc000, URZ, 0xc0, !UPT ;  /* 0xffffc00005060892 */ /* 0x000fe2000f8ec03f */
[----:B------:R-:W-:Y:S02]  /*52a0*/  LEA R0, R0, UR4, 0x2 ;  /* 0x0000000400007c11 */ /* 0x000fe4000f8e10ff */
[----:B------:R-:W-:Y:S01]  /*52b0*/  @UP1 ULDC UR5, c[0x0][0x858] ;  /* 0x0002160000051ab9 */ /* 0x000fe20000000800 */
[----:B------:R-:W-:Y:S02]  /*52c0*/  @UP0 USHF.R.S32.HI UR7, URZ, 0x1f, UR6 ;  /* 0x0000001f3f070899 */ /* 0x000fe40008011406 */
[----:B------:R-:W-:Y:S01]  /*52d0*/  @UP1 USHF.R.U32.HI UR37, URZ, UR5, UR9 ;  /* 0x000000053f251299 */ /* 0x000fe20008011609 */
[----:B------:R1:W-:Y:S01]  /*52e0*/  STS.128 [R0], R24 ;  /* 0x0000001800007388 */ /* 0x0003e20000000c00 */
[----:B------:R-:W-:Y:S02]  /*52f0*/  @!UP0 UMOV UR6, URZ ;  /* 0x0000003f00068c82 */ /* 0x000fe40008000000 */
[----:B------:R-:W-:Y:S01]  /*5300*/  USHF.R.S32.HI UR5, URZ, 0x1f, UR37 ;  /* 0x0000001f3f057899 */ /* 0x000fe20008011425 */
[----:B------:R1:W-:Y:S01]  /*5310*/  STS.128 [R0+0x800], R28 ;  /* 0x0008001c00007388 */ /* 0x0003e20000000c00 */
[----:B------:R-:W-:Y:S01]  /*5320*/  UIADD3 UR8, UP1, UR36, UR6, URZ ;  /* 0x0000000624087290 */ /* 0x000fe2000ff3e03f */
[----:B------:R-:W-:Y:S01]  /*5330*/  @!UP0 UMOV UR7, URZ ;  /* 0x0000003f00078c82 */ /* 0x000fe20008000000 */
[----:B------:R-:W-:Y:S01]  /*5340*/  UIMAD UR6, UR5, UR12, URZ ;  /* 0x0000000c050672a4 */ /* 0x000fe2000f8e023f */
[----:B------:R1:W-:Y:S01]  /*5350*/  STS.128 [R0+0x1000], R32 ;  /* 0x0010002000007388 */ /* 0x0003e20000000c00 */
[----:B------:R-:W-:-:S02]  /*5360*/  ULEA.HI.X.SX32 UR9, UR36, UR7, 0x1, UP1 ;  /* 0x0000000724097291 */ /* 0x000fc400088f0e3f */
[----:B------:R-:W-:Y:S01]  /*5370*/  UIMAD UR5, UR5, UR14, URZ ;  /* 0x0000000e050572a4 */ /* 0x000fe2000f8e023f */
[----:B------:R1:W-:Y:S01]  /*5380*/  STS.128 [R0+0x1800], R36 ;  /* 0x0018002400007388 */ /* 0x0003e20000000c00 */
[----:B------:R-:W-:Y:S02]  /*5390*/  UIMAD UR10, UR37, UR13, UR6 ;  /* 0x0000000d250a72a4 */ /* 0x000fe4000f8e0206 */
[----:B------:R-:W-:Y:S01]  /*53a0*/  UIMAD.WIDE.U32 UR6, UR37, UR12, UR8 ;  /* 0x0000000c250672a5 */ /* 0x000fe2000f8e0008 */
[----:B------:R1:W-:Y:S01]  /*53b0*/  STS.128 [R0+0x2000], R40 ;  /* 0x0020002800007388 */ /* 0x0003e20000000c00 */
[----:B------:R-:W-:Y:S02]  /*53c0*/  UIMAD UR12, UR37, UR15, UR5 ;  /* 0x0000000f250c72a4 */ /* 0x000fe4000f8e0205 */
[----:B------:R-:W-:Y:S01]  /*53d0*/  USHF.R.S32.HI UR5, URZ, 0x1f, UR39 ;  /* 0x0000001f3f057899 */ /* 0x000fe20008011427 */
[----:B------:R1:W-:Y:S01]  /*53e0*/  STS.128 [R0+0x2800], R44 ;  /* 0x0028002c00007388 */ /* 0x0003e20000000c00 */
[----:B------:R-:W-:-:S02]  /*53f0*/  UIMAD.WIDE.U32 UR8, UR37, UR14, UR8 ;  /* 0x0000000e250872a5 */ /* 0x000fc4000f8e0008 */
[----:B------:R-:W-:Y:S01]  /*5400*/  USEL UR5, UR5, URZ, !UP0 ;  /* 0x0000003f05057287 */ /* 0x000fe2000c000000 */
[----:B------:R1:W-:Y:S01]  /*5410*/  STS.128 [R0+0x3000], R48 ;  /* 0x0030003000007388 */ /* 0x0003e20000000c00 */
[----:B------:R-:W-:Y:S01]  /*5420*/  ULDC.64 UR14, c[0x0][0x820] ;  /* 0x00020800000e7ab9 */ /* 0x000fe20000000a00 */
[----:B------:R-:W-:Y:S02]  /*5430*/  USEL UR39, UR39, URZ, !UP0 ;  /* 0x0000003f27277287 */ /* 0x000fe4000c000000 */
[----:B------:R1:W-:Y:S01]  /*5440*/  STS.128 [R0+0x3800], R52 ;  /* 0x0038003400007388 */ /* 0x0003e20000000c00 */
[----:B------:R-:W-:Y:S02]  /*5450*/  UIMAD UR11, UR5, UR14, URZ ;  /* 0x0000000e050b72a4 */ /* 0x000fe4000f8e023f */
[----:B------:R-:W-:Y:S01]  /*5460*/  UIADD3 UR7, UR7, UR10, URZ ;  /* 0x0000000a07077290 */ /* 0x000fe2000fffe03f */
[----:B------:R1:W-:Y:S01]  /*5470*/  STS.128 [R0+0x4000], R56 ;  /* 0x0040003800007388 */ /* 0x0003e20000000c00 */
[----:B------:R-:W-:-:S02]  /*5480*/  UIMAD UR5, UR5, UR16, URZ ;  /* 0x00000010050572a4 */ /* 0x000fc4000f8e023f */
[----:B------:R-:W-:Y:S01]  /*5490*/  UIADD3 UR9, UR9, UR12, URZ ;  /* 0x0000000c09097290 */ /* 0x000fe2000fffe03f */
[----:B------:R1:W-:Y:S01]  /*54a0*/  STS.128 [R0+0x4800], R60 ;  /* 0x0048003c00007388 */ /* 0x0003e20000000c00 */
[----:B------:R-:W-:Y:S02]  /*54b0*/  UIMAD UR11, UR39, UR15, UR11 ;  /* 0x0000000f270b72a4 */ /* 0x000fe4000f8e020b */
[----:B------:R-:W-:Y:S01]  /*54c0*/  UIMAD.WIDE.U32 UR6, UR39, UR14, UR6 ;  /* 0x0000000e270672a5 */ /* 0x000fe2000f8e0006 */
[----:B------:R1:W-:Y:S01]  /*54d0*/  STS.128 [R0+0x5000], R64 ;  /* 0x0050004000007388 */ /* 0x0003e20000000c00 */
[----:B------:R-:W-:Y:S02]  /*54e0*/  UIMAD UR5, UR39, UR17, UR5 ;  /* 0x00000011270572a4 */ /* 0x000fe4000f8e0205 */
[----:B------:R-:W-:Y:S01]  /*54f0*/  UIMAD.WIDE.U32 UR8, UR39, UR16, UR8 ;  /* 0x00000010270872a5 */ /* 0x000fe2000f8e0008 */
[----:B------:R1:W-:Y:S01]  /*5500*/  STS.128 [R0+0x5800], R68 ;  /* 0x0058004400007388 */ /* 0x0003e20000000c00 */
[----:B------:R-:W-:Y:S01]  /*5510*/  ULDC.64 UR12, c[0x0][0x800] ;  /* 0x00020000000c7ab9 */ /* 0x000fe20000000a00 */
[----:B------:R-:W-:Y:S01]  /*5520*/  ULDC.64 UR14, c[0x0][0x828] ;  /* 0x00020a00000e7ab9 */ /* 0x000fe20000000a00 */
[----:B------:R-:W-:Y:S01]  /*5530*/  UIADD3 UR7, UR7, UR11, URZ ;  /* 0x0000000b07077290 */ /* 0x000fe2000fffe03f */
        /* <DEDUP_REMOVED lines=22> */
.L_x_3358:
[----:B------:R-:W-:Y:S01]  /*56a0*/  @P0 ELECT P1, URZ, PT ;  /* 0x00000000003f082f */ /* 0x000fe20003820000 */
[----:B------:R2:W-:-:S12]  /*56b0*/  UBLKRED.G.S.ADD.F32.RN [UR6], [UR4], UR5, desc[UR8] ;  /* 0x00000806040073bb */ /* 0x0005d800080a1405 */
[----:B------:R-:W-:Y:S02]  /*56c0*/  @P1 PLOP3.LUT P0, PT, P1, PT, PT, 0x8, 0x0 ;  /* 0x000000000000181c */ /* 0x000fe40000f0e170 */
[----:B------:R-:W-:-:S11]  /*56d0*/  PLOP3.LUT P1, PT, PT, PT, PT, 0x8, 0x0 ;  /* 0x000000000000781c */ /* 0x000fd60003f2e170 */
[----:B--2---:R-:W-:Y:S05]  /*56e0*/  @P0 BRA.U.ANY `(.L_x_3358) ;  /* 0xfffffffd00ec0947 */ /* 0x004fea000393ffff */
[----:B------:R0:W-:Y:S01]  /*56f0*/  UTMACMDFLUSH ;  /* 0x00000000000079b7 */ /* 0x0001e20000000000 */
[----:B------:R-:W-:-:S04]  /*5700*/  DEPBAR.LE SB0, 0x0 ;  /* 0x000080000000791a */ /* 0x000fc80000000000 */
.L_x_3357:
[----:B------:R-:W-:Y:S05]  /*5710*/  BSYNC B0 ;  /* 0x0000000000007941 */ /* 0x000fea0003800000 */
.L_x_3356:
        /* <DEDUP_REMOVED lines=32> */
.L_x_3359:
[----:B------:R-:W-:Y:S01]  /*5920*/  @P0 ELECT P1, URZ, PT ;  /* 0x00000000003f082f */ /* 0x000fe20003820000 */
[----:B------:R2:W-:-:S12]  /*5930*/  UBLKRED.G.S.ADD.F32.RN [UR6], [UR4], UR5, desc[UR8] ;  /* 0x00000806040073bb */ /* 0x0005d800080a1405 */
[----:B------:R-:W-:Y:S02]  /*5940*/  @P1 PLOP3.LUT P0, PT, P1, PT, PT, 0x8, 0x0 ;  /* 0x000000000000181c */ /* 0x000fe40000f0e170 */
[----:B------:R-:W-:-:S11]  /*5950*/  PLOP3.LUT P1, PT, PT, PT, PT, 0x8, 0x0 ;  /* 0x000000000000781c */ /* 0x000fd60003f2e170 */
[----:B--2---:R-:W-:Y:S05]  /*5960*/  @P0 BRA.U.ANY `(.L_x_3359) ;  /* 0xfffffffd00ec0947 */ /* 0x004fea000393ffff */
[----:B------:R0:W-:Y:S01]  /*5970*/  UTMACMDFLUSH ;  /* 0x00000000000079b7 */ /* 0x0001e20000000000 */
[----:B------:R-:W-:-:S04]  /*5980*/  DEPBAR.LE SB0, 0x0 ;  /* 0x000080000000791a */ /* 0x000fc80000000000 */
[----:B------:R-:W-:Y:S05]  /*5990*/  BRA `(.L_x_3332) ;  /* 0x0000003c00b87947 */ /* 0x000fea0003800000 */
.L_x_3325:
        /* <DEDUP_REMOVED lines=29> */
.L_x_3361:
[----:B------:R-:W-:Y:S01]  /*5b70*/  ULDC UR9, c[0x0][0x8cc] ;  /* 0x0002330000097ab9 */ /* 0x000fe20000000800 */
[----:B------:R-:W-:Y:S01]  /*5b80*/  UMOV UR7, UR8 ;  /* 0x0000000800077c82 */ /* 0x000fe20008000000 */
[----:B------:R-:W-:-:S11]  /*5b90*/  UISETP.NE.AND UP0, UPT, UR9, 0x1, UPT ;  /* 0x000000010900788c */ /* 0x000fd6000bf05270 */
[----:B------:R-:W-:Y:S02]  /*5ba0*/  @UP0 ULDC.64 UR10, c[0x0][0x8d0] ;  /* 0x00023400000a0ab9 */ /* 0x000fe40000000a00 */
[----:B------:R-:W-:-:S04]  /*5bb0*/  UIMAD.WIDE.U32 UR4, UR8, UR10, URZ ;  /* 0x0000000a080472a5 */ /* 0x000fc8000f8e003f */
[----:B------:R-:W-:-:S04]  /*5bc0*/  @UP0 USHF.R.U32.HI UR7, URZ, UR11, UR5 ;  /* 0x0000000b3f070299 */ /* 0x000fc80008011605 */
[----:B------:R-:W-:-:S12]  /*5bd0*/  UIMAD UR4, UR7, UR9, URZ ;  /* 0x00000009070472a4 */ /* 0x000fd8000f8e023f */
.L_x_3362:
        /* <DEDUP_REMOVED lines=23> */
.L_x_3363:
        /* <DEDUP_REMOVED lines=13> */
.L_x_3365:
[----:B------:R-:W-:-:S05]  /*5e20*/  ULDC UR4, c[0x0][0x8f4] ;  /* 0x00023d0000047ab9 */ /* 0x000fca0000000800 */
.L_x_3364:
        /* <DEDUP_REMOVED lines=46> */
.L_x_3366:
        /* <DEDUP_REMOVED lines=13> */
.L_x_3367:
        /* <DEDUP_REMOVED lines=12> */
.L_x_3368:
        /* <DEDUP_REMOVED lines=54> */
.L_x_3371:
[----:B------:R-:W-:Y:S05]  /*6600*/  BSYNC B0 ;  /* 0x0000000000007941 */ /* 0x000fea0003800000 */
.L_x_3370:
        /* <DEDUP_REMOVED lines=19> */
.L_x_3373:
[----:B------:R-:W-:Y:S05]  /*6740*/  BSYNC B0 ;  /* 0x0000000000007941 */ /* 0x000fea0003800000 */
.L_x_3372:
[----:B------:R-:W-:Y:S06]  /*6750*/  BAR.ARV 0xa, 0xa0 ;  /* 0x0282800000007b1d */ /* 0x000fec0000002000 */
[----:B------:R-:W-:Y:S04]  /*6760*/  BSSY B0, `(.L_x_3374) ;  /* 0x0000003000007945 */ /* 0x000fe80003800000 */
[----:B------:R-:W-:Y:S05]  /*6770*/  @!P0 BRA `(.L_x_3375) ;  /* 0x0000000000048947 */ /* 0x000fea0003800000 */
[----:B------:R-:W-:-:S04]  /*6780*/  DEPBAR.LE SB0, 0x0 ;  /* 0x000080000000791a */ /* 0x000fc80000000000 */
.L_x_3375:
[----:B------:R-:W-:Y:S05]  /*6790*/  BSYNC B0 ;  /* 0x0000000000007941 */ /* 0x000fea0003800000 */
.L_x_3374:
[----:B------:R-:W-:Y:S06]  /*67a0*/  BAR.ARV 0xb, 0xa0 ;  /* 0x02c2800000007b1d */ /* 0x000fec0000002000 */
[----:B------:R-:W-:Y:S01]  /*67b0*/  UIADD3 UR18, UR12, 0x1, URZ ;  /* 0x000000010c127890 */ /* 0x000fe2000fffe03f */
[----:B------:R-:W-:Y:S11]  /*67c0*/  BRA `(.L_x_3376) ;  /* 0x0000000000047947 */ /* 0x000ff60003800000 */
.L_x_3369:
[----:B------:R-:W-:-:S05]  /*67d0*/  UMOV UR18, UR12 ;  /* 0x0000000c00127c82 */ /* 0x000fca0008000000 */
.L_x_3376:
        /* <DEDUP_REMOVED lines=22> */
.L_x_3389:
        /* <DEDUP_REMOVED lines=20> */
.L_x_3378:
[----:B------:R-:W-:Y:S05]  /*6a80*/  BSYNC B0 ;  /* 0x0000000000007941 */ /* 0x000fea0003800000 */
.L_x_3377:
        /* <DEDUP_REMOVED lines=13> */
.L_x_3380:
[----:B------:R-:W-:Y:S05]  /*6b60*/  BSYNC B0 ;  /* 0x0000000000007941 */ /* 0x000fea0003800000 */
.L_x_3379:
[----:B------:R-:W-:Y:S06]  /*6b70*/  BAR.ARV 0xa, 0xa0 ;  /* 0x0282800000007b1d */ /* 0x000fec0000002000 */
[----:B------:R-:W-:Y:S04]  /*6b80*/  BSSY B0, `(.L_x_3381) ;  /* 0x0000003000007945 */ /* 0x000fe80003800000 */
[----:B------:R-:W-:Y:S05]  /*6b90*/  @!P0 BRA `(.L_x_3382) ;  /* 0x0000000000048947 */ /* 0x000fea0003800000 */
[----:B------:R-:W-:-:S04]  /*6ba0*/  DEPBAR.LE SB0, 0x0 ;  /* 0x000080000000791a */ /* 0x000fc80000000000 */
.L_x_3382:
[----:B------:R-:W-:Y:S05]  /*6bb0*/  BSYNC B0 ;  /* 0x0000000000007941 */ /* 0x000fea0003800000 */
.L_x_3381:
        /* <DEDUP_REMOVED lines=13> */
.L_x_3384:
[----:B------:R-:W-:Y:S05]  /*6c90*/  BSYNC B0 ;  /* 0x0000000000007941 */ /* 0x000fea0003800000 */
.L_x_3383:
        /* <DEDUP_REMOVED lines=13> */
.L_x_3386:
[----:B------:R-:W-:Y:S05]  /*6d70*/  BSYNC B0 ;  /* 0x0000000000007941 */ /* 0x000fea0003800000 */
.L_x_3385:
[----:B------:R-:W-:Y:S01]  /*6d80*/  UIADD3 UR18, UR18, 0x2, URZ ;  /* 0x0000000212127890 */ /* 0x000fe2000fffe03f */
[----:B------:R-:W-:Y:S06]  /*6d90*/  BAR.ARV 0xa, 0xa0 ;  /* 0x0282800000007b1d */ /* 0x000fec0000002000 */
[----:B------:R-:W-:Y:S01]  /*6da0*/  UISETP.GE.AND UP0, UPT, UR18, UR7, UPT ;  /* 0x000000071200728c */ /* 0x000fe2000bf06270 */
[----:B------:R-:W-:Y:S04]  /*6db0*/  BSSY B0, `(.L_x_3387) ;  /* 0x0000003000007945 */ /* 0x000fe80003800000 */
[----:B------:R-:W-:Y:S06]  /*6dc0*/  @!P0 BRA `(.L_x_3388) ;  /* 0x0000000000048947 */ /* 0x000fec0003800000 */
[----:B------:R-:W-:-:S04]  /*6dd0*/  DEPBAR.LE SB0, 0x0 ;  /* 0x000080000000791a */ /* 0x000fc80000000000 */
.L_x_3388:
[----:B------:R-:W-:Y:S05]  /*6de0*/  BSYNC B0 ;  /* 0x0000000000007941 */ /* 0x000fea0003800000 */
.L_x_3387:
[----:B------:R-:W-:Y:S06]  /*6df0*/  BAR.ARV 0xb, 0xa0 ;  /* 0x02c2800000007b1d */ /* 0x000fec0000002000 */
[----:B------:R-:W-:Y:S01]  /*6e00*/  PLOP3.LUT P1, PT, PT, PT, UP0, 0x80, 0x0 ;  /* 0x000000000000781c */ /* 0x000fe20003f2f008 */
[----:B------:R-:W-:Y:S02]  /*6e10*/  UIADD3 UR26, UR26, 0x4000, URZ ;  /* 0x000040001a1a7890 */ /* 0x000fe4000fffe03f */
[----:B------:R-:W-:-:S10]  /*6e20*/  UIADD3 UR6, UR6, 0x4000, URZ ;  /* 0x0000400006067890 */ /* 0x000fd4000fffe03f */
[----:B------:R-:W-:Y:S05]  /*6e30*/  @!P1 BRA `(.L_x_3389) ;  /* 0xfffffff800c09947 */ /* 0x000fea000383ffff */
[----:B------:R-:W-:Y:S05]  /*6e40*/  BRA `(.L_x_3332) ;  /* 0x00000028008c7947 */ /* 0x000fea0003800000 */
.L_x_3360:
        /* <DEDUP_REMOVED lines=22> */
.L_x_3390:
[----:B------:R-:W-:Y:S01]  /*6fb0*/  ULDC UR9, c[0x0][0x8cc] ;  /* 0x0002330000097ab9 */ /* 0x000fe20000000800 */
[----:B------:R-:W-:Y:S01]  /*6fc0*/  UMOV UR7, UR8 ;  /* 0x0000000800077c82 */ /* 0x000fe20008000000 */
[----:B------:R-:W-:-:S11]  /*6fd0*/  UISETP.NE.AND UP0, UPT, UR9, 0x1, UPT ;  /* 0x000000010900788c */ /* 0x000fd6000bf05270 */
[----:B------:R-:W-:Y:S02]  /*6fe0*/  @UP0 ULDC.64 UR10, c[0x0][0x8d0] ;  /* 0x00023400000a0ab9 */ /* 0x000fe40000000a00 */
[----:B------:R-:W-:-:S04]  /*6ff0*/  UIMAD.WIDE.U32 UR4, UR8, UR10, URZ ;  /* 0x0000000a080472a5 */ /* 0x000fc8000f8e003f */
[----:B------:R-:W-:-:S04]  /*7000*/  @UP0 USHF.R.U32.HI UR7, URZ, UR11, UR5 ;  /* 0x0000000b3f070299 */ /* 0x000fc80008011605 */
[----:B------:R-:W-:-:S12]  /*7010*/  UIMAD UR4, UR7, UR9, URZ ;  /* 0x00000009070472a4 */ /* 0x000fd8000f8e023f */
.L_x_3391:
        /* <DEDUP_REMOVED lines=23> */
.L_x_3392:
        /* <DEDUP_REMOVED lines=14> */
.L_x_3394:
[----:B------:R-:W-:-:S05]  /*7270*/  ULDC UR4, c[0x0][0x8f4] ;  /* 0x00023d0000047ab9 */ /* 0x000fca0000000800 */
.L_x_3393:
        /* <DEDUP_REMOVED lines=60> */
.L_x_3396:
        /* <DEDUP_REMOVED lines=12> */
.L_x_3397:
[----:B------:R-:W-:Y:S05]  /*7700*/  @!P2 BRA `(.L_x_3398) ;  /* 0x000000000014a947 */ /* 0x000fea0003800000 */
[----:B------:R-:W-:Y:S02]  /*7710*/  IMAD.U32 R2, RZ, RZ, UR14 ;  /* 0x0000000eff027e24 */ /* 0x000fe4000f8e00ff */
[----:B------:R-:W-:-:S05]  /*7720*/  IMAD.U32 R3, RZ, RZ, UR15 ;  /* 0x0000000fff037e24 */ /* 0x000fca000f8e00ff */
[----:B------:R-:W2:Y:S04]  /*7730*/  LDG.E R5, desc[UR46][R2.64] ;  /* 0x0000002e02057981 */ /* 0x000ea8000c1e1900 */
[----:B------:R-:W2:Y:S02]  /*7740*/  LDG.E R4, desc[UR46][R2.64+0x4] ;  /* 0x0000042e02047981 */ /* 0x000ea4000c1e1900 */
[----:B--2---:R-:W-:-:S07]  /*7750*/  IMAD.IADD R4, R4, 0x1, -R5 ;  /* 0x0000000104047824 */ /* 0x004fce00078e0a05 */
.L_x_3398:
        /* <DEDUP_REMOVED lines=62> */
.L_x_3428:
        /* <DEDUP_REMOVED lines=15> */
.L_x_3401:
        /* <DEDUP_REMOVED lines=92> */
.L_x_3412:
[----:B-123--:R-:W-:-:S04]  /*81f0*/  SHF.L.U32 R18, R10, 0x1f, RZ ;  /* 0x0000001f0a127819 */ /* 0x00efc800000006ff */
[----:B------:R-:W2:Y:S02]  /*8200*/  SYNCS.PHASECHK.TRANS64.TRYWAIT P1, [R15+URZ+0x30840], R18 ;  /* 0x030840120f0075a7 */ /* 0x000ea4000802017f */
[----:B--2---:R-:W-:Y:S05]  /*8210*/  @!P1 BRA `(.L_x_3404) ;  /* 0x0000001800189947 */ /* 0x004fea0003800000 */
.L_x_3429:
        /* <DEDUP_REMOVED lines=8> */
.L_x_3405:
        /* <DEDUP_REMOVED lines=37> */
.L_x_3430:
        /* <DEDUP_REMOVED lines=8> */
.L_x_3407:
        /* <DEDUP_REMOVED lines=37> */
.L_x_3431:
        /* <DEDUP_REMOVED lines=8> */
.L_x_3409:
        /* <DEDUP_REMOVED lines=31> */
.L_x_3433:
        /* <DEDUP_REMOVED lines=8> */
.L_x_3411:
        /* <DEDUP_REMOVED lines=37> */
.L_x_3403:
[----:B------:R-:W4:Y:S02]  /*8d00*/  LDL.LU R4, [R1+0x8] ;  /* 0x0000080001047983 */ /* 0x000f240000300800 */
[----:B----4-:R-:W-:Y:S02]  /*8d10*/  ISETP.NE.AND P1, PT, R4, RZ, PT ;  /* 0x000000ff0400720c */ /* 0x010fe40003f25270 */
[----:B------:R4:W5:Y:S11]  /*8d20*/  LDL R4, [R1+0x4] ;  /* 0x0000040001047983 */ /* 0x0009760000100800 */
[----:B----4-:R-:W-:Y:S05]  /*8d30*/  @!P1 BRA `(.L_x_3402) ;  /* 0x00000004005c9947 */ /* 0x010fea0003800000 */
[----:B------:R-:W-:-:S04]  /*8d40*/  SHF.L.U32 R12, R10, 0x1f, RZ ;  /* 0x0000001f0a0c7819 */ /* 0x000fc800000006ff */
[----:B------:R-:W4:Y:S02]  /*8d50*/  SYNCS.PHASECHK.TRANS64.TRYWAIT P1, [R15+URZ+0x30840], R12 ;  /* 0x0308400c0f0075a7 */ /* 0x000f24000802017f */
[----:B----4-:R-:W-:Y:S05]  /*8d60*/  @!P1 BRA `(.L_x_3413) ;  /* 0x0000000c00989947 */ /* 0x010fea0003800000 */
.L_x_3434:
        /* <DEDUP_REMOVED lines=8> */
.L_x_3414:
        /* <DEDUP_REMOVED lines=34> */
.L_x_3435:
        /* <DEDUP_REMOVED lines=8> */
.L_x_3416:
        /* <DEDUP_REMOVED lines=34> */
.L_x_3402:
[----:B------:R-:W1:Y:S01]  /*92b0*/  S2R R0, SR_TID.X ;  /* 0x0000000000007919 */ /* 0x000e620000002100 */
[----:B------:R-:W-:Y:S01]  /*92c0*/  IMAD R3, R16, 0x8, R15 ;  /* 0x0000000810037824 */ /* 0x000fe200078e020f */
[----:B-1----:R-:W-:Y:S02]  /*92d0*/  LOP3.LUT R2, R0, 0x7f, RZ, 0xc0, !PT ;  /* 0x0000007f00027812 */ /* 0x002fe400078ec0ff */
[----:B------:R-:W-:Y:S02]  /*92e0*/  SHF.L.U32 R0, R10, 0x1f, RZ ;  /* 0x0000001f0a007819 */ /* 0x000fe400000006ff */
[----:B------:R-:W-:Y:S02]  /*92f0*/  ISETP.NE.AND P1, PT, R2, RZ, PT ;  /* 0x000000ff0200720c */ /* 0x000fe40003f25270 */
[----:B------:R-:W1:Y:S02]  /*9300*/  SYNCS.PHASECHK.TRANS64.TRYWAIT P0, [R3+URZ+0x30840], R0 ;  /* 0x03084000030075a7 */ /* 0x000e64000800017f */
[----:B-1----:R-:W-:Y:S09]  /*9310*/  @!P0 BRA `(.L_x_3417) ;  /* 0x0000000800548947 */ /* 0x002ff20003800000 */
.L_x_3436:
[----:B------:R-:W-:Y:S05]  /*9320*/  @P1 BRA `(.L_x_3418) ;  /* 0x0000000000181947 */ /* 0x000fea0003800000 */
[----:B------:R-:W1:Y:S01]  /*9330*/  S2R R2, SR_TID.X ;  /* 0x0000000000027919 */ /* 0x000e620000002100 */
[----:B------:R-:W-:-:S04]  /*9340*/  IMAD.MOV.U32 R0, RZ, RZ, 0x4100 ;  /* 0x00004100ff007424 */ /* 0x000fc800078e00ff */
[----:B------:R1:W-:Y:S02]  /*9350*/  SYNCS.ARRIVE.TRANS64 RZ, [R3+URZ+0x30830], R0 ;  /* 0x0308300003ff79a7 */ /* 0x0003e4000800003f */
[----:B-1----:R-:W-:-:S13]  /*9360*/  LOP3.LUT P0, RZ, R2, 0x1f, RZ, 0xc0, !PT ;  /* 0x0000001f02ff7812 */ /* 0x002fda000780c0ff */
[----:B------:R-:W-:Y:S05]  /*9370*/  @!P0 BRA `(.L_x_3418) ;  /* 0x0000000000048947 */ /* 0x000fea0003800000 */
[----:B------:R-:W-:Y:S01]  /*9380*/  BPT.TRAP 0x1 ;  /* 0x000000040000795c */ /* 0x000fe20000300000 */
.L_x_3418:
        /* <DEDUP_REMOVED lines=41> */
.L_x_3399:
[----:B------:R-:W-:Y:S05]  /*9620*/  BSYNC B0 ;  /* 0x0000000000007941 */ /* 0x000fea0003800000 */
.L_x_3395:
[----:B------:R-:W-:-:S03]  /*9630*/  UMOV UR7, 0xffffffff ;  /* 0xffffffff00077882 */ /* 0x000fc60000000000 */
[----:B------:R-:W-:Y:S05]  /*9640*/  BRA.DIV UR7, `(.L_x_3419) ;  /* 0x00000006079c7947 */ /* 0x000fea000b800000 */
[----:B------:R-:W-:-:S13]  /*9650*/  ELECT P6, URZ, PT ;  /* 0x00000000003f782f */ /* 0x000fda00038c0000 */
.L_x_3439:
[----:B------:R-:W-:Y:S05]  /*9660*/  @!P6 BRA `(.L_x_3332) ;  /* 0x000000000084e947 */ /* 0x000fea0003800000 */
[----:B------:R-:W-:-:S06]  /*9670*/  ULOP3.LUT UR7, UR38, 0x2, URZ, 0xfc, !UPT ;  /* 0x0000000226077892 */ /* 0x000fcc000f8efc3f */
[----:B------:R-:W-:-:S05]  /*9680*/  IMAD.U32 R0, RZ, RZ, UR7 ;  /* 0x00000007ff007e24 */ /* 0x000fca000f8e00ff */
[----:B------:R-:W-:-:S13]  /*9690*/  ISETP.NE.AND P2, PT, R0, 0x3, PT ;  /* 0x000000030000780c */ /* 0x000fda0003f45270 */
[----:B------:R-:W-:Y:S05]  /*96a0*/  @!P2 BRA `(.L_x_3420) ;  /* 0x000000000004a947 */ /* 0x000fea0003800000 */
[----:B------:R-:W-:Y:S01]  /*96b0*/  BPT.TRAP 0x1 ;  /* 0x000000040000795c */ /* 0x000fe20000300000 */
.L_x_3420:
        /* <DEDUP_REMOVED lines=15> */
.L_x_3440:
[----:B------:R-:W2:Y:S02]  /*97b0*/  SYNCS.PHASECHK.TRANS64.TRYWAIT P0, [R3+URZ], R0 ;  /* 0x00000000030075a7 */ /* 0x000ea4000800017f */
[----:B--2---:R-:W-:Y:S05]  /*97c0*/  @!P0 BRA `(.L_x_3422) ;  /* 0x0000000400708947 */ /* 0x004fea0003800000 */
.L_x_3441:
[----:B------:R-:W-:Y:S05]  /*97d0*/  @!P2 BRA `(.L_x_3423) ;  /* 0x000000000004a947 */ /* 0x000fea0003800000 */
[----:B------:R-:W-:Y:S01]  /*97e0*/  BPT.TRAP 0x1 ;  /* 0x000000040000795c */ /* 0x000fe20000300000 */
.L_x_3423:
[----:B--2---:R-:W-:-:S04]  /*97f0*/  VIADD R3, R8, 0x30840 ;  /* 0x0003084008037836 */ /* 0x004fc80000000000 */
[----:B------:R-:W-:-:S04]  /*9800*/  IMAD R5, R2, 0x8, R3 ;  /* 0x0000000802057824 */ /* 0x000fc800078e0203 */
[----:B------:R-:W2:Y:S02]  /*9810*/  SYNCS.PHASECHK.TRANS64.TRYWAIT P0, [R5+URZ], R4 ;  /* 0x00000004050075a7 */ /* 0x000ea4000800017f */
[----:B--2---:R-:W-:Y:S05]  /*9820*/  @!P0 BRA `(.L_x_3424) ;  /* 0x00000004006c8947 */ /* 0x004fea0003800000 */
.L_x_3442:
[----:B------:R-:W-:-:S07]  /*9830*/  IMAD R3, R6, 0x8, R3 ;  /* 0x0000000806037824 */ /* 0x000fce00078e0203 */
.L_x_3425:
[----:B---3--:R3:W4:Y:S02]  /*9840*/  SYNCS.PHASECHK.TRANS64.TRYWAIT P0, [R3+URZ], R0 ;  /* 0x00000000030075a7 */ /* 0x008724000800017f */
[----:B----4-:R-:W-:Y:S05]  /*9850*/  @!P0 NANOSLEEP.SYNCS 0x989680 ;  /* 0x009896800000895d */ /* 0x010fea0003900000 */
[----:B------:R-:W4:Y:S02]  /*9860*/  @!P0 SYNCS.PHASECHK.TRANS64 P0, [R3+URZ], R0 ;  /* 0x00000000030085a7 */ /* 0x000f24000800007f */
[----:B----4-:R-:W-:Y:S05]  /*9870*/  @!P0 BRA `(.L_x_3425) ;  /* 0xfffffffc00f08947 */ /* 0x010fea000383ffff */
.L_x_3332:
[----:B------:R-:W-:Y:S05]  /*9880*/  BSYNC B6 ;  /* 0x0000000000067941 */ /* 0x000fea0003800000 */
.L_x_3324:
[----:B------:R-:W-:Y:S05]  /*9890*/  EXIT ;  /* 0x000000000000794d */ /* 0x000fea0003800000 */
.L_x_3342:
[----:B------:R-:W-:Y:S02]  /*98a0*/  IMAD.MOV.U32 R12, RZ, RZ, RZ ;  /* 0x000000ffff0c7224 */ /* 0x000fe400078e00ff */
[----:B------:R-:W-:Y:S02]  /*98b0*/  IMAD.MOV.U32 R11, RZ, RZ, 0x1f ;  /* 0x0000001fff0b7424 */ /* 0x000fe400078e00ff */
[----:B------:R-:W-:-:S07]  /*98c0*/  IMAD.MOV.U32 R15, RZ, RZ, -0x1 ;  /* 0xffffffffff0f7424 */ /* 0x000fce00078e00ff */
[----:B------:R-:W-:Y:S05]  /*98d0*/  WARPSYNC.COLLECTIVE R15, `(.L_x_3426) ;  /* 0x000000000f087348 */ /* 0x000fea0003c00000 */
[----:B------:R1:W2:Y:S02]  /*98e0*/  SHFL.IDX P6, R14, R13, R12, R11 ;  /* 0x0000000c0d0e7389 */ /* 0x0002a400000c000b */
[----:B-12---:R-:W-:Y:S01]  /*98f0*/  ENDCOLLECTIVE ;  /* 0x000000000000791b */ /* 0x006fe20003800000 */
.L_x_3426:
[----:B------:R-:W-:Y:S05]  /*9900*/  BRA `(.L_x_3427) ;  /* 0xffffff7c00cc7947 */ /* 0x000fea000383ffff */
.L_x_3344:
        /* <DEDUP_REMOVED lines=8> */
.L_x_3348:
[----:B---3--:R3:W4:Y:S02]  /*9990*/  SYNCS.PHASECHK.TRANS64.TRYWAIT P1, [R0+URZ+0x30810], R209 ;  /* 0x030810d1000075a7 */ /* 0x008724000802017f */
[----:B----4-:R-:W-:Y:S05]  /*99a0*/  @!P1 NANOSLEEP.SYNCS 0x989680 ;  /* 0x009896800000995d */ /* 0x010fea0003900000 */
[----:B------:R-:W4:Y:S02]  /*99b0*/  @!P1 SYNCS.PHASECHK.TRANS64 P1, [R0+URZ+0x30810], R209 ;  /* 0x030810d1000095a7 */ /* 0x000f24000802007f */
[----:B----4-:R-:W-:Y:S05]  /*99c0*/  @!P1 BRA `(.L_x_3348) ;  /* 0xfffffffc00f09947 */ /* 0x010fea000383ffff */
[----:B------:R-:W-:Y:S05]  /*99d0*/  BRA `(.L_x_3347) ;  /* 0xffffff8400b47947 */ /* 0x000fea000383ffff */
.L_x_3352:
[----:B------:R1:W1:Y:S02]  /*99e0*/  SYNCS.PHASECHK.TRANS64.TRYWAIT P1, [R0+URZ+0x30830], R209 ;  /* 0x030830d1000075a7 */ /* 0x000264000802017f */
[----:B-1----:R-:W-:Y:S05]  /*99f0*/  @!P1 NANOSLEEP.SYNCS 0x989680 ;  /* 0x009896800000995d */ /* 0x002fea0003900000 */
[----:B------:R-:W1:Y:S02]  /*9a00*/  @!P1 SYNCS.PHASECHK.TRANS64 P1, [R0+URZ+0x30830], R209 ;  /* 0x030830d1000095a7 */ /* 0x000e64000802007f */
[----:B-1----:R-:W-:Y:S05]  /*9a10*/  @!P1 BRA `(.L_x_3352) ;  /* 0xfffffffc00f09947 */ /* 0x002fea000383ffff */
[----:B------:R-:W-:Y:S05]  /*9a20*/  BRA `(.L_x_3351) ;  /* 0xffffff8c00d47947 */ /* 0x000fea000383ffff */
.L_x_3400:
[----:B-1----:R1:W2:Y:S02]  /*9a30*/  SYNCS.PHASECHK.TRANS64.TRYWAIT P0, [R15+URZ+0x30820], R2 ;  /* 0x030820020f0075a7 */ /* 0x0022a4000800017f */
[----:B--2---:R-:W-:Y:S05]  /*9a40*/  @!P0 NANOSLEEP.SYNCS 0x989680 ;  /* 0x009896800000895d */ /* 0x004fea0003900000 */
[----:B------:R-:W2:Y:S02]  /*9a50*/  @!P0 SYNCS.PHASECHK.TRANS64 P0, [R15+URZ+0x30820], R2 ;  /* 0x030820020f0085a7 */ /* 0x000ea4000800007f */
[----:B--2---:R-:W-:Y:S05]  /*9a60*/  @!P0 BRA `(.L_x_3400) ;  /* 0xfffffffc00f08947 */ /* 0x004fea000383ffff */
[----:B------:R-:W-:Y:S05]  /*9a70*/  BRA `(.L_x_3428) ;  /* 0xffffffe000307947 */ /* 0x000fea000383ffff */
.L_x_3404:
[----:B--2---:R2:W3:Y:S02]  /*9a80*/  SYNCS.PHASECHK.TRANS64.TRYWAIT P1, [R15+URZ+0x30840], R18 ;  /* 0x030840120f0075a7 */ /* 0x0044e4000802017f */
[----:B---3--:R-:W-:Y:S05]  /*9a90*/  @!P1 NANOSLEEP.SYNCS 0x989680 ;  /* 0x009896800000995d */ /* 0x008fea0003900000 */
[----:B------:R-:W3:Y:S02]  /*9aa0*/  @!P1 SYNCS.PHASECHK.TRANS64 P1, [R15+URZ+0x30840], R18 ;  /* 0x030840120f0095a7 */ /* 0x000ee4000802007f */
[----:B---3--:R-:W-:Y:S05]  /*9ab0*/  @!P1 BRA `(.L_x_3404) ;  /* 0xfffffffc00f09947 */ /* 0x008fea000383ffff */
[----:B------:R-:W-:Y:S05]  /*9ac0*/  BRA `(.L_x_3429) ;  /* 0xffffffe400d47947 */ /* 0x000fea000383ffff */
.L_x_3406:
[----:B-1----:R1:W3:Y:S02]  /*9ad0*/  SYNCS.PHASECHK.TRANS64.TRYWAIT P1, [R15+URZ+0x30828], R18 ;  /* 0x030828120f0075a7 */ /* 0x0022e4000802017f */
[----:B---3--:R-:W-:Y:S05]  /*9ae0*/  @!P1 NANOSLEEP.SYNCS 0x989680 ;  /* 0x009896800000995d */ /* 0x008fea0003900000 */
[----:B------:R-:W3:Y:S02]  /*9af0*/  @!P1 SYNCS.PHASECHK.TRANS64 P1, [R15+URZ+0x30828], R18 ;  /* 0x030828120f0095a7 */ /* 0x000ee4000802007f */
[----:B---3--:R-:W-:Y:S05]  /*9b00*/  @!P1 BRA `(.L_x_3406) ;  /* 0xfffffffc00f09947 */ /* 0x008fea000383ffff */
[----:B------:R-:W-:Y:S05]  /*9b10*/  BRA `(.L_x_3430) ;  /* 0xffffffe800747947 */ /* 0x000fea000383ffff */
.L_x_3408:
[----:B---3--:R3:W4:Y:S02]  /*9b20*/  SYNCS.PHASECHK.TRANS64.TRYWAIT P1, [R15+URZ+0x30848], R18 ;  /* 0x030848120f0075a7 */ /* 0x008724000802017f */
[----:B----4-:R-:W-:Y:S05]  /*9b30*/  @!P1 NANOSLEEP.SYNCS 0x989680 ;  /* 0x009896800000995d */ /* 0x010fea0003900000 */
[----:B------:R-:W4:Y:S02]  /*9b40*/  @!P1 SYNCS.PHASECHK.TRANS64 P1, [R15+URZ+0x30848], R18 ;  /* 0x030848120f0095a7 */ /* 0x000f24000802007f */
[----:B----4-:R-:W-:Y:S05]  /*9b50*/  @!P1 BRA `(.L_x_3408) ;  /* 0xfffffffc00f09947 */ /* 0x010fea000383ffff */
[----:B------:R-:W-:Y:S05]  /*9b60*/  BRA `(.L_x_3431) ;  /* 0xffffffec00147947 */ /* 0x000fea000383ffff */
.L_x_3410:
[----:B------:R-:W-:-:S07]  /*9b70*/  SHF.L.U32 R4, R10, 0x1f, RZ ;  /* 0x0000001f0a047819 */ /* 0x000fce00000006ff */
.L_x_3432:
[----:B----4-:R4:W1:Y:S02]  /*9b80*/  SYNCS.PHASECHK.TRANS64.TRYWAIT P1, [R15+URZ+0x30820], R4 ;  /* 0x030820040f0075a7 */ /* 0x010864000802017f */
[----:B-1----:R-:W-:Y:S05]  /*9b90*/  @!P1 NANOSLEEP.SYNCS 0x989680 ;  /* 0x009896800000995d */ /* 0x002fea0003900000 */
[----:B------:R-:W1:Y:S02]  /*9ba0*/  @!P1 SYNCS.PHASECHK.TRANS64 P1, [R15+URZ+0x30820], R4 ;  /* 0x030820040f0095a7 */ /* 0x000e64000802007f */
[----:B-1----:R-:W-:Y:S05]  /*9bb0*/  @!P1 BRA `(.L_x_3432) ;  /* 0xfffffffc00f09947 */ /* 0x002fea000383ffff */
[----:B------:R-:W-:Y:S05]  /*9bc0*/  BRA `(.L_x_3433) ;  /* 0xffffffec00987947 */ /* 0x000fea000383ffff */
.L_x_3413:
[----:B----4-:R4:W1:Y:S02]  /*9bd0*/  SYNCS.PHASECHK.TRANS64.TRYWAIT P1, [R15+URZ+0x30840], R12 ;  /* 0x0308400c0f0075a7 */ /* 0x010864000802017f */
[----:B-1----:R-:W-:Y:S05]  /*9be0*/  @!P1 NANOSLEEP.SYNCS 0x989680 ;  /* 0x009896800000995d */ /* 0x002fea0003900000 */
[----:B------:R-:W1:Y:S02]  /*9bf0*/  @!P1 SYNCS.PHASECHK.TRANS64 P1, [R15+URZ+0x30840], R12 ;  /* 0x0308400c0f0095a7 */ /* 0x000e64000802007f */
[----:B-1----:R-:W-:Y:S05]  /*9c00*/  @!P1 BRA `(.L_x_3413) ;  /* 0xfffffffc00f09947 */ /* 0x002fea000383ffff */
[----:B------:R-:W-:Y:S05]  /*9c10*/  BRA `(.L_x_3434) ;  /* 0xfffffff000547947 */ /* 0x000fea000383ffff */
.L_x_3415:
[----:B-1----:R1:W2:Y:S02]  /*9c20*/  SYNCS.PHASECHK.TRANS64.TRYWAIT P1, [R15+URZ+0x30828], R12 ;  /* 0x0308280c0f0075a7 */ /* 0x0022a4000802017f */
[----:B--2---:R-:W-:Y:S05]  /*9c30*/  @!P1 NANOSLEEP.SYNCS 0x989680 ;  /* 0x009896800000995d */ /* 0x004fea0003900000 */
[----:B------:R-:W2:Y:S02]  /*9c40*/  @!P1 SYNCS.PHASECHK.TRANS64 P1, [R15+URZ+0x30828], R12 ;  /* 0x0308280c0f0095a7 */ /* 0x000ea4000802007f */
[----:B--2---:R-:W-:Y:S05]  /*9c50*/  @!P1 BRA `(.L_x_3415) ;  /* 0xfffffffc00f09947 */ /* 0x004fea000383ffff */
[----:B------:R-:W-:Y:S05]  /*9c60*/  BRA `(.L_x_3435) ;  /* 0xfffffff000e87947 */ /* 0x000fea000383ffff */
.L_x_3417:
[----:B------:R1:W1:Y:S02]  /*9c70*/  SYNCS.PHASECHK.TRANS64.TRYWAIT P0, [R3+URZ+0x30840], R0 ;  /* 0x03084000030075a7 */ /* 0x000264000800017f */
[----:B-1----:R-:W-:Y:S05]  /*9c80*/  @!P0 NANOSLEEP.SYNCS 0x989680 ;  /* 0x009896800000895d */ /* 0x002fea0003900000 */
[----:B------:R-:W1:Y:S02]  /*9c90*/  @!P0 SYNCS.PHASECHK.TRANS64 P0, [R3+URZ+0x30840], R0 ;  /* 0x03084000030085a7 */ /* 0x000e64000800007f */
[----:B-1----:R-:W-:Y:S05]  /*9ca0*/  @!P0 BRA `(.L_x_3417) ;  /* 0xfffffffc00f08947 */ /* 0x002fea000383ffff */
[----:B------:R-:W-:Y:S05]  /*9cb0*/  BRA `(.L_x_3436) ;  /* 0xfffffff400987947 */ /* 0x000fea000383ffff */
.L_x_3419:
[----:B------:R-:W-:Y:S01]  /*9cc0*/  BSSY B0, `(.L_x_3437) ;  /* 0x0000006000007945 */ /* 0x000fe20003800000 */
[----:B------:R-:W-:-:S07]  /*9cd0*/  IMAD.MOV.U32 R15, RZ, RZ, -0x1 ;  /* 0xffffffffff0f7424 */ /* 0x000fce00078e00ff */
[----:B------:R-:W-:Y:S05]  /*9ce0*/  WARPSYNC.COLLECTIVE R15, `(.L_x_3438) ;  /* 0x000000000f0c7348 */ /* 0x000fea0003c00000 */
[----:B------:R-:W-:Y:S02]  /*9cf0*/  ELECT P6, UR62, PT ;  /* 0x00000000003e782f */ /* 0x000fe400038c0000 */
[----:B------:R-:W-:Y:S01]  /*9d00*/  MOV R14, UR62 ;  /* 0x0000003e000e7c02 */ /* 0x000fe20008000f00 */
[----:B------:R-:W-:Y:S10]  /*9d10*/  ENDCOLLECTIVE ;  /* 0x000000000000791b */ /* 0x000ff40003800000 */
.L_x_3438:
[----:B------:R-:W-:Y:S05]  /*9d20*/  BSYNC B0 ;  /* 0x0000000000007941 */ /* 0x000fea0003800000 */
.L_x_3437:
[----:B------:R-:W-:Y:S05]  /*9d30*/  BRA `(.L_x_3439) ;  /* 0xfffffff800487947 */ /* 0x000fea000383ffff */
.L_x_3421:
[----:B-1----:R1:W2:Y:S02]  /*9d40*/  SYNCS.PHASECHK.TRANS64.TRYWAIT P0, [R7+URZ], R4 ;  /* 0x00000004070075a7 */ /* 0x0022a4000800017f */
[----:B--2---:R-:W-:Y:S05]  /*9d50*/  @!P0 NANOSLEEP.SYNCS 0x989680 ;  /* 0x009896800000895d */ /* 0x004fea0003900000 */
[----:B------:R-:W2:Y:S02]  /*9d60*/  @!P0 SYNCS.PHASECHK.TRANS64 P0, [R7+URZ], R4 ;  /* 0x00000004070085a7 */ /* 0x000ea4000800007f */
[----:B--2---:R-:W-:Y:S05]  /*9d70*/  @!P0 BRA `(.L_x_3421) ;  /* 0xfffffffc00f08947 */ /* 0x004fea000383ffff */
[----:B------:R-:W-:Y:S05]  /*9d80*/  BRA `(.L_x_3440) ;  /* 0xfffffff800887947 */ /* 0x000fea000383ffff */
.L_x_3422:
[----:B--2---:R2:W3:Y:S02]  /*9d90*/  SYNCS.PHASECHK.TRANS64.TRYWAIT P0, [R3+URZ], R0 ;  /* 0x00000000030075a7 */ /* 0x0044e4000800017f */
[----:B---3--:R-:W-:Y:S05]  /*9da0*/  @!P0 NANOSLEEP.SYNCS 0x989680 ;  /* 0x009896800000895d */ /* 0x008fea0003900000 */
[----:B------:R-:W3:Y:S02]  /*9db0*/  @!P0 SYNCS.PHASECHK.TRANS64 P0, [R3+URZ], R0 ;  /* 0x00000000030085a7 */ /* 0x000ee4000800007f */
[----:B---3--:R-:W-:Y:S05]  /*9dc0*/  @!P0 BRA `(.L_x_3422) ;  /* 0xfffffffc00f08947 */ /* 0x008fea000383ffff */
[----:B------:R-:W-:Y:S05]  /*9dd0*/  BRA `(.L_x_3441) ;  /* 0xfffffff8007c7947 */ /* 0x000fea000383ffff */
.L_x_3424:
[----:B--2---:R2:W3:Y:S02]  /*9de0*/  SYNCS.PHASECHK.TRANS64.TRYWAIT P0, [R5+URZ], R4 ;  /* 0x00000004050075a7 */ /* 0x0044e4000800017f */
[----:B---3--:R-:W-:Y:S05]  /*9df0*/  @!P0 NANOSLEEP.SYNCS 0x989680 ;  /* 0x009896800000895d */ /* 0x008fea0003900000 */
[----:B------:R-:W3:Y:S02]  /*9e00*/  @!P0 SYNCS.PHASECHK.TRANS64 P0, [R5+URZ], R4 ;  /* 0x00000004050085a7 */ /* 0x000ee4000800007f */
[----:B---3--:R-:W-:Y:S05]  /*9e10*/  @!P0 BRA `(.L_x_3424) ;  /* 0xfffffffc00f08947 */ /* 0x008fea000383ffff */
[----:B------:R-:W-:Y:S05]  /*9e20*/  BRA `(.L_x_3442) ;  /* 0xfffffff800807947 */ /* 0x000fea000383ffff */
.L_x_3443:
        /* <DEDUP_REMOVED lines=13> */
.L_x_3676:


//--------------------- .text._ZN7cutlass13device_kernelIN5flash32FlashAttnBwdPostprocessConvertdQIN4cute5tupleIJNS3_1CILi128EEES6_EEENS_10bfloat16_tEfNS_4arch4Sm90ELi256ENS3_8TiledMMAINS3_8MMA_AtomIJNS3_4SM904GMMA28MMA_64x128x16_F32BF16BF16_RSILNSE_5MajorE0ELSG_1ELNSE_7ScaleInE1ELSH_1EEEEEENS3_6LayoutINS4_IJNS5_ILi2EEENS5_ILi1EEESM_EEENS4_IJSM_NS5_ILi0EEESO_EEEEENS4_IJNS3_10UnderscoreESR_SR_EEEEELb0EEEEEvNT_6ParamsE --------------------------
	.section	.text._ZN7cutlass13device_kernelIN5flash32FlashAttnBwdPostprocessConvertdQIN4cute5tupleIJNS3_1CILi128EEES6_EEENS_10bfloat16_tEfNS_4arch4Sm90ELi256ENS3_8TiledMMAINS3_8MMA_AtomIJNS3_4SM904GMMA28MMA_64x128x16_F32BF16BF16_RSILNSE_5MajorE0ELSG_1ELNSE_7ScaleInE1ELSH_1EEEEEENS3_6LayoutINS4_IJNS5_ILi2EEENS5_ILi1EEESM_EEENS4_IJSM_NS5_ILi0EEESO_EEEEENS4_IJNS3_10UnderscoreESR_SR_EEEEELb0EEEEEvNT_6ParamsE,"ax",@progbits
	.align	128
.text._ZN7cutlass13device_kernelIN5flash32FlashAttnBwdPostprocessConvertdQIN4cute5tupleIJNS3_1CILi128EEES6_EEENS_10bfloat16_tEfNS_4arch4Sm90ELi256ENS3_8TiledMMAINS3_8MMA_AtomIJNS3_4SM904GMMA28MMA_64x128x16_F32BF16BF16_RSILNSE_5MajorE0ELSG_1ELNSE_7ScaleInE1ELSH_1EEEEEENS3_6LayoutINS4_IJNS5_ILi2EEENS5_ILi1EEESM_EEENS4_IJSM_NS5_ILi0EEESO_EEEEENS4_IJNS3_10UnderscoreESR_SR_EEEEELb0EEEEEvNT_6ParamsE:
        .type           _ZN7cutlass13device_kernelIN5flash32FlashAttnBwdPostprocessConvertdQIN4cute5tupleIJNS3_1CILi128EEES6_EEENS_10bfloat16_tEfNS_4arch4Sm90ELi256ENS3_8TiledMMAINS3_8MMA_AtomIJNS3_4SM904GMMA28MMA_64x128x16_F32BF16BF16_RSILNSE_5MajorE0ELSG_1ELNSE_7ScaleInE1ELSH_1EEEEEENS3_6LayoutINS4_IJNS5_ILi2EEENS5_ILi1EEESM_EEENS4_IJSM_NS5_ILi0EEESO_EEEEENS4_IJNS3_10UnderscoreESR_SR_EEEEELb0EEEEEvNT_6ParamsE,@function
        .size           _ZN7cutlass13device_kernelIN5flash32FlashAttnBwdPostprocessConvertdQIN4cute5tupleIJNS3_1CILi128EEES6_EEENS_10bfloat16_tEfNS_4arch4Sm90ELi256ENS3_8TiledMMAINS3_8MMA_AtomIJNS3_4SM904GMMA28MMA_64x128x16_F32BF16BF16_RSILNSE_5MajorE0ELSG_1ELNSE_7ScaleInE1ELSH_1EEEEEENS3_6LayoutINS4_IJNS5_ILi2EEENS5_ILi1EEESM_EEENS4_IJSM_NS5_ILi0EEESO_EEEEENS4_IJNS3_10UnderscoreESR_SR_EEEEELb0EEEEEvNT_6ParamsE,(.L_x_3677 - _ZN7cutlass13device_kernelIN5flash32FlashAttnBwdPostprocessConvertdQIN4cute5tupleIJNS3_1CILi128EEES6_EEENS_10bfloat16_tEfNS_4arch4Sm90ELi256ENS3_8TiledMMAINS3_8MMA_AtomIJNS3_4SM904GMMA28MMA_64x128x16_F32BF16BF16_RSILNSE_5MajorE0ELSG_1ELNSE_7ScaleInE1ELSH_1EEEEEENS3_6LayoutINS4_IJNS5_ILi2EEENS5_ILi1EEESM_EEENS4_IJSM_NS5_ILi0EEESO_EEEEENS4_IJNS3_10UnderscoreESR_SR_EEEEELb0EEEEEvNT_6ParamsE)
        .other          _ZN7cutlass13device_kernelIN5flash32FlashAttnBwdPostprocessConvertdQIN4cute5tupleIJNS3_1CILi128EEES6_EEENS_10bfloat16_tEfNS_4arch4Sm90ELi256ENS3_8TiledMMAINS3_8MMA_AtomIJNS3_4SM904GMMA28MMA_64x128x16_F32BF16BF16_RSILNSE_5MajorE0ELSG_1ELNSE_7ScaleInE1ELSH_1EEEEEENS3_6LayoutINS4_IJNS5_ILi2EEENS5_ILi1EEESM_EEENS4_IJSM_NS5_ILi0EEESO_EEEEENS4_IJNS3_10UnderscoreESR_SR_EEEEELb0EEEEEvNT_6ParamsE,@"STO_CUDA_ENTRY STV_DEFAULT"
_ZN7cutlass13device_kernelIN5flash32FlashAttnBwdPostprocessConvertdQIN4cute5tupleIJNS3_1CILi128EEES6_EEENS_10bfloat16_tEfNS_4arch4Sm90ELi256ENS3_8TiledMMAINS3_8MMA_AtomIJNS3_4SM904GMMA28MMA_64x128x16_F32BF16BF16_RSILNSE_5MajorE0ELSG_1ELNSE_7ScaleInE1ELSH_1EEEEEENS3_6LayoutINS4_IJNS5_ILi2EEENS5_ILi1EEESM_EEENS4_IJSM_NS5_ILi0EEESO_EEEEENS4_IJNS3_10UnderscoreESR_SR_EEEEELb0EEEEEvNT_6ParamsE:
[----:B------:R-:W-:Y:S08]  /*0000*/  LDC R1, c[0x0][0x28] ;  /* 0x00000a00ff017b82 */ /* 0x000ff00000000800 */
[----:B------:R-:W0:Y:S01]  /*0010*/  LDC.64 R4, c[0x0][0x278] ;  /* 0x00009e00ff047b82 */ /* 0x000e220000000a00 */
[----:B------:R-:W1:Y:S01]  /*0020*/  S2R R15, SR_CTAID.Z ;  /* 0x00000000000f7919 */ /* 0x000e620000002700 */
[----:B------:R-:W-:-:S06]  /*0030*/  ULDC.64 UR8, c[0x0][0x208] ;  /* 0x0000820000087ab9 */ /* 0x000fcc0000000a00 */
[----:B------:R-:W2:Y:S08]  /*0040*/  LDC.64 R10, c[0x0][0x270] ;  /* 0x00009c00ff0a7b82 */ /* 0x000eb00000000a00 */
[----:B------:R-:W1:Y:S01]  /*0050*/  LDC.64 R2, c[0x0][0x270] ;  /* 0x00009c00ff027b82 */ /* 0x000e620000000a00 */
[----:B0-----:R-:W-:-:S04]  /*0060*/  ISETP.NE.U32.AND P2, PT, R4, RZ, PT ;  /* 0x000000ff0400720c */ /* 0x001fc80003f45070 */
[----:B------:R-:W-:Y:S02]  /*0070*/  ISETP.NE.AND.EX P2, PT, R5, RZ, PT, P2 ;  /* 0x000000ff0500720c */ /* 0x000fe40003f45320 */
[----:B--2---:R-:W-:-:S04]  /*0080*/  ISETP.NE.U32.AND P1, PT, R10, RZ, PT ;  /* 0x000000ff0a00720c */ /* 0x004fc80003f25070 */
[----:B------:R-:W-:Y:S01]  /*0090*/  ISETP.NE.AND.EX P1, PT, R11, RZ, PT, P1 ;  /* 0x000000ff0b00720c */ /* 0x000fe20003f25310 */
[----:B------:R-:W-:Y:S01]  /*00a0*/  ULDC UR4, c[0x0][0x240] ;  /* 0x0000900000047ab9 */ /* 0x000fe20000000800 */
[----:B-1----:R-:W-:-:S05]  /*00b0*/  IMAD.WIDE R2, R15, 0x4, R2 ;  /* 0x000000040f027825 */ /* 0x002fca00078e0202 */
[----:B------:R-:W0:Y:S01]  /*00c0*/  @P2 LDC.64 R4, c[0x0][0x278] ;  /* 0x00009e00ff042b82 */ /* 0x000e220000000a00 */
[----:B------:R-:W-:-:S05]  /*00d0*/  IMAD.U32 R0, RZ, RZ, UR4 ;  /* 0x00000004ff007e24 */ /* 0x000fca000f8e00ff */
[----:B------:R1:W5:Y:S01]  /*00e0*/  @P1 LDG.E R9, desc[UR8][R2.64] ;  /* 0x0000000802091981 */ /* 0x000362000c1e1900 */
[----:B0-----:R-:W-:-:S05]  /*00f0*/  @P2 IMAD.WIDE R4, R15, 0x4, R4 ;  /* 0x000000040f042825 */ /* 0x001fca00078e0204 */
[----:B------:R1:W5:Y:S01]  /*0100*/  @P2 LDG.E R0, desc[UR8][R4.64] ;  /* 0x0000000804002981 */ /* 0x000362000c1e1900 */
[----:B------:R-:W-:Y:S01]  /*0110*/  ISETP.NE.U32.AND P0, PT, R10, RZ, PT ;  /* 0x000000ff0a00720c */ /* 0x000fe20003f05070 */
[----:B------:R-:W0:Y:S03]  /*0120*/  S2R R6, SR_CTAID.X ;  /* 0x0000000000067919 */ /* 0x000e260000002500 */
[----:B------:R-:W-:Y:S01]  /*0130*/  ISETP.NE.AND.EX P0, PT, R11, RZ, PT, P0 ;  /* 0x000000ff0b00720c */ /* 0x000fe20003f05300 */
[----:B0-----:R-:W-:Y:S01]  /*0140*/  IMAD.SHL.U32 R11, R6, 0x80, RZ ;  /* 0x00000080060b7824 */ /* 0x001fe200078e00ff */
[----:B-1----:R-:W-:Y:S11]  /*0150*/  @P2 BRA `(.L_x_3444) ;  /* 0x0000000000102947 */ /* 0x002ff60003800000 */
[----:B------:R-:W-:Y:S05]  /*0160*/  @!P1 BRA `(.L_x_3444) ;  /* 0x00000000000c9947 */ /* 0x000fea0003800000 */
[----:B------:R-:W2:Y:S04]  /*0170*/  LDG.E R5, desc[UR8][R2.64] ;  /* 0x0000000802057981 */ /* 0x000ea8000c1e1900 */
[----:B-----5:R-:W2:Y:S02]  /*0180*/  LDG.E R0, desc[UR8][R2.64+0x4] ;  /* 0x0000040802007981 */ /* 0x020ea4000c1e1900 */
[----:B--2---:R-:W-:-:S07]  /*0190*/  IADD3 R0, -R5, R0, RZ ;  /* 0x0000000005007210 */ /* 0x004fce0007ffe1ff */
.L_x_3444:
[----:B-----5:R-:W-:-:S13]  /*01a0*/  ISETP.LE.AND P2, PT, R0, R11, PT ;  /* 0x0000000b0000720c */ /* 0x020fda0003f43270 */
[----:B------:R-:W-:Y:S05]  /*01b0*/  @P0 EXIT P2 ;  /* 0x000000000000094d */ /* 0x000fea0001000000 */
[----:B------:R-:W0:Y:S01]  /*01c0*/  S2R R10, SR_CTAID.Y ;  /* 0x00000000000a7919 */ /* 0x000e220000002600 */
[C---:B------:R-:W-:Y:S01]  /*01d0*/  @P1 IMAD R2, R15.reuse, 0x80, R9 ;  /* 0x000000800f021824 */ /* 0x040fe200078e0209 */
[----:B------:R-:W1:Y:S01]  /*01e0*/  LDC.64 R18, c[0x0][0x228] ;  /* 0x00008a00ff127b82 */ /* 0x000e620000000a00 */
[----:B------:R-:W-:Y:S01]  /*01f0*/  SHF.L.U32 R13, R6, 0xe, RZ ;  /* 0x0000000e060d7819 */ /* 0x000fe200000006ff */
[----:B------:R-:W2:Y:S01]  /*0200*/  S2R R17, SR_TID.X ;  /* 0x0000000000117919 */ /* 0x000ea20000002100 */
[----:B------:R-:W-:Y:S01]  /*0210*/  SEL R8, R15, RZ, !P0 ;  /* 0x000000ff0f087207 */ /* 0x000fe20004000000 */
[----:B------:R-:W-:Y:S01]  /*0220*/  BSSY B0, `(.L_x_3445) ;  /* 0x0000031000007945 */ /* 0x000fe20003800000 */
[----:B------:R-:W-:Y:S01]  /*0230*/  @P1 SHF.R.S32.HI R3, RZ, 0x1f, R2 ;  /* 0x0000001fff031819 */ /* 0x000fe20000011402 */
[----:B------:R-:W3:Y:S02]  /*0240*/  S2R R12, SR_CgaCtaId ;  /* 0x00000000000c7919 */ /* 0x000ee40000008800 */
[----:B------:R-:W4:Y:S01]  /*0250*/  LDC.64 R20, c[0x0][0x230] ;  /* 0x00008c00ff147b82 */ /* 0x000f220000000a00 */
[----:B------:R-:W-:-:S05]  /*0260*/  @P1 LEA.HI R3, R3, R2, RZ, 0x7 ;  /* 0x0000000203031211 */ /* 0x000fca00078f38ff */
[----:B------:R-:W-:Y:S02]  /*0270*/  @P1 IMAD.SHL.U32 R3, R3, 0x80, RZ ;  /* 0x0000008003031824 */ /* 0x000fe400078e00ff */
[----:B------:R-:W5:Y:S03]  /*0280*/  LDC.64 R22, c[0x0][0x210] ;  /* 0x00008400ff167b82 */ /* 0x000f660000000a00 */
[----:B------:R-:W-:Y:S02]  /*0290*/  @P1 LOP3.LUT R5, R3, 0xffffc000, RZ, 0xc0, !PT ;  /* 0xffffc00003051812 */ /* 0x000fe400078ec0ff */
[----:B------:R-:W-:Y:S02]  /*02a0*/  CS2R R2, SRZ ;  /* 0x0000000000027805 */ /* 0x000fe4000001ff00 */
[--C-:B------:R-:W-:Y:S01]  /*02b0*/  @P1 SHF.R.S32.HI R3, RZ, 0x1f, R5.reuse ;  /* 0x0000001fff031819 */ /* 0x100fe20000011405 */
[----:B------:R-:W-:Y:S01]  /*02c0*/  @P1 IMAD.MOV.U32 R2, RZ, RZ, R5 ;  /* 0x000000ffff021224 */ /* 0x000fe200078e0005 */
[----:B------:R-:W-:-:S04]  /*02d0*/  SHF.R.S32.HI R5, RZ, 0x1f, R15 ;  /* 0x0000001fff057819 */ /* 0x000fc8000001140f */
[C---:B------:R-:W-:Y:S02]  /*02e0*/  IADD3 R2, P2, R13.reuse, R2, RZ ;  /* 0x000000020d027210 */ /* 0x040fe40007f5e0ff */
[----:B0-----:R-:W-:Y:S02]  /*02f0*/  SHF.R.S32.HI R7, RZ, 0x1f, R10 ;  /* 0x0000001fff077819 */ /* 0x001fe4000001140a */
[----:B------:R-:W-:Y:S02]  /*0300*/  LEA.HI.X.SX32 R3, R13, R3, 0x1, P2 ;  /* 0x000000030d037211 */ /* 0x000fe400010f0eff */
[----:B------:R-:W-:Y:S01]  /*0310*/  SEL R5, R5, RZ, !P0 ;  /* 0x000000ff05057207 */ /* 0x000fe20004000000 */
[-C--:B-1----:R-:W-:Y:S01]  /*0320*/  IMAD R4, R7, R18.reuse, RZ ;  /* 0x0000001207047224 */ /* 0x082fe200078e02ff */
[----:B--2---:R-:W-:Y:S01]  /*0330*/  ISETP.NE.AND P0, PT, R17, RZ, PT ;  /* 0x000000ff1100720c */ /* 0x004fe20003f05270 */
[----:B------:R-:W-:-:S04]  /*0340*/  IMAD.WIDE.U32 R2, R10, R18, R2 ;  /* 0x000000120a027225 */ /* 0x000fc800078e0002 */
[----:B------:R-:W-:Y:S02]  /*0350*/  IMAD R13, R10, R19, R4 ;  /* 0x000000130a0d7224 */ /* 0x000fe400078e0204 */
[-C--:B----4-:R-:W-:Y:S02]  /*0360*/  IMAD R4, R5, R20.reuse, RZ ;  /* 0x0000001405047224 */ /* 0x090fe400078e02ff */
[----:B------:R-:W-:Y:S02]  /*0370*/  IMAD.IADD R3, R3, 0x1, R13 ;  /* 0x0000000103037824 */ /* 0x000fe400078e020d */
[C---:B------:R-:W-:Y:S02]  /*0380*/  IMAD R13, R8.reuse, R21, R4 ;  /* 0x00000015080d7224 */ /* 0x040fe400078e0204 */
[----:B------:R-:W-:-:S05]  /*0390*/  IMAD.WIDE.U32 R2, R8, R20, R2 ;  /* 0x0000001408027225 */ /* 0x000fca00078e0002 */
[----:B------:R-:W-:Y:S02]  /*03a0*/  IADD3 R3, R3, R13, RZ ;  /* 0x0000000d03037210 */ /* 0x000fe40007ffe0ff */
[----:B-----5:R-:W-:-:S04]  /*03b0*/  LEA R22, P2, R2, R22, 0x2 ;  /* 0x0000001602167211 */ /* 0x020fc800078410ff */
[----:B------:R-:W-:Y:S01]  /*03c0*/  LEA.HI.X R3, R2, R23, R3, 0x2, P2 ;  /* 0x0000001702037211 */ /* 0x000fe200010f1403 */
[----:B---3--:R-:W-:Y:S08]  /*03d0*/  @P0 BRA `(.L_x_3446) ;  /* 0x0000000000540947 */ /* 0x008ff00003800000 */
[----:B------:R-:W0:Y:S01]  /*03e0*/  S2UR UR7, SR_CgaCtaId ;  /* 0x00000000000779c3 */ /* 0x000e220000008800 */
[----:B------:R-:W-:Y:S01]  /*03f0*/  UMOV UR6, 0x400 ;  /* 0x0000040000067882 */ /* 0x000fe20000000000 */
[----:B------:R-:W-:Y:S01]  /*0400*/  UMOV UR4, 0x1 ;  /* 0x0000000100047882 */ /* 0x000fe20000000000 */
[----:B------:R-:W-:Y:S01]  /*0410*/  IMAD.MOV.U32 R2, RZ, RZ, 0x10000 ;  /* 0x00010000ff027424 */ /* 0x000fe200078e00ff */
[----:B------:R-:W-:-:S04]  /*0420*/  UIADD3 UR4, -UR4, 0x100000, URZ ;  /* 0x0010000004047890 */ /* 0x000fc8000fffe13f */
[----:B------:R-:W-:Y:S02]  /*0430*/  USHF.L.U32 UR5, UR4, 0xb, URZ ;  /* 0x0000000b04057899 */ /* 0x000fe4000800063f */
[----:B------:R-:W-:Y:S01]  /*0440*/  USHF.L.U32 UR4, UR4, 0x1, URZ ;  /* 0x0000000104047899 */ /* 0x000fe2000800063f */
[----:B------:R-:W-:Y:S01]  /*0450*/  PLOP3.LUT P0, PT, PT, PT, PT, 0x80, 0x0 ;  /* 0x000000000000781c */ /* 0x000fe20003f0f070 */
[----:B------:R-:W-:Y:S01]  /*0460*/  UMOV UR10, 0x1000 ;  /* 0x00001000000a7882 */ /* 0x000fe20000000000 */
[----:B0-----:R-:W-:-:S04]  /*0470*/  ULEA UR6, UR7, UR6, 0x18 ;  /* 0x0000000607067291 */ /* 0x001fc8000f8ec03f */
[----:B------:R-:W-:Y:S01]  /*0480*/  UIADD3 UR7, UR6, 0x18000, URZ ;  /* 0x0001800006077890 */ /* 0x000fe2000fffe03f */
[----:B------:R-:W0:Y:S07]  /*0490*/  FENCE.VIEW.ASYNC.S ;  /* 0x00000000000073c6 */ /* 0x000e2e0000000000 */
[----:B0-----:R0:W1:Y:S02]  /*04a0*/  SYNCS.EXCH.64 URZ, [UR6+0x18000], UR4 ;  /* 0x01800004063f75b2 */ /* 0x0010640008000100 */
[----:B0-----:R-:W-:-:S02]  /*04b0*/  R2UR UR4, R22 ;  /* 0x00000000160472ca */ /* 0x001fc400000e0000 */
[----:B------:R-:W-:Y:S01]  /*04c0*/  R2UR UR5, R3 ;  /* 0x00000000030572ca */ /* 0x000fe200000e0000 */
[----:B-1----:R0:W-:-:S14]  /*04d0*/  SYNCS.ARRIVE.TRANS64 RZ, [UR6+0x18000], R2 ;  /* 0x01800002ffff79a7 */ /* 0x0021dc0008000006 */
.L_x_3447:
[----:B------:R-:W-:Y:S01]  /*04e0*/  @P0 ELECT P2, URZ, PT ;  /* 0x00000000003f082f */ /* 0x000fe20003840000 */
[----:B------:R1:W-:-:S12]  /*04f0*/  UBLKCP.S.G [UR6], [UR4], UR10 ;  /* 0x00000006040073ba */ /* 0x0003d8000800020a */
[----:B------:R-:W-:Y:S02]  /*0500*/  @P2 PLOP3.LUT P0, PT, P2, PT, PT, 0x8, 0x0 ;  /* 0x000000000000281c */ /* 0x000fe4000170e170 */
[----:B------:R-:W-:-:S11]  /*0510*/  PLOP3.LUT P2, PT, PT, PT, PT, 0x8, 0x0 ;  /* 0x000000000000781c */ /* 0x000fd60003f4e170 */
[----:B-1----:R-:W-:Y:S05]  /*0520*/  @P0 BRA.U.ANY `(.L_x_3447) ;  /* 0xfffffffd00ec0947 */ /* 0x002fea000393ffff */
.L_x_3446:
[----:B------:R-:W-:Y:S05]  /*0530*/  BSYNC B0 ;  /* 0x0000000000007941 */ /* 0x000fea0003800000 */
.L_x_3445:
[----:B------:R-:W-:Y:S01]  /*0540*/  BAR.SYNC.DEFER_BLOCKING 0x0 ;  /* 0x0000000000007b1d */ /* 0x000fe20000010000 */
[----:B------:R-:W-:Y:S02]  /*0550*/  MOV R57, 0x400 ;  /* 0x0000040000397802 */ /* 0x000fe40000000f00 */
[----:B------:R-:W-:Y:S02]  /*0560*/  CS2R R78, SRZ ;  /* 0x00000000004e7805 */ /* 0x000fe4000001ff00 */
[----:B0-----:R-:W-:Y:S01]  /*0570*/  SHF.L.U32 R2, RZ, 0x1f, RZ ;  /* 0x0000001fff027819 */ /* 0x001fe200000006ff */
[--C-:B------:R-:W-:Y:S01]  /*0580*/  @P1 IMAD.MOV.U32 R78, RZ, RZ, R9.reuse ;  /* 0x000000ffff4e1224 */ /* 0x100fe200078e0009 */
[----:B------:R-:W-:Y:S02]  /*0590*/  LEA R57, R12, R57, 0x18 ;  /* 0x000000390c397211 */ /* 0x000fe400078ec0ff */
[----:B------:R-:W-:-:S07]  /*05a0*/  @P1 SHF.R.S32.HI R79, RZ, 0x1f, R9 ;  /* 0x0000001fff4f1819 */ /* 0x000fce0000011409 */
.L_x_3448:
[----:B0-----:R0:W1:Y:S02]  /*05b0*/  SYNCS.PHASECHK.TRANS64.TRYWAIT P0, [R57+URZ+0x18000], R2 ;  /* 0x01800002390075a7 */ /* 0x001064000800017f */
[----:B-1----:R-:W-:Y:S05]  /*05c0*/  @!P0 NANOSLEEP.SYNCS 0x989680 ;  /* 0x009896800000895d */ /* 0x002fea0003900000 */
[----:B------:R-:W1:Y:S02]  /*05d0*/  @!P0 SYNCS.PHASECHK.TRANS64 P0, [R57+URZ+0x18000], R2 ;  /* 0x01800002390085a7 */ /* 0x000e64000800007f */
[----:B-1----:R-:W-:Y:S05]  /*05e0*/  @!P0 BRA `(.L_x_3448) ;  /* 0xfffffffc00f08947 */ /* 0x002fea000383ffff */
[----:B0-----:R-:W-:Y:S01]  /*05f0*/  SHF.R.S32.HI R2, RZ, 0x1f, R17 ;  /* 0x0000001fff027819 */ /* 0x001fe20000011411 */
[----:B------:R-:W-:Y:S01]  /*0600*/  ULDC UR4, c[0x0][0x268] ;  /* 0x00009a0000047ab9 */ /* 0x000fe20000000800 */
[----:B------:R-:W-:Y:S01]  /*0610*/  VIADDMNMX R0, R0, -R11, 0x80, PT ;  /* 0x0000008000007446 */ /* 0x000fe2000380090b */
[----:B------:R-:W-:Y:S01]  /*0620*/  ULDC.64 UR6, c[0x0][0x258] ;  /* 0x0000960000067ab9 */ /* 0x000fe20000000a00 */
[CC--:B------:R-:W-:Y:S01]  /*0630*/  LEA.HI R3, R2.reuse, R17.reuse, RZ, 0x7 ;  /* 0x0000001102037211 */ /* 0x0c0fe200078f38ff */
[----:B------:R-:W-:Y:S01]  /*0640*/  IMAD R7, R7, UR6, RZ ;  /* 0x0000000607077c24 */ /* 0x000fe2000f8e02ff */
[----:B------:R-:W-:Y:S01]  /*0650*/  LEA.HI R9, R2, R17, RZ, 0x4 ;  /* 0x0000001102097211 */ /* 0x000fe200078f20ff */
[----:B------:R-:W-:Y:S01]  /*0660*/  BSSY B0, `(.L_x_3449) ;  /* 0x00000d1000007945 */ /* 0x000fe20003800000 */
[----:B------:R-:W-:Y:S02]  /*0670*/  LOP3.LUT R4, R3, 0xfffff80, RZ, 0xc0, !PT ;  /* 0x0fffff8003047812 */ /* 0x000fe400078ec0ff */
[----:B------:R-:W-:-:S02]  /*0680*/  SHF.R.S32.HI R25, RZ, 0x7, R3 ;  /* 0x00000007ff197819 */ /* 0x000fc40000011403 */
[-C--:B------:R-:W-:Y:S02]  /*0690*/  IADD3 R4, -R4, R17.reuse, RZ ;  /* 0x0000001104047210 */ /* 0x080fe40007ffe1ff */
[----:B------:R-:W-:Y:S02]  /*06a0*/  LOP3.LUT R3, R9, 0xfffffff0, RZ, 0xc0, !PT ;  /* 0xfffffff009037812 */ /* 0x000fe400078ec0ff */
[----:B------:R-:W-:Y:S01]  /*06b0*/  LEA.HI R2, R2, R17, RZ, 0x5 ;  /* 0x0000001102027211 */ /* 0x000fe200078f28ff */
[----:B------:R-:W-:Y:S01]  /*06c0*/  IMAD R4, R25, 0x800, R4 ;  /* 0x0000080019047824 */ /* 0x000fe200078e0204 */
[----:B------:R-:W-:Y:S01]  /*06d0*/  SHF.R.S32.HI R9, RZ, 0x4, R9 ;  /* 0x00000004ff097819 */ /* 0x000fe20000011409 */
[----:B------:R-:W-:Y:S02]  /*06e0*/  IMAD.IADD R3, R17, 0x1, -R3 ;  /* 0x0000000111037824 */ /* 0x000fe400078e0a03 */
[----:B------:R-:W-:Y:S01]  /*06f0*/  IMAD.SHL.U32 R80, R4, 0x4, RZ ;  /* 0x0000000404507824 */ /* 0x000fe200078e00ff */
[C---:B------:R-:W-:Y:S01]  /*0700*/  SHF.L.U32 R11, R9.reuse, 0x6, RZ ;  /* 0x00000006090b7819 */ /* 0x040fe200000006ff */
[----:B------:R-:W-:Y:S01]  /*0710*/  IMAD.SHL.U32 R16, R2, 0x20, RZ ;  /* 0x0000002002107824 */ /* 0x000fe200078e00ff */
[----:B------:R-:W-:Y:S01]  /*0720*/  SHF.R.S32.HI R4, RZ, 0x1f, R3 ;  /* 0x0000001fff047819 */ /* 0x000fe20000011403 */
[----:B------:R-:W-:Y:S01]  /*0730*/  IMAD.SHL.U32 R24, R9, 0x8, RZ ;  /* 0x0000000809187824 */ /* 0x000fe200078e00ff */
[----:B------:R-:W-:-:S02]  /*0740*/  LEA R80, R80, R57, 0x2 ;  /* 0x0000003950507211 */ /* 0x000fc400078e10ff */
[----:B------:R-:W-:Y:S02]  /*0750*/  LEA.HI R4, R4, R3, RZ, 0x3 ;  /* 0x0000000304047211 */ /* 0x000fe400078f18ff */
[----:B------:R-:W-:Y:S01]  /*0760*/  LOP3.LUT R23, R11, 0x1c0, RZ, 0xc0, !PT ;  /* 0x000001c00b177812 */ /* 0x000fe200078ec0ff */
[----:B------:R-:W0:Y:S01]  /*0770*/  LDS.128 R40, [R80] ;  /* 0x0000000050287984 */ /* 0x000e220000000c00 */
[----:B------:R-:W-:Y:S02]  /*0780*/  LOP3.LUT R2, R4, 0xfffffff8, RZ, 0xc0, !PT ;  /* 0xfffffff804027812 */ /* 0x000fe400078ec0ff */
[----:B------:R-:W-:Y:S01]  /*0790*/  LOP3.LUT R21, R16, 0x7ffffc00, RZ, 0xc0, !PT ;  /* 0x7ffffc0010157812 */ /* 0x000fe200078ec0ff */
[----:B------:R-:W1:Y:S01]  /*07a0*/  LDS.128 R44, [R80+0x800] ;  /* 0x00080000502c7984 */ /* 0x000e620000000c00 */
[----:B------:R-:W-:Y:S01]  /*07b0*/  SHF.R.S32.HI R26, RZ, 0x3, R4 ;  /* 0x00000003ff1a7819 */ /* 0x000fe20000011404 */
[----:B------:R-:W-:Y:S01]  /*07c0*/  IMAD.IADD R2, R3, 0x1, -R2 ;  /* 0x0000000103027824 */ /* 0x000fe200078e0a02 */
[----:B------:R-:W-:Y:S01]  /*07d0*/  SHF.R.U32.HI R29, RZ, 0x3, R23 ;  /* 0x00000003ff1d7819 */ /* 0x000fe20000011617 */
[----:B------:R-:W2:Y:S01]  /*07e0*/  LDS.128 R12, [R80+0x1000] ;  /* 0x00100000500c7984 */ /* 0x000ea20000000c00 */
[----:B------:R-:W-:Y:S01]  /*07f0*/  LEA R34, R26, R25, 0x4 ;  /* 0x000000191a227211 */ /* 0x000fe200078e20ff */
[C---:B------:R-:W-:Y:S01]  /*0800*/  IMAD.SHL.U32 R20, R2.reuse, 0x8, RZ ;  /* 0x0000000802147824 */ /* 0x040fe200078e00ff */
[----:B------:R-:W-:Y:S01]  /*0810*/  SHF.L.U32 R11, R2, 0x6, RZ ;  /* 0x00000006020b7819 */ /* 0x000fe200000006ff */
[----:B------:R-:W3:Y:S01]  /*0820*/  LDS.128 R52, [R80+0x1800] ;  /* 0x0018000050347984 */ /* 0x000ee20000000c00 */
[----:B------:R-:W-:Y:S01]  /*0830*/  IMAD R32, R26, 0x200, R21 ;  /* 0x000002001a207824 */ /* 0x000fe200078e0215 */
[----:B------:R-:W-:-:S02]  /*0840*/  R2P PR, R2, 0x6 ;  /* 0x0000000602007804 */ /* 0x000fc40000000000 */
[----:B------:R-:W4:Y:S01]  /*0850*/  LDS.128 R16, [R80+0x2000] ;  /* 0x0020000050107984 */ /* 0x000f220000000c00 */
[----:B------:R-:W-:Y:S02]  /*0860*/  LOP3.LUT R11, R11, 0x1c0, RZ, 0xc0, !PT ;  /* 0x000001c00b0b7812 */ /* 0x000fe400078ec0ff */
[----:B------:R-:W-:Y:S01]  /*0870*/  LOP3.LUT R28, R23, 0x38, R20, 0xf8, !PT ;  /* 0x00000038171c7812 */ /* 0x000fe200078ef814 */
[----:B------:R-:W-:Y:S01]  /*0880*/  LDS.128 R36, [R80+0x4800] ;  /* 0x0048000050247984 */ /* 0x000fe20000000c00 */
[----:B------:R-:W-:Y:S02]  /*0890*/  LOP3.LUT R4, R11, 0x8, R24, 0xf8, !PT ;  /* 0x000000080b047812 */ /* 0x000fe400078ef818 */
[----:B------:R-:W-:Y:S01]  /*08a0*/  SHF.R.U32.HI R11, RZ, 0x3, R11 ;  /* 0x00000003ff0b7819 */ /* 0x000fe2000001160b */
[----:B------:R-:W5:Y:S01]  /*08b0*/  LDS.128 R20, [R80+0x2800] ;  /* 0x0028000050147984 */ /* 0x000f620000000c00 */
[----:B------:R-:W-:Y:S02]  /*08c0*/  LOP3.LUT R33, R28, R29, RZ, 0x3c, !PT ;  /* 0x0000001d1c217212 */ /* 0x000fe400078e3cff */
[----:B------:R-:W-:Y:S01]  /*08d0*/  LOP3.LUT R11, R4, R11, RZ, 0x3c, !PT ;  /* 0x0000000b040b7212 */ /* 0x000fe200078e3cff */
[----:B------:R-:W5:Y:S02]  /*08e0*/  LDS.128 R24, [R80+0x3000] ;  /* 0x0030000050187984 */ /* 0x000f640000000c00 */
[----:B------:R-:W-:-:S02]  /*08f0*/  IMAD.U32 R4, R34, 0x200, R33 ;  /* 0x0000020022047824 */ /* 0x000fc400078e0021 */
[----:B------:R-:W5:Y:S01]  /*0900*/  LDS.128 R28, [R80+0x3800] ;  /* 0x00380000501c7984 */ /* 0x000f620000000c00 */
[----:B------:R-:W-:-:S03]  /*0910*/  IMAD.IADD R2, R11, 0x1, R32 ;  /* 0x000000010b027824 */ /* 0x000fc600078e0220 */
[----:B------:R-:W5:Y:S01]  /*0920*/  LDS.128 R32, [R80+0x4000] ;  /* 0x0040000050207984 */ /* 0x000f620000000c00 */
[----:B0-----:R-:W-:Y:S01]  /*0930*/  FMUL.FTZ R11, R40, UR4 ;  /* 0x00000004280b7c20 */ /* 0x001fe20008410000 */
[----:B------:R-:W-:Y:S01]  /*0940*/  FMUL.FTZ R56, R41, UR4 ;  /* 0x0000000429387c20 */ /* 0x000fe20008410000 */
[----:B------:R-:W-:Y:S01]  /*0950*/  FMUL.FTZ R58, R42, UR4 ;  /* 0x000000042a3a7c20 */ /* 0x000fe20008410000 */
[----:B------:R-:W-:Y:S01]  /*0960*/  FMUL.FTZ R61, R43, UR4 ;  /* 0x000000042b3d7c20 */ /* 0x000fe20008410000 */
[----:B-1----:R-:W-:Y:S01]  /*0970*/  FMUL.FTZ R59, R44, UR4 ;  /* 0x000000042c3b7c20 */ /* 0x002fe20008410000 */
[----:B------:R-:W-:Y:S01]  /*0980*/  FMUL.FTZ R64, R45, UR4 ;  /* 0x000000042d407c20 */ /* 0x000fe20008410000 */
[----:B------:R-:W0:Y:S01]  /*0990*/  LDS.128 R40, [R80+0x5000] ;  /* 0x0050000050287984 */ /* 0x000e220000000c00 */
[----:B------:R-:W-:Y:S01]  /*09a0*/  FMUL.FTZ R60, R46, UR4 ;  /* 0x000000042e3c7c20 */ /* 0x000fe20008410000 */
[----:B------:R-:W-:Y:S01]  /*09b0*/  FMUL.FTZ R63, R47, UR4 ;  /* 0x000000042f3f7c20 */ /* 0x000fe20008410000 */
[----:B--2---:R-:W-:Y:S01]  /*09c0*/  FMUL.FTZ R62, R12, UR4 ;  /* 0x000000040c3e7c20 */ /* 0x004fe20008410000 */
[----:B------:R-:W1:Y:S01]  /*09d0*/  LDS.128 R44, [R80+0x5800] ;  /* 0x00580000502c7984 */ /* 0x000e620000000c00 */
[----:B------:R-:W-:Y:S01]  /*09e0*/  FMUL.FTZ R67, R13, UR4 ;  /* 0x000000040d437c20 */ /* 0x000fe20008410000 */
[----:B------:R-:W-:Y:S01]  /*09f0*/  FMUL.FTZ R65, R14, UR4 ;  /* 0x000000040e417c20 */ /* 0x000fe20008410000 */
[----:B------:R-:W-:Y:S01]  /*0a00*/  FMUL.FTZ R68, R15, UR4 ;  /* 0x000000040f447c20 */ /* 0x000fe20008410000 */
[----:B------:R-:W2:Y:S01]  /*0a10*/  LDS.128 R48, [R80+0x6000] ;  /* 0x0060000050307984 */ /* 0x000ea20000000c00 */
[----:B---3--:R-:W-:Y:S01]  /*0a20*/  FMUL.FTZ R66, R52, UR4 ;  /* 0x0000000434427c20 */ /* 0x008fe20008410000 */
[----:B------:R-:W-:Y:S01]  /*0a30*/  FMUL.FTZ R71, R53, UR4 ;  /* 0x0000000435477c20 */ /* 0x000fe20008410000 */
[----:B------:R-:W-:Y:S01]  /*0a40*/  FMUL.FTZ R69, R54, UR4 ;  /* 0x0000000436457c20 */ /* 0x000fe20008410000 */
[----:B------:R-:W3:Y:S01]  /*0a50*/  LDS.128 R12, [R80+0x6800] ;  /* 0x00680000500c7984 */ /* 0x000ee20000000c00 */
[----:B------:R-:W-:Y:S01]  /*0a60*/  FMUL.FTZ R72, R55, UR4 ;  /* 0x0000000437487c20 */ /* 0x000fe20008410000 */
[----:B----4-:R-:W-:Y:S01]  /*0a70*/  FMUL.FTZ R70, R16, UR4 ;  /* 0x0000000410467c20 */ /* 0x010fe20008410000 */
[----:B------:R-:W-:Y:S01]  /*0a80*/  FMUL.FTZ R75, R17, UR4 ;  /* 0x00000004114b7c20 */ /* 0x000fe20008410000 */
[----:B------:R-:W4:Y:S01]  /*0a90*/  LDS.128 R52, [R80+0x7000] ;  /* 0x0070000050347984 */ /* 0x000f220000000c00 */
[----:B------:R-:W-:Y:S01]  /*0aa0*/  FMUL.FTZ R73, R18, UR4 ;  /* 0x0000000412497c20 */ /* 0x000fe20008410000 */
[----:B------:R-:W-:Y:S01]  /*0ab0*/  FMUL.FTZ R74, R19, UR4 ;  /* 0x00000004134a7c20 */ /* 0x000fe20008410000 */
[----:B-----5:R-:W-:Y:S01]  /*0ac0*/  FMUL.FTZ R77, R21, UR4 ;  /* 0x00000004154d7c20 */ /* 0x020fe20008410000 */
[----:B------:R-:W5:Y:S01]  /*0ad0*/  LDS.128 R16, [R80+0x7800] ;  /* 0x0078000050107984 */ /* 0x000f620000000c00 */
        /* <DEDUP_REMOVED lines=13> */
[----:B------:R-:W-:Y:S01]  /*0bb0*/  F2FP.BF16.F32.PACK_AB R73, R74, R73 ;  /* 0x000000494a49723e */ /* 0x000fe200000010ff */
[----:B------:R-:W-:Y:S01]  /*0bc0*/  FMUL.FTZ R31, R31, UR4 ;  /* 0x000000041f1f7c20 */ /* 0x000fe20008410000 */
[----:B------:R-:W-:Y:S01]  /*0bd0*/  F2FP.BF16.F32.PACK_AB R74, R77, R20 ;  /* 0x000000144d4a723e */ /* 0x000fe200000010ff */
[----:B------:R-:W-:Y:S01]  /*0be0*/  FMUL.FTZ R29, R29, UR4 ;  /* 0x000000041d1d7c20 */ /* 0x000fe20008410000 */
[----:B------:R-:W-:Y:S01]  /*0bf0*/  F2FP.BF16.F32.PACK_AB R20, R25, R22 ;  /* 0x000000161914723e */ /* 0x000fe200000010ff */
[----:B------:R-:W-:Y:S01]  /*0c00*/  FMUL.FTZ R35, R35, UR4 ;  /* 0x0000000423237c20 */ /* 0x000fe20008410000 */
[----:B0-----:R-:W-:Y:S01]  /*0c10*/  FMUL.FTZ R36, R40, UR4 ;  /* 0x0000000428247c20 */ /* 0x001fe20008410000 */
[----:B------:R-:W-:Y:S01]  /*0c20*/  FMUL.FTZ R38, R42, UR4 ;  /* 0x000000042a267c20 */ /* 0x000fe20008410000 */
[----:B------:R-:W-:Y:S01]  /*0c30*/  F2FP.BF16.F32.PACK_AB R22, R29, R24 ;  /* 0x000000181d16723e */ /* 0x000fe200000010ff */
[----:B------:R-:W-:Y:S01]  /*0c40*/  FMUL.FTZ R37, R37, UR4 ;  /* 0x0000000425257c20 */ /* 0x000fe20008410000 */
[----:B-1----:R-:W-:Y:S01]  /*0c50*/  FMUL.FTZ R40, R44, UR4 ;  /* 0x000000042c287c20 */ /* 0x002fe20008410000 */
[----:B------:R-:W-:Y:S01]  /*0c60*/  FMUL.FTZ R42, R46, UR4 ;  /* 0x000000042e2a7c20 */ /* 0x000fe20008410000 */
[----:B------:R-:W-:Y:S01]  /*0c70*/  FMUL.FTZ R43, R43, UR4 ;  /* 0x000000042b2b7c20 */ /* 0x000fe20008410000 */
[----:B------:R-:W-:Y:S01]  /*0c80*/  FMUL.FTZ R33, R33, UR4 ;  /* 0x0000000421217c20 */ /* 0x000fe20008410000 */
[----:B--2---:R-:W-:Y:S01]  /*0c90*/  FMUL.FTZ R44, R48, UR4 ;  /* 0x00000004302c7c20 */ /* 0x004fe20008410000 */
[----:B------:R-:W-:Y:S01]  /*0ca0*/  FMUL.FTZ R46, R50, UR4 ;  /* 0x00000004322e7c20 */ /* 0x000fe20008410000 */
[----:B------:R-:W-:Y:S01]  /*0cb0*/  FMUL.FTZ R39, R39, UR4 ;  /* 0x0000000427277c20 */ /* 0x000fe20008410000 */
[----:B------:R-:W-:Y:S01]  /*0cc0*/  FMUL.FTZ R45, R45, UR4 ;  /* 0x000000042d2d7c20 */ /* 0x000fe20008410000 */
[----:B---3--:R-:W-:Y:S01]  /*0cd0*/  FMUL.FTZ R48, R12, UR4 ;  /* 0x000000040c307c20 */ /* 0x008fe20008410000 */
[----:B------:R-:W-:Y:S01]  /*0ce0*/  F2FP.BF16.F32.PACK_AB R12, R56, R11 ;  /* 0x0000000b380c723e */ /* 0x000fe200000010ff */
[----:B------:R-:W-:Y:S01]  /*0cf0*/  HFMA2.MMA R56, -RZ, RZ, 0, 1.9073486328125e-06 ;  /* 0x00000020ff387435 */ /* 0x000fe200000001ff */
[----:B------:R-:W-:Y:S01]  /*0d00*/  FMUL.FTZ R50, R14, UR4 ;  /* 0x000000040e327c20 */ /* 0x000fe20008410000 */
[----:B------:R-:W-:Y:S01]  /*0d10*/  F2FP.BF16.F32.PACK_AB R14, R64, R59 ;  /* 0x0000003b400e723e */ /* 0x000fe200000010ff */
[----:B------:R-:W-:Y:S01]  /*0d20*/  VIADD R11, R57, 0x10000 ;  /* 0x00010000390b7836 */ /* 0x000fe20000000000 */
[----:B------:R-:W-:Y:S01]  /*0d30*/  F2FP.BF16.F32.PACK_AB R64, R67, R62 ;  /* 0x0000003e4340723e */ /* 0x000fe200000010ff */
[----:B----4-:R-:W-:Y:S01]  /*0d40*/  FMUL.FTZ R85, R53, UR4 ;  /* 0x0000000435557c20 */ /* 0x010fe20008410000 */
[----:B------:R-:W-:Y:S01]  /*0d50*/  F2FP.BF16.F32.PACK_AB R67, R72, R69 ;  /* 0x000000454843723e */ /* 0x000fe200000010ff */
[----:B------:R-:W-:Y:S01]  /*0d60*/  FMUL.FTZ R53, R54, UR4 ;  /* 0x0000000436357c20 */ /* 0x000fe20008410000 */
[----:B------:R-:W-:Y:S01]  /*0d70*/  F2FP.BF16.F32.PACK_AB R72, R75, R70 ;  /* 0x000000464b48723e */ /* 0x000fe200000010ff */
[----:B------:R-:W-:Y:S01]  /*0d80*/  FMUL.FTZ R81, R13, UR4 ;  /* 0x000000040d517c20 */ /* 0x000fe20008410000 */
[----:B------:R-:W-:Y:S01]  /*0d90*/  F2FP.BF16.F32.PACK_AB R75, R76, R21 ;  /* 0x000000154c4b723e */ /* 0x000fe200000010ff */
[----:B------:R-:W-:Y:S01]  /*0da0*/  FMUL.FTZ R83, R15, UR4 ;  /* 0x000000040f537c20 */ /* 0x000fe20008410000 */
[----:B------:R-:W-:Y:S01]  /*0db0*/  F2FP.BF16.F32.PACK_AB R21, R27, R23 ;  /* 0x000000171b15723e */ /* 0x000fe200000010ff */
[----:B------:R-:W-:Y:S01]  /*0dc0*/  IMAD.MOV.U32 R27, RZ, RZ, 0x40 ;  /* 0x00000040ff1b7424 */ /* 0x000fe200078e00ff */
[----:B------:R-:W-:Y:S01]  /*0dd0*/  SEL R56, R56, 0xffffffe0, !P1 ;  /* 0xffffffe038387807 */ /* 0x000fe20004800000 */
[----:B------:R-:W-:Y:S01]  /*0de0*/  FMUL.FTZ R54, R55, UR4 ;  /* 0x0000000437367c20 */ /* 0x000fe20008410000 */
[----:B------:R-:W-:Y:S01]  /*0df0*/  LEA R25, R2, R11, 0x1 ;  /* 0x0000000b02197211 */ /* 0x000fe200078e08ff */
[----:B------:R-:W-:Y:S01]  /*0e00*/  FMUL.FTZ R41, R41, UR4 ;  /* 0x0000000429297c20 */ /* 0x000fe20008410000 */
[----:B------:R-:W-:Y:S01]  /*0e10*/  F2FP.BF16.F32.PACK_AB R23, R31, R26 ;  /* 0x0000001a1f17723e */ /* 0x000fe200000010ff */
[----:B------:R-:W-:Y:S01]  /*0e20*/  FMUL.FTZ R47, R47, UR4 ;  /* 0x000000042f2f7c20 */ /* 0x000fe20008410000 */
[----:B------:R-:W-:Y:S01]  /*0e30*/  SEL R26, R27, 0xffffffc0, !P2 ;  /* 0xffffffc01b1a7807 */ /* 0x000fe20005000000 */
[----:B------:R-:W-:-:S02]  /*0e40*/  IMAD.IADD R24, R25, 0x1, R56 ;  /* 0x0000000119187824 */ /* 0x000fc400078e0238 */
[----:B------:R-:W-:Y:S01]  /*0e50*/  FMUL.FTZ R51, R51, UR4 ;  /* 0x0000000433337c20 */ /* 0x000fe20008410000 */
[----:B------:R-:W-:Y:S01]  /*0e60*/  F2FP.BF16.F32.PACK_AB R13, R61, R58 ;  /* 0x0000003a3d0d723e */ /* 0x000fe200000010ff */
[--C-:B------:R-:W-:Y:S01]  /*0e70*/  IMAD R2, R2, 0x2, R57.reuse ;  /* 0x0000000202027824 */ /* 0x100fe200078e0239 */
[----:B------:R-:W-:Y:S01]  /*0e80*/  F2FP.BF16.F32.PACK_AB R15, R63, R60 ;  /* 0x0000003c3f0f723e */ /* 0x000fe200000010ff */
[----:B-----5:R-:W-:Y:S01]  /*0e90*/  FMUL.FTZ R55, R18, UR4 ;  /* 0x0000000412377c20 */ /* 0x020fe20008410000 */
[----:B------:R-:W-:Y:S01]  /*0ea0*/  FMUL.FTZ R49, R49, UR4 ;  /* 0x0000000431317c20 */ /* 0x000fe20008410000 */
[----:B------:R-:W-:Y:S01]  /*0eb0*/  F2FP.BF16.F32.PACK_AB R65, R68, R65 ;  /* 0x000000414441723e */ /* 0x000fe200000010ff */
[----:B------:R-:W-:Y:S01]  /*0ec0*/  IMAD.IADD R18, R24, 0x1, R26 ;  /* 0x0000000118127824 */ /* 0x000fe200078e021a */
[----:B------:R-:W-:Y:S01]  /*0ed0*/  F2FP.BF16.F32.PACK_AB R66, R71, R66 ;  /* 0x000000424742723e */ /* 0x000fe200000010ff */
[----:B------:R-:W-:Y:S01]  /*0ee0*/  FMUL.FTZ R52, R52, UR4 ;  /* 0x0000000434347c20 */ /* 0x000fe20008410000 */
[----:B------:R-:W-:Y:S01]  /*0ef0*/  IADD3 R25, R25, R26, RZ ;  /* 0x0000001a19197210 */ /* 0x000fe20007ffe0ff */
[----:B------:R-:W-:Y:S01]  /*0f00*/  FMUL.FTZ R16, R16, UR4 ;  /* 0x0000000410107c20 */ /* 0x000fe20008410000 */
[----:B------:R-:W-:Y:S01]  /*0f10*/  F2FP.BF16.F32.PACK_AB R29, R35, R30 ;  /* 0x0000001e231d723e */ /* 0x000fe200000010ff */
[----:B------:R-:W-:Y:S01]  /*0f20*/  FMUL.FTZ R17, R17, UR4 ;  /* 0x0000000411117c20 */ /* 0x000fe20008410000 */
[----:B------:R-:W-:Y:S01]  /*0f30*/  FMUL.FTZ R26, R19, UR4 ;  /* 0x00000004131a7c20 */ /* 0x000fe20008410000 */
[----:B------:R-:W-:Y:S01]  /*0f40*/  F2FP.BF16.F32.PACK_AB R30, R37, R32 ;  /* 0x00000020251e723e */ /* 0x000fe200000010ff */
[----:B------:R-:W-:Y:S01]  /*0f50*/  STSM.16.M88.4 [R2+0x10000], R12 ;  /* 0x0100000c02007844 */ /* 0x000fe20000000200 */
[----:B------:R-:W-:Y:S01]  /*0f60*/  F2FP.BF16.F32.PACK_AB R37, R43, R38 ;  /* 0x000000262b25723e */ /* 0x000fe200000010ff */
[C---:B------:R-:W-:Y:S01]  /*0f70*/  IMAD R57, R4.reuse, 0x2, R57 ;  /* 0x0000000204397824 */ /* 0x040fe200078e0239 */
[----:B------:R-:W-:Y:S01]  /*0f80*/  F2FP.BF16.F32.PACK_AB R28, R33, R28 ;  /* 0x0000001c211c723e */ /* 0x000fe200000010ff */
[----:B------:R-:W-:Y:S01]  /*0f90*/  STSM.16.M88.4 [R24], R64 ;  /* 0x0000004018007844 */ /* 0x000fe20000000200 */
[----:B------:R-:W-:Y:S01]  /*0fa0*/  F2FP.BF16.F32.PACK_AB R31, R39, R34 ;  /* 0x00000022271f723e */ /* 0x000fe200000010ff */
[----:B------:R-:W-:Y:S01]  /*0fb0*/  ULDC UR4, c[0x0][0x244] ;  /* 0x0000910000047ab9 */ /* 0x000fe20000000800 */
[----:B------:R-:W-:Y:S01]  /*0fc0*/  F2FP.BF16.F32.PACK_AB R38, R45, R40 ;  /* 0x000000282d26723e */ /* 0x000fe200000010ff */
[----:B------:R-:W-:Y:S01]  /*0fd0*/  STSM.16.M88.4 [R25], R72 ;  /* 0x0000004819007844 */ /* 0x000fe20000000200 */
[----:B------:R-:W-:Y:S01]  /*0fe0*/  F2FP.BF16.F32.PACK_AB R36, R41, R36 ;  /* 0x000000242924723e */ /* 0x000fe200000010ff */
[----:B------:R-:W-:Y:S01]  /*0ff0*/  IMAD R11, R4, 0x2, R11 ;  /* 0x00000002040b7824 */ /* 0x000fe200078e020b */
        /* <DEDUP_REMOVED lines=13> */
[----:B0-----:R-:W-:Y:S01]  /*10d0*/  IMAD R23, R10, UR7, R7 ;  /* 0x000000070a177c24 */ /* 0x001fe2000f8e0207 */
[----:B------:R-:W-:Y:S01]  /*10e0*/  SHF.L.U32 R20, R3, 0x3, RZ ;  /* 0x0000000303147819 */ /* 0x000fe200000006ff */
[C---:B------:R-:W-:Y:S01]  /*10f0*/  VIADD R3, R9.reuse, 0x10 ;  /* 0x0000001009037836 */ /* 0x040fe20000000000 */
[C---:B------:R-:W-:Y:S01]  /*1100*/  IADD3 R16, P1, R9.reuse, R78, RZ ;  /* 0x0000004e09107210 */ /* 0x040fe20007f3e0ff */
[----:B------:R2:W-:Y:S01]  /*1110*/  STSM.16.M88.4 [R18+0x4000], R52 ;  /* 0x0040003412007844 */ /* 0x0005e20000000200 */
[----:B------:R-:W-:Y:S01]  /*1120*/  BAR.SYNC.DEFER_BLOCKING 0x0 ;  /* 0x0000000000007b1d */ /* 0x000fe20000010000 */
[----:B------:R-:W-:Y:S01]  /*1130*/  ISETP.GE.AND P0, PT, R20, UR4, PT ;  /* 0x0000000414007c0c */ /* 0x000fe2000bf06270 */
[C---:B------:R-:W-:Y:S01]  /*1140*/  VIADD R7, R9.reuse, 0x20 ;  /* 0x0000002009077836 */ /* 0x040fe20000000000 */
[--C-:B------:R-:W-:Y:S02]  /*1150*/  SHF.R.S32.HI R21, RZ, 0x1f, R20.reuse ;  /* 0x0000001fff157819 */ /* 0x100fe40000011414 */
[----:B------:R-:W-:Y:S01]  /*1160*/  LEA.HI.X.SX32 R17, R9, R79, 0x1, P1 ;  /* 0x0000004f09117211 */ /* 0x000fe200008f0eff */
[----:B------:R-:W-:Y:S01]  /*1170*/  ULDC.64 UR4, c[0x0][0x260] ;  /* 0x0000980000047ab9 */ /* 0x000fe20000000a00 */
[-C--:B------:R-:W-:Y:S01]  /*1180*/  ISETP.GE.OR P6, PT, R3, R0.reuse, P0 ;  /* 0x000000000300720c */ /* 0x080fe200007c6670 */
[----:B-1----:R-:W-:Y:S01]  /*1190*/  IMAD.WIDE.U32 R2, R10, UR6, R20 ;  /* 0x000000060a027c25 */ /* 0x002fe2000f8e0014 */
[----:B------:R-:W-:-:S02]  /*11a0*/  ISETP.GE.OR P1, PT, R9, R0, P0 ;  /* 0x000000000900720c */ /* 0x000fc40000726670 */
[----:B------:R-:W-:Y:S01]  /*11b0*/  IADD3 R19, R9, 0x30, RZ ;  /* 0x0000003009137810 */ /* 0x000fe20007ffe0ff */
[----:B------:R-:W-:Y:S01]  /*11c0*/  IMAD R5, R5, UR4, RZ ;  /* 0x0000000405057c24 */ /* 0x000fe2000f8e02ff */
[----:B------:R-:W-:Y:S01]  /*11d0*/  IADD3 R3, R3, R23, RZ ;  /* 0x0000001703037210 */ /* 0x000fe20007ffe0ff */
[----:B------:R-:W-:Y:S01]  /*11e0*/  VIADD R21, R9, 0x60 ;  /* 0x0000006009157836 */ /* 0x000fe20000000000 */
[-C--:B------:R-:W-:Y:S01]  /*11f0*/  ISETP.GE.OR P5, PT, R7, R0.reuse, P0 ;  /* 0x000000000700720c */ /* 0x080fe200007a6670 */
[----:B------:R-:W-:Y:S01]  /*1200*/  VIADD R7, R9, 0x40 ;  /* 0x0000004009077836 */ /* 0x000fe20000000000 */
[-C--:B------:R-:W-:Y:S01]  /*1210*/  ISETP.GE.OR P4, PT, R19, R0.reuse, P0 ;  /* 0x000000001300720c */ /* 0x080fe20000786670 */
[C---:B------:R-:W-:Y:S01]  /*1220*/  VIADD R19, R9.reuse, 0x50 ;  /* 0x0000005009137836 */ /* 0x040fe20000000000 */
[----:B------:R-:W-:Y:S01]  /*1230*/  IADD3 R23, R9, 0x70, RZ ;  /* 0x0000007009177810 */ /* 0x000fe20007ffe0ff */
[C---:B------:R-:W-:Y:S01]  /*1240*/  IMAD R5, R8.reuse, UR5, R5 ;  /* 0x0000000508057c24 */ /* 0x040fe2000f8e0205 */
[-C--:B------:R-:W-:Y:S01]  /*1250*/  ISETP.GE.OR P3, PT, R7, R0.reuse, P0 ;  /* 0x000000000700720c */ /* 0x080fe20000766670 */
[----:B------:R-:W-:Y:S01]  /*1260*/  IMAD.WIDE.U32 R2, R8, UR4, R2 ;  /* 0x0000000408027c25 */ /* 0x000fe2000f8e0002 */
[----:B------:R-:W-:Y:S01]  /*1270*/  ISETP.GE.OR P2, PT, R19, R0, P0 ;  /* 0x000000001300720c */ /* 0x000fe20000746670 */
[----:B------:R2:W0:Y:S02]  /*1280*/  LDS.128 R12, [R57+0x13800] ;  /* 0x01380000390c7984 */ /* 0x0004240000000c00 */
[----:B------:R-:W-:-:S04]  /*1290*/  IMAD.WIDE R6, R6, 0x80, R16 ;  /* 0x0000008006067825 */ /* 0x000fc800078e0210 */
[----:B------:R-:W-:Y:S01]  /*12a0*/  IMAD.IADD R5, R3, 0x1, R5 ;  /* 0x0000000103057824 */ /* 0x000fe200078e0205 */
[----:B------:R-:W-:Y:S06]  /*12b0*/  @P1 BRA `(.L_x_3450) ;  /* 0x00000000002c1947 */ /* 0x000fec0003800000 */
[----:B------:R-:W1:Y:S01]  /*12c0*/  LDS.128 R8, [R11] ;  /* 0x000000000b087984 */ /* 0x000e620000000c00 */
[----:B------:R-:W-:Y:S01]  /*12d0*/  ULDC.64 UR4, c[0x0][0x250] ;  /* 0x0000940000047ab9 */ /* 0x000fe20000000a00 */
[----:B------:R-:W-:Y:S02]  /*12e0*/  IMAD.MOV.U32 R4, RZ, RZ, R2 ;  /* 0x000000ffff047224 */ /* 0x000fe400078e0002 */
[----:B------:R-:W-:Y:S02]  /*12f0*/  IMAD R19, R7, UR4, RZ ;  /* 0x0000000407137c24 */ /* 0x000fe4000f8e02ff */
[----:B------:R-:W-:-:S04]  /*1300*/  IMAD.WIDE.U32 R16, R6, UR4, R4 ;  /* 0x0000000406107c25 */ /* 0x000fc8000f8e0004 */
[----:B------:R-:W-:Y:S01]  /*1310*/  IMAD R19, R6, UR5, R19 ;  /* 0x0000000506137c24 */ /* 0x000fe2000f8e0213 */
[----:B------:R-:W-:Y:S02]  /*1320*/  ULDC.64 UR4, c[0x0][0x238] ;  /* 0x00008e0000047ab9 */ /* 0x000fe40000000a00 */
[----:B--2---:R-:W-:Y:S02]  /*1330*/  LEA R18, P1, R16, UR4, 0x1 ;  /* 0x0000000410127c11 */ /* 0x004fe4000f8208ff */
[----:B------:R-:W-:-:S04]  /*1340*/  IADD3 R17, R17, R19, RZ ;  /* 0x0000001311117210 */ /* 0x000fc80007ffe0ff */
[----:B------:R-:W-:-:S05]  /*1350*/  LEA.HI.X R19, R16, UR5, R17, 0x1, P1 ;  /* 0x0000000510137c11 */ /* 0x000fca00088f0c11 */
[----:B-1----:R1:W-:Y:S02]  /*1360*/  STG.E.128 desc[UR8][R18.64], R8 ;  /* 0x0000000812007986 */ /* 0x0023e4000c101d08 */
.L_x_3450:
[----:B------:R-:W-:Y:S05]  /*1370*/  BSYNC B0 ;  /* 0x0000000000007941 */ /* 0x000fea0003800000 */
.L_x_3449:
[----:B-1----:R1:W3:Y:S01]  /*1380*/  LDS.128 R8, [R57+0x10800] ;  /* 0x0108000039087984 */ /* 0x0022e20000000c00 */
[----:B------:R-:W-:Y:S01]  /*1390*/  BSSY B0, `(.L_x_3451) ;  /* 0x0000011000007945 */ /* 0x000fe20003800000 */
[-C--:B------:R-:W-:Y:S02]  /*13a0*/  ISETP.GE.OR P1, PT, R21, R0.reuse, P0 ;  /* 0x000000001500720c */ /* 0x080fe40000726670 */
[----:B------:R-:W-:Y:S01]  /*13b0*/  ISETP.GE.OR P0, PT, R23, R0, P0 ;  /* 0x000000001700720c */ /* 0x000fe20000706670 */
[----:B------:R-:W-:-:S12]  /*13c0*/  @P6 BRA `(.L_x_3452) ;  /* 0x0000000000346947 */ /* 0x000fd80003800000 */
        /* <DEDUP_REMOVED lines=12> */
[----:B---3--:R4:W-:Y:S02]  /*1490*/  STG.E.128 desc[UR8][R18.64], R8 ;  /* 0x0000000812007986 */ /* 0x0089e4000c101d08 */
.L_x_3452:
[----:B------:R-:W-:Y:S05]  /*14a0*/  BSYNC B0 ;  /* 0x0000000000007941 */ /* 0x000fea0003800000 */
.L_x_3451:
[----:B---34-:R3:W4:Y:S01]  /*14b0*/  LDS.128 R8, [R57+0x11000] ;  /* 0x0110000039087984 */ /* 0x0187220000000c00 */
[----:B------:R-:W-:Y:S04]  /*14c0*/  BSSY B0, `(.L_x_3453) ;  /* 0x000000f000007945 */ /* 0x000fe80003800000 */
        /* <DEDUP_REMOVED lines=13> */
[----:B----4-:R2:W-:Y:S02]  /*15a0*/  STG.E.128 desc[UR8][R18.64], R8 ;  /* 0x0000000812007986 */ /* 0x0105e4000c101d08 */
.L_x_3454:
[----:B------:R-:W-:Y:S05]  /*15b0*/  BSYNC B0 ;  /* 0x0000000000007941 */ /* 0x000fea0003800000 */
.L_x_3453:
[----:B--2-4-:R2:W4:Y:S01]  /*15c0*/  LDS.128 R8, [R57+0x11800] ;  /* 0x0118000039087984 */ /* 0x0145220000000c00 */
[----:B------:R-:W-:Y:S04]  /*15d0*/  BSSY B0, `(.L_x_3455) ;  /* 0x000000f000007945 */ /* 0x000fe80003800000 */
[----:B------:R-:W-:Y:S05]  /*15e0*/  @P4 BRA `(.L_x_3456) ;  /* 0x0000000000344947 */ /* 0x000fea0003800000 */
[----:B------:R-:W-:Y:S01]  /*15f0*/  IADD3 R19, P4, R6, 0x30, RZ ;  /* 0x0000003006137810 */ /* 0x000fe20007f9e0ff */
[----:B------:R-:W-:Y:S01]  /*1600*/  ULDC.64 UR4, c[0x0][0x250] ;  /* 0x0000940000047ab9 */ /* 0x000fe20000000a00 */
[----:B------:R-:W-:Y:S01]  /*1610*/  MOV R17, R5 ;  /* 0x0000000500117202 */ /* 0x000fe20000000f00 */
[----:B------:R-:W-:Y:S01]  /*1620*/  IMAD.MOV.U32 R16, RZ, RZ, R2 ;  /* 0x000000ffff107224 */ /* 0x000fe200078e0002 */
[----:B------:R-:W-:-:S03]  /*1630*/  IADD3.X R0, RZ, R7, RZ, P4, !PT ;  /* 0x00000007ff007210 */ /* 0x000fc600027fe4ff */
        /* <DEDUP_REMOVED lines=8> */
.L_x_3456:
[----:B------:R-:W-:Y:S05]  /*16c0*/  BSYNC B0 ;  /* 0x0000000000007941 */ /* 0x000fea0003800000 */
.L_x_3455:
[----:B----4-:R4:W0:Y:S01]  /*16d0*/  LDS.128 R8, [R57+0x12000] ;  /* 0x0120000039087984 */ /* 0x0108220000000c00 */
        /* <DEDUP_REMOVED lines=14> */
[----:B0-----:R0:W-:Y:S02]  /*17c0*/  STG.E.128 desc[UR8][R18.64], R8 ;  /* 0x0000000812007986 */ /* 0x0011e4000c101d08 */
.L_x_3458:
[----:B------:R-:W-:Y:S05]  /*17d0*/  BSYNC B0 ;  /* 0x0000000000007941 */ /* 0x000fea0003800000 */
.L_x_3457:
[----:B0-----:R0:W0:Y:S01]  /*17e0*/  LDS.128 R8, [R57+0x12800] ;  /* 0x0128000039087984 */ /* 0x0010220000000c00 */
        /* <DEDUP_REMOVED lines=15> */
.L_x_3460:
[----:B------:R-:W-:Y:S05]  /*18e0*/  BSYNC B0 ;  /* 0x0000000000007941 */ /* 0x000fea0003800000 */
.L_x_3459:
        /* <DEDUP_REMOVED lines=16> */
.L_x_3462:
[----:B------:R-:W-:Y:S05]  /*19f0*/  BSYNC B0 ;  /* 0x0000000000007941 */ /* 0x000fea0003800000 */
.L_x_3461:
[----:B------:R-:W-:Y:S05]  /*1a00*/  @P0 EXIT ;  /* 0x000000000000094d */ /* 0x000fea0003800000 */
[----:B0-----:R-:W-:Y:S01]  /*1a10*/  IADD3 R9, P0, R6, 0x70, RZ ;  /* 0x0000007006097810 */ /* 0x001fe20007f1e0ff */
[----:B------:R-:W-:Y:S01]  /*1a20*/  ULDC.64 UR4, c[0x0][0x250] ;  /* 0x0000940000047ab9 */ /* 0x000fe20000000a00 */
[----:B------:R-:W-:Y:S02]  /*1a30*/  IMAD.MOV.U32 R3, RZ, RZ, R5 ;  /* 0x000000ffff037224 */ /* 0x000fe400078e0005 */
[----:B------:R-:W-:Y:S01]  /*1a40*/  IADD3.X R6, RZ, R7, RZ, P0, !PT ;  /* 0x00000007ff067210 */ /* 0x000fe200007fe4ff */
[----:B------:R-:W-:-:S04]  /*1a50*/  IMAD.WIDE.U32 R2, R9, UR4, R2 ;  /* 0x0000000409027c25 */ /* 0x000fc8000f8e0002 */
[----:B------:R-:W-:-:S04]  /*1a60*/  IMAD R6, R6, UR4, RZ ;  /* 0x0000000406067c24 */ /* 0x000fc8000f8e02ff */
[----:B------:R-:W-:Y:S01]  /*1a70*/  IMAD R9, R9, UR5, R6 ;  /* 0x0000000509097c24 */ /* 0x000fe2000f8e0206 */
[----:B------:R-:W-:Y:S02]  /*1a80*/  ULDC.64 UR4, c[0x0][0x238] ;  /* 0x00008e0000047ab9 */ /* 0x000fe40000000a00 */
[----:B------:R-:W-:Y:S02]  /*1a90*/  LEA R4, P0, R2, UR4, 0x1 ;  /* 0x0000000402047c11 */ /* 0x000fe4000f8008ff */
[----:B------:R-:W-:-:S04]  /*1aa0*/  IADD3 R3, R3, R9, RZ ;  /* 0x0000000903037210 */ /* 0x000fc80007ffe0ff */
[----:B------:R-:W-:-:S05]  /*1ab0*/  LEA.HI.X R5, R2, UR5, R3, 0x1, P0 ;  /* 0x0000000502057c11 */ /* 0x000fca00080f0c03 */
[----:B------:R-:W-:Y:S01]  /*1ac0*/  STG.E.128 desc[UR8][R4.64], R12 ;  /* 0x0000000c04007986 */ /* 0x000fe2000c101d08 */
[----:B------:R-:W-:Y:S05]  /*1ad0*/  EXIT ;  /* 0x000000000000794d */ /* 0x000fea0003800000 */
.L_x_3463:
        /* <DEDUP_REMOVED lines=10> */
.L_x_3677:


//--------------------- .text._ZN7cutlass13device_kernelIN5flash32FlashAttnBwdPostprocessConvertdQIN4cute5tupleIJNS3_1CILi64EEENS5_ILi128EEEEEENS_10bfloat16_tEfNS_4arch4Sm90ELi256ENS3_8TiledMMAINS3_8MMA_AtomIJNS3_4SM904GMMA27MMA_64x64x16_F32BF16BF16_SSILNSF_5MajorE0ELSH_1ELNSF_7ScaleInE1ELSI_1EEEEEENS3_6LayoutINS4_IJNS5_ILi1EEENS5_ILi2EEESM_EEENS4_IJNS5_ILi0EEESM_SP_EEEEENS4_IJNS3_10UnderscoreESS_SS_EEEEELb0EEEEEvNT_6ParamsE --------------------------
	.section	.text._ZN7cutlass13device_kernelIN5flash32FlashAttnBwdPostprocessConvertdQIN4cute5tupleIJNS3_1CILi64EEENS5_ILi128EEEEEENS_10bfloat16_tEfNS_4arch4Sm90ELi256ENS3_8TiledMMAINS3_8MMA_AtomIJNS3_4SM904GMMA27MMA_64x64x16_F32BF16BF16_SSILNSF_5MajorE0ELSH_1ELNSF_7ScaleInE1ELSI_1EEEEEENS3_6LayoutINS4_IJNS5_ILi1EEENS5_ILi2EEESM_EEENS4_IJNS5_ILi0EEESM_SP_EEEEENS4_IJNS3_10UnderscoreESS_SS_EEEEELb0EEEEEvNT_6ParamsE,"ax",@progbits
	.align	128
.text._ZN7cutlass13device_kernelIN5flash32FlashAttnBwdPostprocessConvertdQIN4cute5tupleIJNS3_1CILi64EEENS5_ILi128EEEEEENS_10bfloat16_tEfNS_4arch4Sm90ELi256ENS3_8TiledMMAINS3_8MMA_AtomIJNS3_4SM904GMMA27MMA_64x64x16_F32BF16BF16_SSILNSF_5MajorE0ELSH_1ELNSF_7ScaleInE1ELSI_1EEEEEENS3_6LayoutINS4_IJNS5_ILi1EEENS5_ILi2EEESM_EEENS4_IJNS5_ILi0EEESM_SP_EEEEENS4_IJNS3_10UnderscoreESS_SS_EEEEELb0EEEEEvNT_6ParamsE:
        .type           _ZN7cutlass13device_kernelIN5flash32FlashAttnBwdPostprocessConvertdQIN4cute5tupleIJNS3_1CILi64EEENS5_ILi128EEEEEENS_10bfloat16_tEfNS_4arch4Sm90ELi256ENS3_8TiledMMAINS3_8MMA_AtomIJNS3_4SM904GMMA27MMA_64x64x16_F32BF16BF16_SSILNSF_5MajorE0ELSH_1ELNSF_7ScaleInE1ELSI_1EEEEEENS3_6LayoutINS4_IJNS5_ILi1EEENS5_ILi2EEESM_EEENS4_IJNS5_ILi0EEESM_SP_EEEEENS4_IJNS3_10UnderscoreESS_SS_EEEEELb0EEEEEvNT_6ParamsE,@function
        .size           _ZN7cutlass13device_kernelIN5flash32FlashAttnBwdPostprocessConvertdQIN4cute5tupleIJNS3_1CILi64EEENS5_ILi128EEEEEENS_10bfloat16_tEfNS_4arch4Sm90ELi256ENS3_8TiledMMAINS3_8MMA_AtomIJNS3_4SM904GMMA27MMA_64x64x16_F32BF16BF16_SSILNSF_5MajorE0ELSH_1ELNSF_7ScaleInE1ELSI_1EEEEEENS3_6LayoutINS4_IJNS5_ILi1EEENS5_ILi2EEESM_EEENS4_IJNS5_ILi0EEESM_SP_EEEEENS4_IJNS3_10UnderscoreESS_SS_EEEEELb0EEEEEvNT_6ParamsE,(.L_x_3678 - _ZN7cutlass13device_kernelIN5flash32FlashAttnBwdPostprocessConvertdQIN4cute5tupleIJNS3_1CILi64EEENS5_ILi128EEEEEENS_10bfloat16_tEfNS_4arch4Sm90ELi256ENS3_8TiledMMAINS3_8MMA_AtomIJNS3_4SM904GMMA27MMA_64x64x16_F32BF16BF16_SSILNSF_5MajorE0ELSH_1ELNSF_7ScaleInE1ELSI_1EEEEEENS3_6LayoutINS4_IJNS5_ILi1EEENS5_ILi2EEESM_EEENS4_IJNS5_ILi0EEESM_SP_EEEEENS4_IJNS3_10UnderscoreESS_SS_EEEEELb0EEEEEvNT_6ParamsE)
        .other          _ZN7cutlass13device_kernelIN5flash32FlashAttnBwdPostprocessConvertdQIN4cute5tupleIJNS3_1CILi64EEENS5_ILi128EEEEEENS_10bfloat16_tEfNS_4arch4Sm90ELi256ENS3_8TiledMMAINS3_8MMA_AtomIJNS3_4SM904GMMA27MMA_64x64x16_F32BF16BF16_SSILNSF_5MajorE0ELSH_1ELNSF_7ScaleInE1ELSI_1EEEEEENS3_6LayoutINS4_IJNS5_ILi1EEENS5_ILi2EEESM_EEENS4_IJNS5_ILi0EEESM_SP_EEEEENS4_IJNS3_10UnderscoreESS_SS_EEEEELb0EEEEEvNT_6ParamsE,@"STO_CUDA_ENTRY STV_DEFAULT"
_ZN7cutlass13device_kernelIN5flash32FlashAttnBwdPostprocessConvertdQIN4cute5tupleIJNS3_1CILi64EEENS5_ILi128EEEEEENS_10bfloat16_tEfNS_4arch4Sm90ELi256ENS3_8TiledMMAINS3_8MMA_AtomIJNS3_4SM904GMMA27MMA_64x64x16_F32BF16BF16_SSILNSF_5MajorE0ELSH_1ELNSF_7ScaleInE1ELSI_1EEEEEENS3_6LayoutINS4_IJNS5_ILi1EEENS5_ILi2EEESM_EEENS4_IJNS5_ILi0EEESM_SP_EEEEENS4_IJNS3_10UnderscoreESS_SS_EEEEELb0EEEEEvNT_6ParamsE:
        /* <DEDUP_REMOVED lines=25> */
[----:B--2---:R-:W-:-:S07]  /*0190*/  IMAD.IADD R43, R43, 0x1, -R0 ;  /* 0x000000012b2b7824 */ /* 0x004fce00078e0a00 */
.L_x_3464:
[----:B-----5:R-:W-:-:S13]  /*01a0*/  ISETP.LE.AND P2, PT, R43, R42, PT ;  /* 0x0000002a2b00720c */ /* 0x020fda0003f43270 */
[----:B------:R-:W-:Y:S05]  /*01b0*/  @P0 EXIT P2 ;  /* 0x000000000000094d */ /* 0x000fea0001000000 */
[----:B------:R-:W0:Y:S01]  /*01c0*/  S2R R6, SR_CTAID.Y ;  /* 0x0000000000067919 */ /* 0x000e220000002600 */
[----:B------:R-:W-:Y:S01]  /*01d0*/  @P1 IMAD R0, R13, 0x40, R9 ;  /* 0x000000400d001824 */ /* 0x000fe200078e0209 */
[----:B------:R-:W1:Y:S01]  /*01e0*/  LDC.64 R14, c[0x0][0x228] ;  /* 0x00008a00ff0e7b82 */ /* 0x000e620000000a00 */
[----:B------:R-:W-:Y:S01]  /*01f0*/  CS2R R10, SRZ ;  /* 0x00000000000a7805 */ /* 0x000fe2000001ff00 */
[----:B------:R-:W-:Y:S01]  /*0200*/  IMAD.SHL.U32 R7, R3, 0x2000, RZ ;  /* 0x0000200003077824 */ /* 0x000fe200078e00ff */
[----:B------:R-:W2:Y:S01]  /*0210*/  S2R R8, SR_CgaCtaId ;  /* 0x0000000000087919 */ /* 0x000ea20000008800 */
[----:B------:R-:W-:Y:S01]  /*0220*/  @P1 SHF.R.S32.HI R5, RZ, 0x1f, R0 ;  /* 0x0000001fff051819 */ /* 0x000fe20000011400 */
[----:B------:R-:W-:Y:S01]  /*0230*/  BSSY B0, `(.L_x_3465) ;  /* 0x0000030000007945 */ /* 0x000fe20003800000 */
[----:B------:R-:W-:Y:S02]  /*0240*/  SEL R4, R13, RZ, !P0 ;  /* 0x000000ff0d047207 */ /* 0x000fe40004000000 */
[----:B------:R-:W-:Y:S01]  /*0250*/  @P1 LEA.HI R5, R5, R0, RZ, 0x6 ;  /* 0x0000000005051211 */ /* 0x000fe200078f30ff */
[----:B------:R-:W3:Y:S01]  /*0260*/  LDC.64 R16, c[0x0][0x230] ;  /* 0x00008c00ff107b82 */ /* 0x000ee20000000a00 */
[----:B------:R-:W4:Y:S02]  /*0270*/  S2R R0, SR_TID.X ;  /* 0x0000000000007919 */ /* 0x000f240000002100 */
[----:B------:R-:W-:-:S04]  /*0280*/  @P1 SHF.L.U32 R5, R5, 0x7, RZ ;  /* 0x0000000705051819 */ /* 0x000fc800000006ff */
[----:B------:R-:W-:Y:S01]  /*0290*/  @P1 LOP3.LUT R5, R5, 0xffffe000, RZ, 0xc0, !PT ;  /* 0xffffe00005051812 */ /* 0x000fe200078ec0ff */
[----:B------:R-:W5:Y:S03]  /*02a0*/  LDC.64 R18, c[0x0][0x210] ;  /* 0x00008400ff127b82 */ /* 0x000f660000000a00 */
[--C-:B------:R-:W-:Y:S01]  /*02b0*/  @P1 SHF.R.S32.HI R11, RZ, 0x1f, R5.reuse ;  /* 0x0000001fff0b1819 */ /* 0x100fe20000011405 */
[----:B------:R-:W-:-:S05]  /*02c0*/  @P1 IMAD.MOV.U32 R10, RZ, RZ, R5 ;  /* 0x000000ffff0a1224 */ /* 0x000fca00078e0005 */
[C---:B------:R-:W-:Y:S02]  /*02d0*/  IADD3 R10, P2, R7.reuse, R10, RZ ;  /* 0x0000000a070a7210 */ /* 0x040fe40007f5e0ff */
[----:B0-----:R-:W-:Y:S02]  /*02e0*/  SHF.R.S32.HI R5, RZ, 0x1f, R6 ;  /* 0x0000001fff057819 */ /* 0x001fe40000011406 */
[----:B------:R-:W-:Y:S02]  /*02f0*/  LEA.HI.X.SX32 R11, R7, R11, 0x1, P2 ;  /* 0x0000000b070b7211 */ /* 0x000fe400010f0eff */
[----:B------:R-:W-:Y:S01]  /*0300*/  SHF.R.S32.HI R7, RZ, 0x1f, R13 ;  /* 0x0000001fff077819 */ /* 0x000fe2000001140d */
[-C--:B-1----:R-:W-:Y:S02]  /*0310*/  IMAD R2, R5, R14.reuse, RZ ;  /* 0x0000000e05027224 */ /* 0x082fe400078e02ff */
[----:B------:R-:W-:Y:S01]  /*0320*/  IMAD.WIDE.U32 R10, R6, R14, R10 ;  /* 0x0000000e060a7225 */ /* 0x000fe200078e000a */
[----:B------:R-:W-:-:S03]  /*0330*/  SEL R7, R7, RZ, !P0 ;  /* 0x000000ff07077207 */ /* 0x000fc60004000000 */
[----:B------:R-:W-:Y:S01]  /*0340*/  IMAD R15, R6, R15, R2 ;  /* 0x0000000f060f7224 */ /* 0x000fe200078e0202 */
[----:B----4-:R-:W-:Y:S01]  /*0350*/  ISETP.NE.AND P0, PT, R0, RZ, PT ;  /* 0x000000ff0000720c */ /* 0x010fe20003f05270 */
[-C--:B---3--:R-:W-:Y:S02]  /*0360*/  IMAD R2, R7, R16.reuse, RZ ;  /* 0x0000001007027224 */ /* 0x088fe400078e02ff */
[----:B------:R-:W-:Y:S02]  /*0370*/  IMAD.IADD R11, R11, 0x1, R15 ;  /* 0x000000010b0b7824 */ /* 0x000fe400078e020f */
[C---:B------:R-:W-:Y:S02]  /*0380*/  IMAD R13, R4.reuse, R17, R2 ;  /* 0x00000011040d7224 */ /* 0x040fe400078e0202 */
[----:B------:R-:W-:-:S04]  /*0390*/  IMAD.WIDE.U32 R10, R4, R16, R10 ;  /* 0x00000010040a7225 */ /* 0x000fc800078e000a */
[----:B------:R-:W-:Y:S01]  /*03a0*/  IMAD.IADD R2, R11, 0x1, R13 ;  /* 0x000000010b027824 */ /* 0x000fe200078e020d */
[----:B-----5:R-:W-:-:S04]  /*03b0*/  LEA R18, P2, R10, R18, 0x2 ;  /* 0x000000120a127211 */ /* 0x020fc800078410ff */
[----:B------:R-:W-:Y:S01]  /*03c0*/  LEA.HI.X R2, R10, R19, R2, 0x2, P2 ;  /* 0x000000130a027211 */ /* 0x000fe200010f1402 */
[----:B--2---:R-:W-:Y:S08]  /*03d0*/  @P0 BRA `(.L_x_3466) ;  /* 0x0000000000540947 */ /* 0x004ff00003800000 */
[----:B------:R-:W0:Y:S01]  /*03e0*/  S2UR UR7, SR_CgaCtaId ;  /* 0x00000000000779c3 */ /* 0x000e220000008800 */
[----:B------:R-:W-:Y:S01]  /*03f0*/  UMOV UR6, 0x400 ;  /* 0x0000040000067882 */ /* 0x000fe20000000000 */
[----:B------:R-:W-:Y:S01]  /*0400*/  UMOV UR4, 0x1 ;  /* 0x0000000100047882 */ /* 0x000fe20000000000 */
[----:B------:R-:W-:Y:S01]  /*0410*/  HFMA2.MMA R10, -RZ, RZ, 0, -0.0 ;  /* 0x00008000ff0a7435 */ /* 0x000fe200000001ff */
        /* <DEDUP_REMOVED lines=12> */
.L_x_3467:
[----:B------:R-:W-:Y:S01]  /*04e0*/  @P0 ELECT P2, URZ, PT ;  /* 0x00000000003f082f */ /* 0x000fe20003840000 */
[----:B------:R1:W-:-:S12]  /*04f0*/  UBLKCP.S.G [UR6], [UR4], UR10 ;  /* 0x00000006040073ba */ /* 0x0003d8000800020a */
[----:B------:R-:W-:Y:S02]  /*0500*/  @P2 PLOP3.LUT P0, PT, P2, PT, PT, 0x8, 0x0 ;  /* 0x000000000000281c */ /* 0x000fe4000170e170 */
[----:B------:R-:W-:-:S11]  /*0510*/  PLOP3.LUT P2, PT, PT, PT, PT, 0x8, 0x0 ;  /* 0x000000000000781c */ /* 0x000fd60003f4e170 */
[----:B-1----:R-:W-:Y:S05]  /*0520*/  @P0 BRA.U.ANY `(.L_x_3467) ;  /* 0xfffffffd00ec0947 */ /* 0x002fea000393ffff */
.L_x_3466:
[----:B------:R-:W-:Y:S05]  /*0530*/  BSYNC B0 ;  /* 0x0000000000007941 */ /* 0x000fea0003800000 */
.L_x_3465:
[----:B------:R-:W-:Y:S01]  /*0540*/  BAR.SYNC.DEFER_BLOCKING 0x0 ;  /* 0x0000000000007b1d */ /* 0x000fe20000010000 */
[----:B------:R-:W-:Y:S02]  /*0550*/  MOV R41, 0x400 ;  /* 0x0000040000297802 */ /* 0x000fe40000000f00 */
[----:B------:R-:W-:Y:S02]  /*0560*/  CS2R R50, SRZ ;  /* 0x0000000000327805 */ /* 0x000fe4000001ff00 */
[----:B------:R-:W-:Y:S01]  /*0570*/  SHF.L.U32 R2, RZ, 0x1f, RZ ;  /* 0x0000001fff027819 */ /* 0x000fe200000006ff */
[--C-:B------:R-:W-:Y:S01]  /*0580*/  @P1 IMAD.MOV.U32 R50, RZ, RZ, R9.reuse ;  /* 0x000000ffff321224 */ /* 0x100fe200078e0009 */
[----:B------:R-:W-:Y:S02]  /*0590*/  LEA R41, R8, R41, 0x18 ;  /* 0x0000002908297211 */ /* 0x000fe400078ec0ff */
[----:B------:R-:W-:-:S07]  /*05a0*/  @P1 SHF.R.S32.HI R51, RZ, 0x1f, R9 ;  /* 0x0000001fff331819 */ /* 0x000fce0000011409 */
.L_x_3468:
[----:B-1----:R1:W2:Y:S02]  /*05b0*/  SYNCS.PHASECHK.TRANS64.TRYWAIT P0, [R41+URZ+0xc000], R2 ;  /* 0x00c00002290075a7 */ /* 0x0022a4000800017f */
[----:B--2---:R-:W-:Y:S05]  /*05c0*/  @!P0 NANOSLEEP.SYNCS 0x989680 ;  /* 0x009896800000895d */ /* 0x004fea0003900000 */
[----:B------:R-:W2:Y:S02]  /*05d0*/  @!P0 SYNCS.PHASECHK.TRANS64 P0, [R41+URZ+0xc000], R2 ;  /* 0x00c00002290085a7 */ /* 0x000ea4000800007f */
[----:B--2---:R-:W-:Y:S05]  /*05e0*/  @!P0 BRA `(.L_x_3468) ;  /* 0xfffffffc00f08947 */ /* 0x004fea000383ffff */
[----:B------:R-:W-:Y:S01]  /*05f0*/  SHF.R.S32.HI R9, RZ, 0x1f, R0 ;  /* 0x0000001fff097819 */ /* 0x000fe20000011400 */
[----:B------:R-:W-:Y:S01]  /*0600*/  ULDC UR4, c[0x0][0x268] ;  /* 0x00009a0000047ab9 */ /* 0x000fe20000000800 */
[----:B------:R-:W-:Y:S01]  /*0610*/  VIADDMNMX R43, R43, -R42, 0x40, PT ;  /* 0x000000402b2b7446 */ /* 0x000fe2000380092a */
[----:B------:R-:W-:Y:S01]  /*0620*/  ULDC.64 UR6, c[0x0][0x258] ;  /* 0x0000960000067ab9 */ /* 0x000fe20000000a00 */
[-C--:B-1----:R-:W-:Y:S01]  /*0630*/  LEA.HI R2, R9, R0.reuse, RZ, 0x7 ;  /* 0x0000000009027211 */ /* 0x082fe200078f38ff */
[----:B------:R-:W-:Y:S01]  /*0640*/  IMAD R5, R5, UR6, RZ ;  /* 0x0000000605057c24 */ /* 0x000fe2000f8e02ff */
[----:B------:R-:W-:Y:S01]  /*0650*/  LEA.HI R40, R9, R0, RZ, 0x4 ;  /* 0x0000000009287211 */ /* 0x000fe200078f20ff */
[----:B------:R-:W-:Y:S01]  /*0660*/  BSSY B0, `(.L_x_3469) ;  /* 0x0000092000007945 */ /* 0x000fe20003800000 */
[----:B------:R-:W-:Y:S02]  /*0670*/  LOP3.LUT R11, R2, 0xfffff80, RZ, 0xc0, !PT ;  /* 0x0fffff80020b7812 */ /* 0x000fe400078ec0ff */
[----:B------:R-:W-:-:S02]  /*0680*/  LOP3.LUT R13, R40, 0xfffffff0, RZ, 0xc0, !PT ;  /* 0xfffffff0280d7812 */ /* 0x000fc400078ec0ff */
[----:B------:R-:W-:Y:S01]  /*0690*/  SHF.R.S32.HI R2, RZ, 0x7, R2 ;  /* 0x00000007ff027819 */ /* 0x000fe20000011402 */
[C---:B------:R-:W-:Y:S01]  /*06a0*/  IMAD.IADD R11, R0.reuse, 0x1, -R11 ;  /* 0x00000001000b7824 */ /* 0x040fe200078e0a0b */
[----:B------:R-:W-:Y:S01]  /*06b0*/  LEA.HI R12, R9, R0, RZ, 0x5 ;  /* 0x00000000090c7211 */ /* 0x000fe200078f28ff */
[----:B------:R-:W-:Y:S01]  /*06c0*/  IMAD.IADD R0, R0, 0x1, -R13 ;  /* 0x0000000100007824 */ /* 0x000fe200078e0a0d */
[----:B------:R-:W-:Y:S01]  /*06d0*/  SHF.R.S32.HI R40, RZ, 0x4, R40 ;  /* 0x00000004ff287819 */ /* 0x000fe20000011428 */
[----:B------:R-:W-:Y:S01]  /*06e0*/  IMAD.SHL.U32 R28, R2, 0x1000, RZ ;  /* 0x00001000021c7824 */ /* 0x000fe200078e00ff */
[--C-:B------:R-:W-:Y:S02]  /*06f0*/  SHF.R.S32.HI R24, RZ, 0x5, R12.reuse ;  /* 0x00000005ff187819 */ /* 0x100fe4000001140c */
[----:B------:R-:W-:Y:S01]  /*0700*/  SHF.R.S32.HI R17, RZ, 0x1f, R12 ;  /* 0x0000001fff117819 */ /* 0x000fe2000001140c */
[----:B------:R-:W-:Y:S01]  /*0710*/  IMAD R8, R11, 0x4, R28 ;  /* 0x000000040b087824 */ /* 0x000fe200078e021c */
[----:B------:R-:W-:Y:S01]  /*0720*/  SHF.R.S32.HI R21, RZ, 0x1f, R0 ;  /* 0x0000001fff157819 */ /* 0x000fe20000011400 */
[C---:B------:R-:W-:Y:S01]  /*0730*/  IMAD.SHL.U32 R30, R40.reuse, 0x40, RZ ;  /* 0x00000040281e7824 */ /* 0x040fe200078e00ff */
[----:B------:R-:W-:Y:S01]  /*0740*/  LEA.HI R20, R17, R24, RZ, 0x2 ;  /* 0x0000001811147211 */ /* 0x000fe200078f10ff */
[----:B------:R-:W-:Y:S01]  /*0750*/  IMAD.SHL.U32 R49, R40, 0x8, RZ ;  /* 0x0000000828317824 */ /* 0x000fe200078e00ff */
[----:B------:R-:W-:-:S02]  /*0760*/  LEA.HI R52, R21, R0, RZ, 0x3 ;  /* 0x0000000015347211 */ /* 0x000fc400078f18ff */
[----:B------:R-:W-:Y:S02]  /*0770*/  LOP3.LUT R25, R20, 0x3ffffc, RZ, 0xc0, !PT ;  /* 0x003ffffc14197812 */ /* 0x000fe400078ec0ff */
[----:B------:R-:W-:Y:S02]  /*0780*/  LEA R53, R8, R41, 0x2 ;  /* 0x0000002908357211 */ /* 0x000fe400078e10ff */
[----:B------:R-:W-:Y:S01]  /*0790*/  LOP3.LUT R29, R52, 0xfffffff8, RZ, 0xc0, !PT ;  /* 0xfffffff8341d7812 */ /* 0x000fe200078ec0ff */
[----:B------:R-:W-:Y:S01]  /*07a0*/  IMAD.IADD R45, R24, 0x1, -R25 ;  /* 0x00000001182d7824 */ /* 0x000fe200078e0a19 */
[----:B------:R-:W-:Y:S01]  /*07b0*/  LOP3.LUT R48, R30, 0x1c0, RZ, 0xc0, !PT ;  /* 0x000001c01e307812 */ /* 0x000fe200078ec0ff */
[----:B0-----:R-:W0:Y:S01]  /*07c0*/  LDS.128 R8, [R53] ;  /* 0x0000000035087984 */ /* 0x001e220000000c00 */
[----:B------:R-:W-:Y:S01]  /*07d0*/  SHF.R.S32.HI R52, RZ, 0x3, R52 ;  /* 0x00000003ff347819 */ /* 0x000fe20000011434 */
[----:B------:R-:W-:Y:S01]  /*07e0*/  IMAD.IADD R44, R0, 0x1, -R29 ;  /* 0x00000001002c7824 */ /* 0x000fe200078e0a1d */
[----:B------:R-:W-:Y:S01]  /*07f0*/  LEA R45, R45, R28, 0xa ;  /* 0x0000001c2d2d7211 */ /* 0x000fe200078e50ff */
[----:B------:R-:W1:Y:S02]  /*0800*/  LDS.128 R12, [R53+0x800] ;  /* 0x00080000350c7984 */ /* 0x000e640000000c00 */
[----:B------:R-:W-:Y:S01]  /*0810*/  IMAD.SHL.U32 R46, R44, 0x40, RZ ;  /* 0x000000402c2e7824 */ /* 0x000fe200078e00ff */
[----:B------:R-:W-:Y:S01]  /*0820*/  LEA R45, R52, R45, 0x9 ;  /* 0x0000002d342d7211 */ /* 0x000fe200078e48ff */
[----:B------:R-:W2:Y:S01]  /*0830*/  LDS.128 R16, [R53+0x1000] ;  /* 0x0010000035107984 */ /* 0x000ea20000000c00 */
[C---:B------:R-:W-:Y:S01]  /*0840*/  IMAD.SHL.U32 R47, R44.reuse, 0x8, RZ ;  /* 0x000000082c2f7824 */ /* 0x040fe200078e00ff */
[----:B------:R-:W-:Y:S01]  /*0850*/  R2P PR, R44, 0x6 ;  /* 0x000000062c007804 */ /* 0x000fe20000000000 */
[----:B------:R-:W-:Y:S01]  /*0860*/  IMAD R2, R52, 0x8, R2 ;  /* 0x0000000834027824 */ /* 0x000fe200078e0202 */
[----:B------:R-:W3:Y:S01]  /*0870*/  LDS.128 R24, [R53+0x2000] ;  /* 0x0020000035187984 */ /* 0x000ee20000000c00 */
[----:B------:R-:W-:-:S02]  /*0880*/  LOP3.LUT R46, R46, 0x1c0, RZ, 0xc0, !PT ;  /* 0x000001c02e2e7812 */ /* 0x000fc400078ec0ff */
[----:B------:R-:W-:Y:S01]  /*0890*/  LOP3.LUT R47, R48, 0x38, R47, 0xf8, !PT ;  /* 0x00000038302f7812 */ /* 0x000fe200078ef82f */
[----:B------:R-:W4:Y:S01]  /*08a0*/  LDS.128 R28, [R53+0x2800] ;  /* 0x00280000351c7984 */ /* 0x000f220000000c00 */
[----:B------:R-:W-:Y:S02]  /*08b0*/  LOP3.LUT R49, R46, 0x8, R49, 0xf8, !PT ;  /* 0x000000082e317812 */ /* 0x000fe400078ef831 */
[----:B------:R-:W-:Y:S01]  /*08c0*/  SHF.R.U32.HI R46, RZ, 0x3, R46 ;  /* 0x00000003ff2e7819 */ /* 0x000fe2000001162e */
[----:B------:R-:W5:Y:S01]  /*08d0*/  LDS.128 R20, [R53+0x1800] ;  /* 0x0018000035147984 */ /* 0x000f620000000c00 */
[----:B------:R-:W-:Y:S02]  /*08e0*/  SHF.R.U32.HI R48, RZ, 0x3, R48 ;  /* 0x00000003ff307819 */ /* 0x000fe40000011630 */
[----:B------:R-:W-:Y:S01]  /*08f0*/  LOP3.LUT R46, R49, R46, RZ, 0x3c, !PT ;  /* 0x0000002e312e7212 */ /* 0x000fe200078e3cff */
[----:B------:R-:W5:Y:S01]  /*0900*/  LDS.128 R32, [R53+0x3000] ;  /* 0x0030000035207984 */ /* 0x000f620000000c00 */
[----:B------:R-:W-:-:S03]  /*0910*/  LOP3.LUT R47, R47, R48, RZ, 0x3c, !PT ;  /* 0x000000302f2f7212 */ /* 0x000fc600078e3cff */
[----:B------:R-:W5:Y:S01]  /*0920*/  LDS.128 R36, [R53+0x3800] ;  /* 0x0038000035247984 */ /* 0x000f620000000c00 */
[----:B------:R-:W-:Y:S02]  /*0930*/  IMAD.IADD R44, R46, 0x1, R45 ;  /* 0x000000012e2c7824 */ /* 0x000fe400078e022d */
[----:B------:R-:W-:Y:S02]  /*0940*/  IMAD.U32 R2, R2, 0x200, R47 ;  /* 0x0000020002027824 */ /* 0x000fe400078e002f */
[----:B0-----:R-:W-:Y:S01]  /*0950*/  FMUL.FTZ R45, R9, UR4 ;  /* 0x00000004092d7c20 */ /* 0x001fe20008410000 */
[----:B------:R-:W-:Y:S01]  /*0960*/  FMUL.FTZ R46, R11, UR4 ;  /* 0x000000040b2e7c20 */ /* 0x000fe20008410000 */
[----:B------:R-:W-:Y:S01]  /*0970*/  FMUL.FTZ R9, R10, UR4 ;  /* 0x000000040a097c20 */ /* 0x000fe20008410000 */
        /* <DEDUP_REMOVED lines=8> */
[----:B------:R-:W-:Y:S01]  /*0a00*/  F2FP.BF16.F32.PACK_AB R10, R13, R10 ;  /* 0x0000000a0d0a723e */ /* 0x000fe200000010ff */
[----:B---3--:R-:W-:Y:S01]  /*0a10*/  FMUL.FTZ R18, R24, UR4 ;  /* 0x0000000418127c20 */ /* 0x008fe20008410000 */
[----:B------:R-:W-:Y:S01]  /*0a20*/  FMUL.FTZ R17, R17, UR4 ;  /* 0x0000000411117c20 */ /* 0x000fe20008410000 */
[----:B------:R-:W-:Y:S01]  /*0a30*/  F2FP.BF16.F32.PACK_AB R13, R19, R14 ;  /* 0x0000000e130d723e */ /* 0x000fe200000010ff */
[----:B------:R-:W-:Y:S01]  /*0a40*/  FMUL.FTZ R25, R25, UR4 ;  /* 0x0000000419197c20 */ /* 0x000fe20008410000 */
[----:B----4-:R-:W-:Y:S01]  /*0a50*/  FMUL.FTZ R24, R30, UR4 ;  /* 0x000000041e187c20 */ /* 0x010fe20008410000 */
[----:B------:R-:W-:Y:S01]  /*0a60*/  FMUL.FTZ R31, R31, UR4 ;  /* 0x000000041f1f7c20 */ /* 0x000fe20008410000 */
[----:B------:R-:W-:Y:S01]  /*0a70*/  FMUL.FTZ R29, R29, UR4 ;  /* 0x000000041d1d7c20 */ /* 0x000fe20008410000 */
[----:B------:R-:W-:Y:S01]  /*0a80*/  F2FP.BF16.F32.PACK_AB R8, R45, R8 ;  /* 0x000000082d08723e */ /* 0x000fe200000010ff */
[----:B-----5:R-:W-:Y:S01]  /*0a90*/  FMUL.FTZ R15, R20, UR4 ;  /* 0x00000004140f7c20 */ /* 0x020fe20008410000 */
[----:B------:R-:W-:Y:S01]  /*0aa0*/  FMUL.FTZ R20, R21, UR4 ;  /* 0x0000000415147c20 */ /* 0x000fe20008410000 */
[----:B------:R-:W-:Y:S01]  /*0ab0*/  FMUL.FTZ R21, R26, UR4 ;  /* 0x000000041a157c20 */ /* 0x000fe20008410000 */
[----:B------:R-:W-:Y:S01]  /*0ac0*/  FMUL.FTZ R26, R27, UR4 ;  /* 0x000000041b1a7c20 */ /* 0x000fe20008410000 */
[----:B------:R-:W-:Y:S01]  /*0ad0*/  FMUL.FTZ R27, R32, UR4 ;  /* 0x00000004201b7c20 */ /* 0x000fe20008410000 */
[----:B------:R-:W-:Y:S01]  /*0ae0*/  F2FP.BF16.F32.PACK_AB R19, R31, R24 ;  /* 0x000000181f13723e */ /* 0x000fe200000010ff */
[----:B------:R-:W-:Y:S01]  /*0af0*/  FMUL.FTZ R32, R33, UR4 ;  /* 0x0000000421207c20 */ /* 0x000fe20008410000 */
[----:B------:R-:W-:Y:S01]  /*0b00*/  HFMA2.MMA R24, -RZ, RZ, 0, 1.9073486328125e-06 ;  /* 0x00000020ff187435 */ /* 0x000fe200000001ff */
[----:B------:R-:W-:Y:S01]  /*0b10*/  FMUL.FTZ R16, R22, UR4 ;  /* 0x0000000416107c20 */ /* 0x000fe20008410000 */
[----:B------:R-:W-:Y:S01]  /*0b20*/  FMUL.FTZ R23, R23, UR4 ;  /* 0x0000000417177c20 */ /* 0x000fe20008410000 */
[----:B------:R-:W-:Y:S01]  /*0b30*/  FMUL.FTZ R33, R38, UR4 ;  /* 0x0000000426217c20 */ /* 0x000fe20008410000 */
[----:B------:R-:W-:Y:S01]  /*0b40*/  FMUL.FTZ R38, R39, UR4 ;  /* 0x0000000427267c20 */ /* 0x000fe20008410000 */
[----:B------:R-:W-:Y:S01]  /*0b50*/  VIADD R39, R41, 0x8000 ;  /* 0x0000800029277836 */ /* 0x000fe20000000000 */
[----:B------:R-:W-:Y:S01]  /*0b60*/  F2FP.BF16.F32.PACK_AB R14, R20, R15 ;  /* 0x0000000f140e723e */ /* 0x000fe200000010ff */
[----:B------:R-:W-:Y:S01]  /*0b70*/  FMUL.FTZ R22, R28, UR4 ;  /* 0x000000041c167c20 */ /* 0x000fe20008410000 */
[----:B------:R-:W-:Y:S01]  /*0b80*/  F2FP.BF16.F32.PACK_AB R15, R23, R16 ;  /* 0x00000010170f723e */ /* 0x000fe200000010ff */
[----:B------:R-:W-:Y:S01]  /*0b90*/  IMAD R23, R44, 0x2, R39 ;  /* 0x000000022c177824 */ /* 0x000fe200078e0227 */
[----:B------:R-:W-:Y:S01]  /*0ba0*/  SEL R24, R24, 0xffffffe0, !P1 ;  /* 0xffffffe018187807 */ /* 0x000fe20004800000 */
[----:B------:R-:W-:Y:S01]  /*0bb0*/  FMUL.FTZ R28, R34, UR4 ;  /* 0x00000004221c7c20 */ /* 0x000fe20008410000 */
[----:B------:R-:W-:Y:S01]  /*0bc0*/  FMUL.FTZ R35, R35, UR4 ;  /* 0x0000000423237c20 */ /* 0x000fe20008410000 */
[----:B------:R-:W-:Y:S01]  /*0bd0*/  FMUL.FTZ R30, R36, UR4 ;  /* 0x00000004241e7c20 */ /* 0x000fe20008410000 */
[----:B------:R-:W-:Y:S01]  /*0be0*/  FMUL.FTZ R37, R37, UR4 ;  /* 0x0000000425257c20 */ /* 0x000fe20008410000 */
[C---:B------:R-:W-:Y:S01]  /*0bf0*/  VIADD R45, R23.reuse, 0x40 ;  /* 0x00000040172d7836 */ /* 0x040fe20000000000 */
[----:B------:R-:W-:Y:S01]  /*0c00*/  F2FP.BF16.F32.PACK_AB R9, R46, R9 ;  /* 0x000000092e09723e */ /* 0x000fe200000010ff */
[----:B------:R-:W-:Y:S01]  /*0c10*/  @P2 VIADD R45, R23, 0xffffffc0 ;  /* 0xffffffc0172d2836 */ /* 0x000fe20000000000 */
[----:B------:R-:W-:Y:S01]  /*0c20*/  F2FP.BF16.F32.PACK_AB R11, R48, R11 ;  /* 0x0000000b300b723e */ /* 0x000fe200000010ff */
[--C-:B------:R-:W-:Y:S01]  /*0c30*/  IMAD R44, R44, 0x2, R41.reuse ;  /* 0x000000022c2c7824 */ /* 0x100fe200078e0229 */
[----:B------:R-:W-:Y:S01]  /*0c40*/  F2FP.BF16.F32.PACK_AB R20, R32, R27 ;  /* 0x0000001b2014723e */ /* 0x000fe200000010ff */
[----:B------:R-:W-:Y:S01]  /*0c50*/  IMAD R41, R2, 0x2, R41 ;  /* 0x0000000202297824 */ /* 0x000fe200078e0229 */
[----:B------:R-:W-:Y:S01]  /*0c60*/  F2FP.BF16.F32.PACK_AB R12, R17, R12 ;  /* 0x0000000c110c723e */ /* 0x000fe200000010ff */
[----:B------:R-:W-:Y:S01]  /*0c70*/  ULDC UR4, c[0x0][0x244] ;  /* 0x0000910000047ab9 */ /* 0x000fe20000000800 */
[----:B------:R-:W-:Y:S01]  /*0c80*/  F2FP.BF16.F32.PACK_AB R16, R25, R18 ;  /* 0x000000121910723e */ /* 0x000fe200000010ff */
[----:B------:R0:W-:Y:S01]  /*0c90*/  STSM.16.M88.4 [R44+0x8000], R8 ;  /* 0x008000082c007844 */ /* 0x0001e20000000200 */
[----:B------:R-:W-:-:S02]  /*0ca0*/  IADD3 R32, R23, R24, RZ ;  /* 0x0000001817207210 */ /* 0x000fc40007ffe0ff */
[----:B------:R-:W-:Y:S02]  /*0cb0*/  F2FP.BF16.F32.PACK_AB R17, R26, R21 ;  /* 0x000000151a11723e */ /* 0x000fe400000010ff */
[----:B------:R-:W-:Y:S01]  /*0cc0*/  F2FP.BF16.F32.PACK_AB R18, R29, R22 ;  /* 0x000000161d12723e */ /* 0x000fe200000010ff */
[----:B------:R1:W-:Y:S01]  /*0cd0*/  STSM.16.M88.4 [R32], R12 ;  /* 0x0000000c20007844 */ /* 0x0003e20000000200 */
[----:B------:R-:W-:Y:S01]  /*0ce0*/  F2FP.BF16.F32.PACK_AB R23, R38, R33 ;  /* 0x000000212617723e */ /* 0x000fe200000010ff */
[----:B------:R-:W-:Y:S01]  /*0cf0*/  IMAD.IADD R33, R24, 0x1, R45 ;  /* 0x0000000118217824 */ /* 0x000fe200078e022d */
[----:B------:R-:W-:Y:S01]  /*0d00*/  F2FP.BF16.F32.PACK_AB R21, R35, R28 ;  /* 0x0000001c2315723e */ /* 0x000fe200000010ff */
[----:B------:R1:W-:Y:S01]  /*0d10*/  STSM.16.M88.4 [R45], R16 ;  /* 0x000000102d007844 */ /* 0x0003e20000000200 */
[----:B------:R-:W-:Y:S01]  /*0d20*/  F2FP.BF16.F32.PACK_AB R22, R37, R30 ;  /* 0x0000001e2516723e */ /* 0x000fe200000010ff */
[----:B------:R-:W-:Y:S01]  /*0d30*/  IMAD.SHL.U32 R30, R0, 0x8, RZ ;  /* 0x00000008001e7824 */ /* 0x000fe200078e00ff */
[----:B------:R-:W-:-:S02]  /*0d40*/  IADD3 R28, P0, R40, R50, RZ ;  /* 0x00000032281c7210 */ /* 0x000fc40007f1e0ff */
[C---:B------:R-:W-:Y:S01]  /*0d50*/  IADD3 R0, R40.reuse, 0x10, RZ ;  /* 0x0000001028007810 */ /* 0x040fe20007ffe0ff */
[----:B------:R1:W-:Y:S01]  /*0d60*/  STSM.16.M88.4 [R33], R20 ;  /* 0x0000001421007844 */ /* 0x0003e20000000200 */
[----:B------:R-:W-:Y:S01]  /*0d70*/  LEA.HI.X.SX32 R29, R40, R51, 0x1, P0 ;  /* 0x00000033281d7211 */ /* 0x000fe200000f0eff */
[----:B0-----:R-:W-:Y:S01]  /*0d80*/  IMAD R11, R6, UR7, R5 ;  /* 0x00000007060b7c24 */ /* 0x001fe2000f8e0205 */
[----:B------:R-:W-:Y:S01]  /*0d90*/  BAR.SYNC.DEFER_BLOCKING 0x0 ;  /* 0x0000000000007b1d */ /* 0x000fe20000010000 */
[----:B------:R-:W-:Y:S01]  /*0da0*/  ISETP.GE.AND P0, PT, R30, UR4, PT ;  /* 0x000000041e007c0c */ /* 0x000fe2000bf06270 */
[C---:B------:R-:W-:Y:S01]  /*0db0*/  VIADD R5, R40.reuse, 0x20 ;  /* 0x0000002028057836 */ /* 0x040fe20000000000 */
[--C-:B------:R-:W-:Y:S02]  /*0dc0*/  SHF.R.S32.HI R31, RZ, 0x1f, R30.reuse ;  /* 0x0000001fff1f7819 */ /* 0x100fe4000001141e */
[CC--:B------:R-:W-:Y:S01]  /*0dd0*/  ISETP.GE.OR P3, PT, R40.reuse, R43.reuse, P0 ;  /* 0x0000002b2800720c */ /* 0x0c0fe20000766670 */
[----:B------:R-:W-:Y:S01]  /*0de0*/  ULDC.64 UR4, c[0x0][0x260] ;  /* 0x0000980000047ab9 */ /* 0x000fe20000000a00 */
[----:B------:R-:W-:Y:S01]  /*0df0*/  VIADD R40, R40, 0x30 ;  /* 0x0000003028287836 */ /* 0x000fe20000000000 */
[-C--:B------:R-:W-:Y:S01]  /*0e00*/  ISETP.GE.OR P1, PT, R5, R43.reuse, P0 ;  /* 0x0000002b0500720c */ /* 0x080fe20000726670 */
[----:B------:R-:W-:Y:S01]  /*0e10*/  IMAD.WIDE.U32 R8, R6, UR6, R30 ;  /* 0x0000000606087c25 */ /* 0x000fe2000f8e001e */
[----:B------:R-:W-:-:S02]  /*0e20*/  ISETP.GE.OR P2, PT, R0, R43, P0 ;  /* 0x0000002b0000720c */ /* 0x000fc40000746670 */
[----:B------:R-:W-:Y:S01]  /*0e30*/  ISETP.GE.OR P0, PT, R40, R43, P0 ;  /* 0x0000002b2800720c */ /* 0x000fe20000706670 */
[----:B------:R-:W-:Y:S02]  /*0e40*/  IMAD R7, R7, UR4, RZ ;  /* 0x0000000407077c24 */ /* 0x000fe4000f8e02ff */
[----:B------:R-:W-:Y:S02]  /*0e50*/  IMAD.IADD R9, R9, 0x1, R11 ;  /* 0x0000000109097824 */ /* 0x000fe400078e020b */
[C---:B------:R-:W-:Y:S02]  /*0e60*/  IMAD R11, R4.reuse, UR5, R7 ;  /* 0x00000005040b7c24 */ /* 0x040fe4000f8e0207 */
[----:B------:R-:W-:Y:S01]  /*0e70*/  IMAD.WIDE.U32 R4, R4, UR4, R8 ;  /* 0x0000000404047c25 */ /* 0x000fe2000f8e0008 */
[----:B------:R-:W-:-:S03]  /*0e80*/  LEA R8, R2, R39, 0x1 ;  /* 0x0000002702087211 */ /* 0x000fc600078e08ff */
[----:B------:R-:W-:Y:S01]  /*0e90*/  IMAD.WIDE R6, R3, 0x40, R28 ;  /* 0x0000004003067825 */ /* 0x000fe200078e021c */
[----:B------:R1:W0:Y:S03]  /*0ea0*/  LDS.128 R24, [R41+0x9800] ;  /* 0x0098000029187984 */ /* 0x0002260000000c00 */
[----:B------:R-:W-:Y:S01]  /*0eb0*/  IMAD.IADD R3, R5, 0x1, R11 ;  /* 0x0000000105037824 */ /* 0x000fe200078e020b */
[----:B------:R-:W-:Y:S06]  /*0ec0*/  @P3 BRA `(.L_x_3470) ;  /* 0x00000000002c3947 */ /* 0x000fec0003800000 */
[----:B------:R-:W2:Y:S01]  /*0ed0*/  LDS.128 R8, [R8] ;  /* 0x0000000008087984 */ /* 0x000ea20000000c00 */
[----:B------:R-:W-:Y:S01]  /*0ee0*/  ULDC.64 UR4, c[0x0][0x250] ;  /* 0x0000940000047ab9 */ /* 0x000fe20000000a00 */
[----:B------:R-:W-:Y:S02]  /*0ef0*/  IMAD.MOV.U32 R2, RZ, RZ, R4 ;  /* 0x000000ffff027224 */ /* 0x000fe400078e0004 */
[----:B-1----:R-:W-:Y:S02]  /*0f00*/  IMAD R15, R7, UR4, RZ ;  /* 0x00000004070f7c24 */ /* 0x002fe4000f8e02ff */
[----:B------:R-:W-:-:S04]  /*0f10*/  IMAD.WIDE.U32 R12, R6, UR4, R2 ;  /* 0x00000004060c7c25 */ /* 0x000fc8000f8e0002 */
[----:B------:R-:W-:Y:S01]  /*0f20*/  IMAD R15, R6, UR5, R15 ;  /* 0x00000005060f7c24 */ /* 0x000fe2000f8e020f */
[----:B------:R-:W-:Y:S02]  /*0f30*/  ULDC.64 UR4, c[0x0][0x238] ;  /* 0x00008e0000047ab9 */ /* 0x000fe40000000a00 */
[----:B------:R-:W-:Y:S01]  /*0f40*/  LEA R14, P3, R12, UR4, 0x1 ;  /* 0x000000040c0e7c11 */ /* 0x000fe2000f8608ff */
[----:B------:R-:W-:-:S05]  /*0f50*/  IMAD.IADD R13, R13, 0x1, R15 ;  /* 0x000000010d0d7824 */ /* 0x000fca00078e020f */
[----:B------:R-:W-:-:S05]  /*0f60*/  LEA.HI.X R15, R12, UR5, R13, 0x1, P3 ;  /* 0x000000050c0f7c11 */ /* 0x000fca00098f0c0d */
[----:B--2---:R2:W-:Y:S02]  /*0f70*/  STG.E.128 desc[UR8][R14.64], R8 ;  /* 0x000000080e007986 */ /* 0x0045e4000c101d08 */
.L_x_3470:
[----:B------:R-:W-:Y:S05]  /*0f80*/  BSYNC B0 ;  /* 0x0000000000007941 */ /* 0x000fea0003800000 */
.L_x_3469:
[----:B--2---:R2:W3:Y:S01]  /*0f90*/  LDS.128 R8, [R41+0x8800] ;  /* 0x0088000029087984 */ /* 0x0044e20000000c00 */
[----:B------:R-:W-:Y:S04]  /*0fa0*/  BSSY B0, `(.L_x_3471) ;  /* 0x000000f000007945 */ /* 0x000fe80003800000 */
[----:B------:R-:W-:Y:S05]  /*0fb0*/  @P2 BRA `(.L_x_3472) ;  /* 0x0000000000342947 */ /* 0x000fea0003800000 */
[----:B-1----:R-:W-:Y:S01]  /*0fc0*/  IADD3 R15, P2, R6, 0x10, RZ ;  /* 0x00000010060f7810 */ /* 0x002fe20007f5e0ff */
[----:B------:R-:W-:Y:S01]  /*0fd0*/  ULDC.64 UR4, c[0x0][0x250] ;  /* 0x0000940000047ab9 */ /* 0x000fe20000000a00 */
[----:B------:R-:W-:Y:S02]  /*0fe0*/  IMAD.MOV.U32 R12, RZ, RZ, R4 ;  /* 0x000000ffff0c7224 */ /* 0x000fe400078e0004 */
[----:B------:R-:W-:Y:S01]  /*0ff0*/  IADD3.X R0, RZ, R7, RZ, P2, !PT ;  /* 0x00000007ff007210 */ /* 0x000fe200017fe4ff */
[----:B------:R-:W-:-:S04]  /*1000*/  IMAD.MOV.U32 R13, RZ, RZ, R3 ;  /* 0x000000ffff0d7224 */ /* 0x000fc800078e0003 */
        /* <DEDUP_REMOVED lines=8> */
.L_x_3472:
[----:B------:R-:W-:Y:S05]  /*1090*/  BSYNC B0 ;  /* 0x0000000000007941 */ /* 0x000fea0003800000 */
.L_x_3471:
[----:B---34-:R3:W4:Y:S01]  /*10a0*/  LDS.128 R8, [R41+0x9000] ;  /* 0x0090000029087984 */ /* 0x0187220000000c00 */
        /* <DEDUP_REMOVED lines=14> */
[----:B----4-:R1:W-:Y:S02]  /*1190*/  STG.E.128 desc[UR8][R14.64], R8 ;  /* 0x000000080e007986 */ /* 0x0103e4000c101d08 */
.L_x_3474:
[----:B------:R-:W-:Y:S05]  /*11a0*/  BSYNC B0 ;  /* 0x0000000000007941 */ /* 0x000fea0003800000 */
.L_x_3473:
[----:B------:R-:W-:Y:S05]  /*11b0*/  @P0 EXIT ;  /* 0x000000000000094d */ /* 0x000fea0003800000 */
[----:B------:R-:W-:Y:S01]  /*11c0*/  IADD3 R5, P0, R6, 0x30, RZ ;  /* 0x0000003006057810 */ /* 0x000fe20007f1e0ff */
[----:B------:R-:W-:Y:S01]  /*11d0*/  ULDC.64 UR4, c[0x0][0x250] ;  /* 0x0000940000047ab9 */ /* 0x000fe20000000a00 */
[----:B------:R-:W-:Y:S02]  /*11e0*/  IMAD.MOV.U32 R2, RZ, RZ, R4 ;  /* 0x000000ffff027224 */ /* 0x000fe400078e0004 */
[----:B------:R-:W-:Y:S02]  /*11f0*/  IADD3.X R6, RZ, R7, RZ, P0, !PT ;  /* 0x00000007ff067210 */ /* 0x000fe400007fe4ff */
[----:B------:R-:W-:-:S04]  /*1200*/  IMAD.WIDE.U32 R2, R5, UR4, R2 ;  /* 0x0000000405027c25 */ /* 0x000fc8000f8e0002 */
[----:B------:R-:W-:-:S04]  /*1210*/  IMAD R6, R6, UR4, RZ ;  /* 0x0000000406067c24 */ /* 0x000fc8000f8e02ff */
[----:B------:R-:W-:Y:S01]  /*1220*/  IMAD R5, R5, UR5, R6 ;  /* 0x0000000505057c24 */ /* 0x000fe2000f8e0206 */
[----:B------:R-:W-:Y:S02]  /*1230*/  ULDC.64 UR4, c[0x0][0x238] ;  /* 0x00008e0000047ab9 */ /* 0x000fe40000000a00 */
[----:B------:R-:W-:Y:S01]  /*1240*/  LEA R4, P0, R2, UR4, 0x1 ;  /* 0x0000000402047c11 */ /* 0x000fe2000f8008ff */
[----:B------:R-:W-:-:S05]  /*1250*/  IMAD.IADD R3, R3, 0x1, R5 ;  /* 0x0000000103037824 */ /* 0x000fca00078e0205 */
[----:B------:R-:W-:-:S05]  /*1260*/  LEA.HI.X R5, R2, UR5, R3, 0x1, P0 ;  /* 0x0000000502057c11 */ /* 0x000fca00080f0c03 */
[----:B0-----:R-:W-:Y:S01]  /*1270*/  STG.E.128 desc[UR8][R4.64], R24 ;  /* 0x0000001804007986 */ /* 0x001fe2000c101d08 */
[----:B------:R-:W-:Y:S05]  /*1280*/  EXIT ;  /* 0x000000000000794d */ /* 0x000fea0003800000 */
.L_x_3475:
        /* <DEDUP_REMOVED lines=15> */
.L_x_3678:


//--------------------- .text._ZN7cutlass13device_kernelIN5flash11enable_sm90INS1_16FlashAttnBwdSm90INS1_25CollectiveMainloopBwdSm90ILi2ELi2ELi2EN4cute5tupleIJNS5_1CILi1EEES8_S8_EEENS6_IJNS7_ILi64EEENS7_ILi128EEESB_EEENS_10bfloat16_tEfNS_4arch4Sm90ELb1ELb0ELb1ELb1ELb1ELb1ELb0ELb0ELi2ELi1ELi2ELi1ELb0EEENS1_24CollectiveEpilogueBwdGQAISC_fSF_Li256ELb1ELb1EEENS1_25SingleTileBwdLPTSchedulerILb1ELi128ELb1EEEEEEEEEvNT_6ParamsE --------------------------
	.section	.text._ZN7cutlass13device_kernelIN5flash11enable_sm90INS1_16FlashAttnBwdSm90INS1_25CollectiveMainloopBwdSm90ILi2ELi2ELi2EN4cute5tupleIJNS5_1CILi1EEES8_S8_EEENS6_IJNS7_ILi64EEENS7_ILi128EEESB_EEENS_10bfloat16_tEfNS_4arch4Sm90ELb1ELb0ELb1ELb1ELb1ELb1ELb0ELb0ELi2ELi1ELi2ELi1ELb0EEENS1_24CollectiveEpilogueBwdGQAISC_fSF_Li256ELb1ELb1EEENS1_25SingleTileBwdLPTSchedulerILb1ELi128ELb1EEEEEEEEEvNT_6ParamsE,"ax",@progbits
	.align	128
.text._ZN7cutlass13device_kernelIN5flash11enable_sm90INS1_16FlashAttnBwdSm90INS1_25CollectiveMainloopBwdSm90ILi2ELi2ELi2EN4cute5tupleIJNS5_1CILi1EEES8_S8_EEENS6_IJNS7_ILi64EEENS7_ILi128EEESB_EEENS_10bfloat16_tEfNS_4arch4Sm90ELb1ELb0ELb1ELb1ELb1ELb1ELb0ELb0ELi2ELi1ELi2ELi1ELb0EEENS1_24CollectiveEpilogueBwdGQAISC_fSF_Li256ELb1ELb1EEENS1_25SingleTileBwdLPTSchedulerILb1ELi128ELb1EEEEEEEEEvNT_6ParamsE:
        .type           _ZN7cutlass13device_kernelIN5flash11enable_sm90INS1_16FlashAttnBwdSm90INS1_25CollectiveMainloopBwdSm90ILi2ELi2ELi2EN4cute5tupleIJNS5_1CILi1EEES8_S8_EEENS6_IJNS7_ILi64EEENS7_ILi128EEESB_EEENS_10bfloat16_tEfNS_4arch4Sm90ELb1ELb0ELb1ELb1ELb1ELb1ELb0ELb0ELi2ELi1ELi2ELi1ELb0EEENS1_24CollectiveEpilogueBwdGQAISC_fSF_Li256ELb1ELb1EEENS1_25SingleTileBwdLPTSchedulerILb1ELi128ELb1EEEEEEEEEvNT_6ParamsE,@function
        .size           _ZN7cutlass13device_kernelIN5flash11enable_sm90INS1_16FlashAttnBwdSm90INS1_25CollectiveMainloopBwdSm90ILi2ELi2ELi2EN4cute5tupleIJNS5_1CILi1EEES8_S8_EEENS6_IJNS7_ILi64EEENS7_ILi128EEESB_EEENS_10bfloat16_tEfNS_4arch4Sm90ELb1ELb0ELb1ELb1ELb1ELb1ELb0ELb0ELi2ELi1ELi2ELi1ELb0EEENS1_24CollectiveEpilogueBwdGQAISC_fSF_Li256ELb1ELb1EEENS1_25SingleTileBwdLPTSchedulerILb1ELi128ELb1EEEEEEEEEvNT_6ParamsE,(.L_x_3679 - _ZN7cutlass13device_kernelIN5flash11enable_sm90INS1_16FlashAttnBwdSm90INS1_25CollectiveMainloopBwdSm90ILi2ELi2ELi2EN4cute5tupleIJNS5_1CILi1EEES8_S8_EEENS6_IJNS7_ILi64EEENS7_ILi128EEESB_EEENS_10bfloat16_tEfNS_4arch4Sm90ELb1ELb0ELb1ELb1ELb1ELb1ELb0ELb0ELi2ELi1ELi2ELi1ELb0EEENS1_24CollectiveEpilogueBwdGQAISC_fSF_Li256ELb1ELb1EEENS1_25SingleTileBwdLPTSchedulerILb1ELi128ELb1EEEEEEEEEvNT_6ParamsE)
        .other          _ZN7cutlass13device_kernelIN5flash11enable_sm90INS1_16FlashAttnBwdSm90INS1_25CollectiveMainloopBwdSm90ILi2ELi2ELi2EN4cute5tupleIJNS5_1CILi1EEES8_S8_EEENS6_IJNS7_ILi64EEENS7_ILi128EEESB_EEENS_10bfloat16_tEfNS_4arch4Sm90ELb1ELb0ELb1ELb1ELb1ELb1ELb0ELb0ELi2ELi1ELi2ELi1ELb0EEENS1_24CollectiveEpilogueBwdGQAISC_fSF_Li256ELb1ELb1EEENS1_25SingleTileBwdLPTSchedulerILb1ELi128ELb1EEEEEEEEEvNT_6ParamsE,@"STO_CUDA_ENTRY STV_DEFAULT"
_ZN7cutlass13device_kernelIN5flash11enable_sm90INS1_16FlashAttnBwdSm90INS1_25CollectiveMainloopBwdSm90ILi2ELi2ELi2EN4cute5tupleIJNS5_1CILi1EEES8_S8_EEENS6_IJNS7_ILi64EEENS7_ILi128EEESB_EEENS_10bfloat16_tEfNS_4arch4Sm90ELb1ELb0ELb1ELb1ELb1ELb1ELb0ELb0ELi2ELi1ELi2ELi1ELb0EEENS1_24CollectiveEpilogueBwdGQAISC_fSF_Li256ELb1ELb1EEENS1_25SingleTileBwdLPTSchedulerILb1ELi128ELb1EEEEEEEEEvNT_6ParamsE:
        /* <DEDUP_REMOVED lines=24> */
.L_x_3477:
[----:B------:R-:W-:Y:S05]  /*0180*/  BSYNC B0 ;  /* 0x0000000000007941 */ /* 0x000fea0003800000 */
.L_x_3476:
        /* <DEDUP_REMOVED lines=37> */
.L_x_3478:
        /* <DEDUP_REMOVED lines=22> */
.L_x_3479:
[----:B------:R-:W-:Y:S01]  /*0540*/  PLOP3.LUT P0, PT, PT, PT, UP0, 0x80, 0x0 ;  /* 0x000000000000781c */ /* 0x000fe20003f0f008 */
[----:B------:R-:W-:Y:S01]  /*0550*/  NOP ;  /* 0x0000000000007918 */ /* 0x000fe20000000000 */
[----:B------:R-:W-:Y:S01]  /*0560*/  ULDC.64 UR46, c[0x0][0x208] ;  /* 0x00008200002e7ab9 */ /* 0x000fe20000000a00 */
[----:B------:R-:W-:Y:S01]  /*0570*/  BSSY B6, `(.L_x_3480) ;  /* 0x0000a11000067945 */ /* 0x000fe20003800000 */
[----:B-12-4-:R-:W-:Y:S09]  /*0580*/  BAR.SYNC.DEFER_BLOCKING 0x0 ;  /* 0x0000000000007b1d */ /* 0x016ff20000010000 */
[----:B------:R-:W-:Y:S05]  /*0590*/  @!P0 BRA `(.L_x_3481) ;  /* 0x0000005800408947 */ /* 0x000fea0003800000 */
.L_x_3482:
        /* <DEDUP_REMOVED lines=32> */
.L_x_3483:
[----:B------:R-:W-:Y:S01]  /*07a0*/  ULDC UR8, c[0x0][0x8cc] ;  /* 0x0002330000087ab9 */ /* 0x000fe20000000800 */
[----:B------:R-:W-:Y:S01]  /*07b0*/  UMOV UR7, UR9 ;  /* 0x0000000900077c82 */ /* 0x000fe20008000000 */
[----:B------:R-:W-:-:S11]  /*07c0*/  UISETP.NE.AND UP0, UPT, UR8, 0x1, UPT ;  /* 0x000000010800788c */ /* 0x000fd6000bf05270 */
[----:B------:R-:W-:Y:S02]  /*07d0*/  @UP0 ULDC.64 UR10, c[0x0][0x8d0] ;  /* 0x00023400000a0ab9 */ /* 0x000fe40000000a00 */
[----:B------:R-:W-:-:S04]  /*07e0*/  UIMAD.WIDE.U32 UR4, UR9, UR10, URZ ;  /* 0x0000000a090472a5 */ /* 0x000fc8000f8e003f */
[----:B------:R-:W-:-:S04]  /*07f0*/  @UP0 USHF.R.U32.HI UR7, URZ, UR11, UR5 ;  /* 0x0000000b3f070299 */ /* 0x000fc80008011605 */
[----:B------:R-:W-:-:S12]  /*0800*/  UIMAD UR4, UR7, UR8, URZ ;  /* 0x00000008070472a4 */ /* 0x000fd8000f8e023f */
.L_x_3484:
        /* <DEDUP_REMOVED lines=23> */
.L_x_3485:
        /* <DEDUP_REMOVED lines=14> */
.L_x_3487:
[----:B------:R-:W-:-:S05]  /*0a60*/  ULDC UR4, c[0x0][0x8f4] ;  /* 0x00023d0000047ab9 */ /* 0x000fca0000000800 */
.L_x_3486:
        /* <DEDUP_REMOVED lines=22> */
.L_x_3489:
        /* <DEDUP_REMOVED lines=14> */
.L_x_3490:
        /* <DEDUP_REMOVED lines=11> */
.L_x_3491:
        /* <DEDUP_REMOVED lines=13> */
.L_x_3492:
        /* <DEDUP_REMOVED lines=102> */
.L_x_3495:
        /* <DEDUP_REMOVED lines=15> */
.L_x_3494:
        /* <DEDUP_REMOVED lines=23> */
.L_x_3497:
        /* <DEDUP_REMOVED lines=15> */
.L_x_3496:
        /* <DEDUP_REMOVED lines=8> */
.L_x_3613:
        /* <DEDUP_REMOVED lines=15> */
.L_x_3499:
        /* <DEDUP_REMOVED lines=104> */
.L_x_3511:
[----:B------:R-:W-:-:S05]  /*1fd0*/  IMAD.U32 R0, RZ, RZ, UR38 ;  /* 0x00000026ff007e24 */ /* 0x000fca000f8e00ff */
[----:B------:R-:W-:-:S04]  /*1fe0*/  LOP3.LUT R0, R0, 0x1, RZ, 0xfc, !PT ;  /* 0x0000000100007812 */ /* 0x000fc800078efcff */
[----:B------:R-:W-:-:S13]  /*1ff0*/  ISETP.NE.AND P0, PT, R0, 0x3, PT ;  /* 0x000000030000780c */ /* 0x000fda0003f05270 */
[----:B------:R-:W-:Y:S05]  /*2000*/  @!P0 BRA `(.L_x_3501) ;  /* 0x0000000000048947 */ /* 0x000fea0003800000 */
[----:B------:R-:W-:Y:S01]  /*2010*/  BPT.TRAP 0x1 ;  /* 0x000000040000795c */ /* 0x000fe20000300000 */
.L_x_3501:
        /* <DEDUP_REMOVED lines=8> */
.L_x_3502:
[----:B---3--:R-:W-:Y:S05]  /*20a0*/  @P1 BRA `(.L_x_3503) ;  /* 0x0000000000081947 */ /* 0x008fea0003800000 */
[----:B------:R-:W3:Y:S02]  /*20b0*/  SYNCS.PHASECHK.TRANS64.TRYWAIT P1, [R0+URZ+0x30810], R209 ;  /* 0x030810d1000075a7 */ /* 0x000ee4000802017f */
[----:B---3--:R-:W-:Y:S05]  /*20c0*/  @!P1 BRA `(.L_x_3504) ;  /* 0x0000008400b09947 */ /* 0x008fea0003800000 */
.L_x_3503:
        /* <DEDUP_REMOVED lines=84> */
.L_x_3505:
[----:B------:R1:W1:Y:S01]  /*2610*/  SYNCS.PHASECHK.TRANS64.TRYWAIT P1, [R0+URZ+0x30830], R209 ;  /* 0x030830d1000075a7 */ /* 0x000262000802017f */
[----:B------:R-:W-:Y:S05]  /*2620*/  @!P0 BRA `(.L_x_3506) ;  /* 0x0000000000048947 */ /* 0x000fea0003800000 */
[----:B------:R-:W-:Y:S01]  /*2630*/  BPT.TRAP 0x1 ;  /* 0x000000040000795c */ /* 0x000fe20000300000 */
.L_x_3506:
        /* <DEDUP_REMOVED lines=54> */
.L_x_3507:
        /* <DEDUP_REMOVED lines=492> */
.L_x_3509:
        /* <DEDUP_REMOVED lines=49> */
.L_x_3510:
        /* <DEDUP_REMOVED lines=78> */
.L_x_3493:
[----:B------:R-:W-:Y:S05]  /*5050*/  @P0 BRA `(.L_x_3488) ;  /* 0x0000005400880947 */ /* 0x000fea0003800000 */
[----:B------:R-:W-:Y:S01]  /*5060*/  ULDC.64 UR4, c[0x0][0x878] ;  /* 0x00021e0000047ab9 */ /* 0x000fe20000000a00 */
[----:B------:R-:W1:Y:S01]  /*5070*/  S2R R4, SR_TID.X ;  /* 0x0000000000047919 */ /* 0x000e620000002100 */
[----:B------:R-:W-:Y:S01]  /*5080*/  UISETP.NE.U32.AND UP0, UPT, UR4, URZ, UPT ;  /* 0x0000003f0400728c */ /* 0x000fe2000bf05070 */
[----:B------:R-:W-:Y:S01]  /*5090*/  ULDC UR10, c[0x0][0x870] ;  /* 0x00021c00000a7ab9 */ /* 0x000fe20000000800 */
[----:B------:R-:W-:Y:S02]  /*50a0*/  ULDC UR11, c[0x0][0x80c] ;  /* 0x00020300000b7ab9 */ /* 0x000fe40000000800 */
[----:B------:R-:W-:Y:S01]  /*50b0*/  UISETP.NE.AND.EX UP0, UPT, UR5, URZ, UPT, UP0 ;  /* 0x0000003f0500728c */ /* 0x000fe2000bf05300 */
[----:B------:R-:W2:Y:S01]  /*50c0*/  S2UR UR15, SR_CgaCtaId ;  /* 0x00000000000f79c3 */ /* 0x000ea20000008800 */
[----:B------:R-:W-:Y:S01]  /*50d0*/  UMOV UR14, 0x400 ;  /* 0x00000400000e7882 */ /* 0x000fe20000000000 */
[----:B------:R-:W-:Y:S01]  /*50e0*/  ULDC.64 UR18, c[0x0][0x818] ;  /* 0x0002060000127ab9 */ /* 0x000fe20000000a00 */
[----:B------:R-:W-:Y:S01]  /*50f0*/  ULDC.64 UR20, c[0x0][0x840] ;  /* 0x0002100000147ab9 */ /* 0x000fe20000000a00 */
[----:B------:R-:W-:Y:S01]  /*5100*/  ULDC.64 UR22, c[0x0][0x848] ;  /* 0x0002120000167ab9 */ /* 0x000fe20000000a00 */
[----:B------:R-:W-:-:S05]  /*5110*/  PLOP3.LUT P0, PT, PT, PT, UP0, 0x80, 0x0 ;  /* 0x000000000000781c */ /* 0x000fca0003f0f008 */
[----:B------:R-:W-:Y:S02]  /*5120*/  @UP0 ULDC.64 UR4, c[0x0][0x878] ;  /* 0x00021e0000040ab9 */ /* 0x000fe40000000a00 */
[----:B------:R-:W-:-:S06]  /*5130*/  @UP0 UIMAD.WIDE UR4, UR37, 0x4, UR4 ;  /* 0x00000004250408a5 */ /* 0x000fcc000f8e0204 */
[----:B------:R-:W-:Y:S01]  /*5140*/  IMAD.U32 R2, RZ, RZ, UR4 ;  /* 0x00000004ff027e24 */ /* 0x000fe2000f8e00ff */
[----:B------:R-:W-:Y:S01]  /*5150*/  ULDC UR4, c[0x0][0x850] ;  /* 0x0002140000047ab9 */ /* 0x000fe20000000800 */
[----:B------:R-:W-:-:S05]  /*5160*/  IMAD.U32 R3, RZ, RZ, UR5 ;  /* 0x00000005ff037e24 */ /* 0x000fca000f8e00ff */
[----:B------:R-:W3:Y:S01]  /*5170*/  @P0 LDG.E R2, desc[UR46][R2.64] ;  /* 0x0000002e02020981 */ /* 0x000ee2000c1e1900 */
[----:B------:R-:W-:Y:S01]  /*5180*/  UISETP.NE.AND UP1, UPT, UR4, 0x1, UPT ;  /* 0x000000010400788c */ /* 0x000fe2000bf25270 */
[C---:B-1----:R-:W-:Y:S01]  /*5190*/  VIADD R5, R4.reuse, 0xffffff80 ;  /* 0xffffff8004057836 */ /* 0x042fe20000000000 */
[----:B------:R-:W-:Y:S01]  /*51a0*/  UIMAD UR10, UR39, UR10, URZ ;  /* 0x0000000a270a72a4 */ /* 0x000fe2000f8e023f */
[----:B------:R-:W-:Y:S01]  /*51b0*/  BSSY B0, `(.L_x_3512) ;  /* 0x000005e000007945 */ /* 0x000fe20003800000 */
[----:B------:R-:W-:Y:S01]  /*51c0*/  UMOV UR5, UR36 ;  /* 0x0000002400057c82 */ /* 0x000fe20008000000 */
[----:B------:R-:W-:Y:S01]  /*51d0*/  UIMAD UR9, UR37, UR11, URZ ;  /* 0x0000000b250972a4 */ /* 0x000fe2000f8e023f */
[----:B------:R-:W-:Y:S01]  /*51e0*/  SHF.R.S32.HI R0, RZ, 0x1f, R5 ;  /* 0x0000001fff007819 */ /* 0x000fe20000011405 */
[----:B------:R-:W-:Y:S01]  /*51f0*/  UIMAD UR10, UR10, UR11, URZ ;  /* 0x0000000b0a0a72a4 */ /* 0x000fe2000f8e023f */
[----:B------:R-:W-:Y:S01]  /*5200*/  BAR.SYNC.DEFER_BLOCKING 0x1, 0x100 ;  /* 0x0044000000007b1d */ /* 0x000fe20000010000 */
[----:B------:R-:W-:Y:S01]  /*5210*/  USHF.L.U32 UR39, UR39, 0xe, URZ ;  /* 0x0000000e27277899 */ /* 0x000fe2000800063f */
[----:B------:R-:W-:-:S04]  /*5220*/  ISETP.NE.AND P1, PT, R4, 0x80, PT ;  /* 0x000000800400780c */ /* 0x000fc80003f25270 */
[----:B------:R-:W-:Y:S01]  /*5230*/  @UP1 ULDC UR6, c[0x0][0x854] ;  /* 0x0002150000061ab9 */ /* 0x000fe20000000800 */
[----:B------:R-:W-:Y:S01]  /*5240*/  @UP1 ULDC UR12, c[0x0][0x858] ;  /* 0x00021600000c1ab9 */ /* 0x000fe20000000800 */
[----:B------:R-:W-:Y:S02]  /*5250*/  UIMAD.WIDE.U32 UR6, UR36, UR6, URZ ;  /* 0x00000006240672a5 */ /* 0x000fe4000f8e003f */
[----:B------:R-:W-:Y:S02]  /*5260*/  USHF.R.S32.HI UR6, URZ, 0x1f, UR9 ;  /* 0x0000001f3f067899 */ /* 0x000fe40008011409 */
[----:B------:R-:W-:Y:S02]  /*5270*/  @UP1 USHF.R.U32.HI UR5, URZ, UR12, UR7 ;  /* 0x0000000c3f051299 */ /* 0x000fe40008011607 */
[----:B------:R-:W-:Y:S02]  /*5280*/  USHF.R.S32.HI UR7, URZ, 0x1f, UR10 ;  /* 0x0000001f3f077899 */ /* 0x000fe4000801140a */
[----:B------:R-:W-:-:S02]  /*5290*/  UIADD3 UR9, UP1, UP2, UR10, UR9, UR5 ;  /* 0x000000090a097290 */ /* 0x000fc4000fa3e005 */
[----:B------:R-:W-:Y:S01]  /*52a0*/  USHF.R.S32.HI UR11, URZ, 0x1f, UR5 ;  /* 0x0000001f3f0b7899 */ /* 0x000fe20008011405 */
[----:B------:R-:W-:-:S03]  /*52b0*/  ULDC.64 UR12, c[0x0][0x868] ;  /* 0x00021a00000c7ab9 */ /* 0x000fc60000000a00 */
[----:B------:R-:W-:Y:S02]  /*52c0*/  UIADD3.X UR7, UR7, UR6, UR11, UP1, UP2 ;  /* 0x0000000607077290 */ /* 0x000fe40008fe440b */
[----:B------:R-:W-:Y:S02]  /*52d0*/  USHF.L.U32 UR6, UR9, 0x2, URZ ;  /* 0x0000000209067899 */ /* 0x000fe4000800063f */
[----:B------:R-:W-:Y:S02]  /*52e0*/  USHF.L.U64.HI UR7, UR9, 0x2, UR7 ;  /* 0x0000000209077899 */ /* 0x000fe40008010207 */
[----:B------:R-:W-:Y:S01]  /*52f0*/  UIADD3 UR9, UP1, UR6, UR12, URZ ;  /* 0x0000000c06097290 */ /* 0x000fe2000ff3e03f */
[----:B---3--:R-:W-:Y:S02]  /*5300*/  @P0 R2UR UR8, R2 ;  /* 0x00000000020802ca */ /* 0x008fe400000e0000 */
[----:B------:R-:W-:Y:S02]  /*5310*/  LEA.HI R2, R0, R5, RZ, 0x7 ;  /* 0x0000000500027211 */ /* 0x000fe400078f38ff */
[----:B------:R-:W-:-:S02]  /*5320*/  ISETP.NE.AND P0, PT, R5, RZ, PT ;  /* 0x000000ff0500720c */ /* 0x000fc40003f05270 */
[C---:B------:R-:W-:Y:S01]  /*5330*/  LOP3.LUT R0, R2.reuse, 0xfffff80, RZ, 0xc0, !PT ;  /* 0x0fffff8002007812 */ /* 0x040fe200078ec0ff */
[----:B------:R-:W-:-:S04]  /*5340*/  IMAD.SHL.U32 R2, R2, 0x40, RZ ;  /* 0x0000004002027824 */ /* 0x000fc800078e00ff */
[----:B------:R-:W-:Y:S01]  /*5350*/  IMAD.IADD R0, R5, 0x1, -R0 ;  /* 0x0000000105007824 */ /* 0x000fe200078e0a00 */
[----:B------:R-:W-:Y:S01]  /*5360*/  LOP3.LUT R3, R2, 0x3fffe000, RZ, 0xc0, !PT ;  /* 0x3fffe00002037812 */ /* 0x000fe200078ec0ff */
[----:B------:R-:W-:Y:S01]  /*5370*/  @UP0 ULEA UR8, UR37, UR8, 0x7 ;  /* 0x0000000825080291 */ /* 0x000fe2000f8e383f */
[----:B------:R-:W-:-:S03]  /*5380*/  IMAD.U32 R2, RZ, RZ, UR9 ;  /* 0x00000009ff027e24 */ /* 0x000fc6000f8e00ff */
[----:B------:R-:W-:Y:S01]  /*5390*/  @UP0 USHF.R.S32.HI UR10, URZ, 0x1f, UR8 ;  /* 0x0000001f3f0a0899 */ /* 0x000fe20008011408 */
[----:B------:R-:W-:-:S03]  /*53a0*/  IMAD R0, R0, 0x4, R3 ;  /* 0x0000000400007824 */ /* 0x000fc600078e0203 */
[----:B------:R-:W-:Y:S02]  /*53b0*/  @UP0 ULEA.HI UR8, UR10, UR8, URZ, 0x7 ;  /* 0x000000080a080291 */ /* 0x000fe4000f8f383f */
[----:B------:R-:W-:Y:S02]  /*53c0*/  UIADD3.X UR10, UR7, UR13, URZ, UP1, !UPT ;  /* 0x0000000d070a7290 */ /* 0x000fe40008ffe43f */
[----:B------:R-:W-:-:S04]  /*53d0*/  @UP0 USHF.L.U32 UR8, UR8, 0x7, URZ ;  /* 0x0000000708080899 */ /* 0x000fc8000800063f */
[----:B------:R-:W-:Y:S01]  /*53e0*/  @UP0 ULOP3.LUT UR12, UR8, 0xffffc000, URZ, 0xc0, !UPT ;  /* 0xffffc000080c0892 */ /* 0x000fe2000f8ec03f */
[----:B------:R-:W-:Y:S01]  /*53f0*/  IMAD.U32 R3, RZ, RZ, UR10 ;  /* 0x0000000aff037e24 */ /* 0x000fe2000f8e00ff */
[----:B--2---:R-:W-:Y:S02]  /*5400*/  ULEA UR8, UR15, UR14, 0x18 ;  /* 0x0000000e0f087291 */ /* 0x004fe4000f8ec03f */
[----:B------:R-:W-:-:S03]  /*5410*/  @UP0 USHF.R.S32.HI UR13, URZ, 0x1f, UR12 ;  /* 0x0000001f3f0d0899 */ /* 0x000fc6000801140c */
[----:B------:R-:W-:Y:S01]  /*5420*/  @!UP0 UMOV UR12, URZ ;  /* 0x0000003f000c8c82 */ /* 0x000fe20008000000 */
[----:B------:R-:W-:Y:S01]  /*5430*/  LEA R0, R0, UR8, 0x2 ;  /* 0x0000000800007c11 */ /* 0x000fe2000f8e10ff */
[----:B------:R-:W-:Y:S02]  /*5440*/  UIADD3 UR14, UP1, UR39, UR12, URZ ;  /* 0x0000000c270e7290 */ /* 0x000fe4000ff3e03f */
[----:B------:R-:W-:Y:S01]  /*5450*/  @!UP0 UMOV UR13, URZ ;  /* 0x0000003f000d8c82 */ /* 0x000fe20008000000 */
[----:B------:R-:W-:Y:S01]  /*5460*/  UIMAD UR12, UR11, UR18, URZ ;  /* 0x000000120b0c72a4 */ /* 0x000fe2000f8e023f */
[----:B------:R1:W-:Y:S01]  /*5470*/  STS.128 [R0], R24 ;  /* 0x0000001800007388 */ /* 0x0003e20000000c00 */
[----:B------:R-:W-:Y:S02]  /*5480*/  ULEA.HI.X.SX32 UR15, UR39, UR13, 0x1, UP1 ;  /* 0x0000000d270f7291 */ /* 0x000fe400088f0e3f */
[----:B------:R-:W-:Y:S01]  /*5490*/  UIMAD UR11, UR11, UR20, URZ ;  /* 0x000000140b0b72a4 */ /* 0x000fe2000f8e023f */
[----:B------:R1:W-:Y:S01]  /*54a0*/  STS.128 [R0+0x800], R28 ;  /* 0x0008001c00007388 */ /* 0x0003e20000000c00 */
[----:B------:R-:W-:-:S02]  /*54b0*/  UIMAD UR16, UR5, UR19, UR12 ;  /* 0x00000013051072a4 */ /* 0x000fc4000f8e020c */
[----:B------:R-:W-:Y:S01]  /*54c0*/  UIMAD.WIDE.U32 UR12, UR5, UR18, UR14 ;  /* 0x00000012050c72a5 */ /* 0x000fe2000f8e000e */
[----:B------:R1:W-:Y:S01]  /*54d0*/  STS.128 [R0+0x1000], R32 ;  /* 0x0010002000007388 */ /* 0x0003e20000000c00 */
[----:B------:R-:W-:Y:S02]  /*54e0*/  UIMAD UR18, UR5, UR21, UR11 ;  /* 0x00000015051272a4 */ /* 0x000fe4000f8e020b */
[----:B------:R-:W-:Y:S01]  /*54f0*/  USHF.R.S32.HI UR11, URZ, 0x1f, UR37 ;  /* 0x0000001f3f0b7899 */ /* 0x000fe20008011425 */
[----:B------:R1:W-:Y:S01]  /*5500*/  STS.128 [R0+0x1800], R36 ;  /* 0x0018002400007388 */ /* 0x0003e20000000c00 */
[----:B------:R-:W-:Y:S02]  /*5510*/  UIMAD.WIDE.U32 UR14, UR5, UR20, UR14 ;  /* 0x00000014050e72a5 */ /* 0x000fe4000f8e000e */
[----:B------:R-:W-:Y:S01]  /*5520*/  USEL UR11, UR11, URZ, !UP0 ;  /* 0x0000003f0b0b7287 */ /* 0x000fe2000c000000 */
[----:B------:R1:W-:Y:S01]  /*5530*/  STS.128 [R0+0x2000], R40 ;  /* 0x0020002800007388 */ /* 0x0003e20000000c00 */
[----:B------:R-:W-:Y:S01]  /*5540*/  ULDC.64 UR20, c[0x0][0x820] ;  /* 0x0002080000147ab9 */ /* 0x000fe20000000a00 */
[----:B------:R-:W-:-:S02]  /*5550*/  UIADD3 UR13, UR13, UR16, URZ ;  /* 0x000000100d0d7290 */ /* 0x000fc4000fffe03f */
[----:B------:R1:W-:Y:S01]  /*5560*/  STS.128 [R0+0x2800], R44 ;  /* 0x0028002c00007388 */ /* 0x0003e20000000c00 */
[----:B------:R-:W-:Y:S02]  /*5570*/  USEL UR37, UR37, URZ, !UP0 ;  /* 0x0000003f25257287 */ /* 0x000fe4000c000000 */
        /* <DEDUP_REMOVED lines=16> */
[----:B------:R-:W-:Y:S01]  /*5680*/  UIADD3 UR5, UR15, UR16, URZ ;  /* 0x000000100f057290 */ /* 0x000fe2000fffe03f */
[----:B------:R1:W-:Y:S01]  /*5690*/  STS.128 [R0+0x5800], R68 ;  /* 0x0058004400007388 */ /* 0x0003e20000000c00 */
[----:B------:R-:W-:-:S02]  /*56a0*/  ULEA UR18, UP0, UR12, UR18, 0x2 ;  /* 0x000000120c127291 */ /* 0x000fc4000f80103f */
[----:B------:R-:W-:Y:S01]  /*56b0*/  ULEA UR20, UP1, UR14, UR20, 0x2 ;  /* 0x000000140e147291 */ /* 0x000fe2000f82103f */
[----:B------:R1:W-:Y:S01]  /*56c0*/  STS.128 [R0+0x6000], R72 ;  /* 0x0060004800007388 */ /* 0x0003e20000000c00 */
[----:B------:R-:W-:Y:S02]  /*56d0*/  ULEA.HI.X UR19, UR12, UR19, UR11, 0x2, UP0 ;  /* 0x000000130c137291 */ /* 0x000fe400080f140b */
[----:B------:R-:W-:Y:S01]  /*56e0*/  ULEA.HI.X UR5, UR14, UR21, UR5, 0x2, UP1 ;  /* 0x000000150e057291 */ /* 0x000fe200088f1405 */
[----:B------:R1:W-:Y:S01]  /*56f0*/  STS.128 [R0+0x6800], R76 ;  /* 0x0068004c00007388 */ /* 0x0003e20000000c00 */
[----:B------:R-:W-:-:S03]  /*5700*/  UIMAD UR17, UR4, UR17, UR36 ;  /* 0x00000011041172a4 */ /* 0x000fc6000f8e0224 */
[----:B------:R1:W-:Y:S04]  /*5710*/  STS.128 [R0+0x7000], R80 ;  /* 0x0070005000007388 */ /* 0x0003e80000000c00 */
[----:B------:R1:W-:Y:S01]  /*5720*/  STS.128 [R0+0x7800], R84 ;  /* 0x0078005400007388 */ /* 0x0003e20000000c00 */
[----:B------:R-:W-:Y:S05]  /*5730*/  @P0 BRA `(.L_x_3513) ;  /* 0x0000000000140947 */ /* 0x000fea0003800000 */
.L_x_3514:
[----:B------:R-:W2:Y:S04]  /*5740*/  LDG.E.STRONG.GPU R4, desc[UR46][R2.64] ;  /* 0x0000002e02047981 */ /* 0x000ea8000c1ef900 */
[----:B--2---:R-:W-:Y:S01]  /*5750*/  CCTL.IVALL ;  /* 0x00000000ff00798f */ /* 0x004fe20002000000 */
[----:B------:R-:W-:Y:S05]  /*5760*/  YIELD ;  /* 0x0000000000007946 */ /* 0x000fea0003800000 */
[----:B------:R-:W-:-:S13]  /*5770*/  ISETP.NE.AND P0, PT, R4, UR17, PT ;  /* 0x0000001104007c0c */ /* 0x000fda000bf05270 */
[----:B------:R-:W-:Y:S05]  /*5780*/  @P0 BRA `(.L_x_3514) ;  /* 0xfffffffc00ec0947 */ /* 0x000fea000383ffff */
.L_x_3513:
[----:B------:R-:W-:Y:S05]  /*5790*/  BSYNC B0 ;  /* 0x0000000000007941 */ /* 0x000fea0003800000 */
.L_x_3512:
[----:B------:R-:W-:-:S03]  /*57a0*/  UMOV UR4, 0xffffffff ;  /* 0xffffffff00047882 */ /* 0x000fc60000000000 */
[----:B------:R-:W-:Y:S05]  /*57b0*/  BRA.DIV UR4, `(.L_x_3515) ;  /* 0x00000052041c7947 */ /* 0x000fea000b800000 */
[----:B------:R-:W-:Y:S01]  /*57c0*/  NOP ;  /* 0x0000000000007918 */ /* 0x000fe20000000000 */
.L_x_3616:
        /* <DEDUP_REMOVED lines=15> */
.L_x_3518:
[----:B------:R-:W-:Y:S01]  /*58c0*/  @P0 ELECT P2, URZ, PT ;  /* 0x00000000003f082f */ /* 0x000fe20003840000 */
[----:B------:R2:W-:-:S12]  /*58d0*/  UBLKRED.G.S.ADD.F32.RN [UR4], [UR8], UR9, desc[UR10] ;  /* 0x00000a04080073bb */ /* 0x0005d800080a1409 */
[----:B------:R-:W-:Y:S02]  /*58e0*/  @P2 PLOP3.LUT P0, PT, P2, PT, PT, 0x8, 0x0 ;  /* 0x000000000000281c */ /* 0x000fe4000170e170 */
[----:B------:R-:W-:-:S11]  /*58f0*/  PLOP3.LUT P2, PT, PT, PT, PT, 0x8, 0x0 ;  /* 0x000000000000781c */ /* 0x000fd60003f4e170 */
[----:B--2---:R-:W-:Y:S05]  /*5900*/  @P0 BRA.U.ANY `(.L_x_3518) ;  /* 0xfffffffd00ec0947 */ /* 0x004fea000393ffff */
[----:B------:R0:W-:Y:S01]  /*5910*/  UTMACMDFLUSH ;  /* 0x00000000000079b7 */ /* 0x0001e20000000000 */
[----:B------:R-:W-:-:S04]  /*5920*/  DEPBAR.LE SB0, 0x0 ;  /* 0x000080000000791a */ /* 0x000fc80000000000 */
.L_x_3517:
[----:B------:R-:W-:Y:S05]  /*5930*/  BSYNC B0 ;  /* 0x0000000000007941 */ /* 0x000fea0003800000 */
.L_x_3516:
        /* <DEDUP_REMOVED lines=14> */
.L_x_3520:
[----:B------:R-:W-:Y:S05]  /*5a20*/  BSYNC B0 ;  /* 0x0000000000007941 */ /* 0x000fea0003800000 */
.L_x_3519:
        /* <DEDUP_REMOVED lines=24> */
.L_x_3523:
[----:B-12---:R-:W2:Y:S04]  /*5bb0*/  LDG.E.STRONG.GPU R0, desc[UR46][R2.64] ;  /* 0x0000002e02007981 */ /* 0x006ea8000c1ef900 */
[----:B--2---:R-:W-:Y:S01]  /*5bc0*/  CCTL.IVALL ;  /* 0x00000000ff00798f */ /* 0x004fe20002000000 */
[----:B------:R-:W-:Y:S05]  /*5bd0*/  YIELD ;  /* 0x0000000000007946 */ /* 0x000fea0003800000 */
[----:B------:R-:W-:-:S13]  /*5be0*/  ISETP.NE.AND P0, PT, R0, UR17, PT ;  /* 0x0000001100007c0c */ /* 0x000fda000bf05270 */
[----:B------:R-:W-:Y:S05]  /*5bf0*/  @P0 BRA `(.L_x_3523) ;  /* 0xfffffffc00ec0947 */ /* 0x000fea000383ffff */
.L_x_3522:
[----:B------:R-:W-:Y:S05]  /*5c00*/  BSYNC B0 ;  /* 0x0000000000007941 */ /* 0x000fea0003800000 */
.L_x_3521:
[----:B------:R-:W-:-:S03]  /*5c10*/  UMOV UR4, 0xffffffff ;  /* 0xffffffff00047882 */ /* 0x000fc60000000000 */
[----:B------:R-:W-:Y:S05]  /*5c20*/  BRA.DIV UR4, `(.L_x_3524) ;  /* 0x0000004e041c7947 */ /* 0x000fea000b800000 */
[----:B------:R-:W-:Y:S01]  /*5c30*/  NOP ;  /* 0x0000000000007918 */ /* 0x000fe20000000000 */
.L_x_3619:
        /* <DEDUP_REMOVED lines=16> */
.L_x_3527:
[----:B------:R-:W-:Y:S01]  /*5d40*/  @P0 ELECT P2, URZ, PT ;  /* 0x00000000003f082f */ /* 0x000fe20003840000 */
[----:B------:R3:W-:-:S12]  /*5d50*/  UBLKRED.G.S.ADD.F32.RN [UR4], [UR8], UR6, desc[UR10] ;  /* 0x00000a04080073bb */ /* 0x0007d800080a1406 */
[----:B------:R-:W-:Y:S02]  /*5d60*/  @P2 PLOP3.LUT P0, PT, P2, PT, PT, 0x8, 0x0 ;  /* 0x000000000000281c */ /* 0x000fe4000170e170 */
[----:B------:R-:W-:-:S11]  /*5d70*/  PLOP3.LUT P2, PT, PT, PT, PT, 0x8, 0x0 ;  /* 0x000000000000781c */ /* 0x000fd60003f4e170 */
[----:B---3--:R-:W-:Y:S05]  /*5d80*/  @P0 BRA.U.ANY `(.L_x_3527) ;  /* 0xfffffffd00ec0947 */ /* 0x008fea000393ffff */
[----:B------:R0:W-:Y:S01]  /*5d90*/  UTMACMDFLUSH ;  /* 0x00000000000079b7 */ /* 0x0001e20000000000 */
[----:B------:R-:W-:-:S04]  /*5da0*/  DEPBAR.LE SB0, 0x0 ;  /* 0x000080000000791a */ /* 0x000fc80000000000 */
.L_x_3526:
[----:B------:R-:W-:Y:S05]  /*5db0*/  BSYNC B0 ;  /* 0x0000000000007941 */ /* 0x000fea0003800000 */
.L_x_3525:
        /* <DEDUP_REMOVED lines=14> */
.L_x_3481:
        /* <DEDUP_REMOVED lines=29> */
.L_x_3529:
[----:B------:R-:W-:Y:S01]  /*6070*/  ULDC UR9, c[0x0][0x8cc] ;  /* 0x0002330000097ab9 */ /* 0x000fe20000000800 */
[----:B------:R-:W-:Y:S01]  /*6080*/  UMOV UR7, UR8 ;  /* 0x0000000800077c82 */ /* 0x000fe20008000000 */
[----:B------:R-:W-:-:S11]  /*6090*/  UISETP.NE.AND UP0, UPT, UR9, 0x1, UPT ;  /* 0x000000010900788c */ /* 0x000fd6000bf05270 */
[----:B------:R-:W-:Y:S02]  /*60a0*/  @UP0 ULDC.64 UR10, c[0x0][0x8d0] ;  /* 0x00023400000a0ab9 */ /* 0x000fe40000000a00 */
[----:B------:R-:W-:-:S04]  /*60b0*/  UIMAD.WIDE.U32 UR4, UR8, UR10, URZ ;  /* 0x0000000a080472a5 */ /* 0x000fc8000f8e003f */
[----:B------:R-:W-:-:S04]  /*60c0*/  @UP0 USHF.R.U32.HI UR7, URZ, UR11, UR5 ;  /* 0x0000000b3f070299 */ /* 0x000fc80008011605 */
[----:B------:R-:W-:-:S12]  /*60d0*/  UIMAD UR4, UR7, UR9, URZ ;  /* 0x00000009070472a4 */ /* 0x000fd8000f8e023f */
.L_x_3530:
        /* <DEDUP_REMOVED lines=23> */
.L_x_3531:
        /* <DEDUP_REMOVED lines=13> */
.L_x_3533:
[----:B------:R-:W-:-:S05]  /*6320*/  ULDC UR4, c[0x0][0x8f4] ;  /* 0x00023d0000047ab9 */ /* 0x000fca0000000800 */
.L_x_3532:
        /* <DEDUP_REMOVED lines=48> */
.L_x_3534:
        /* <DEDUP_REMOVED lines=13> */
.L_x_3535:
        /* <DEDUP_REMOVED lines=12> */
.L_x_3536:
        /* <DEDUP_REMOVED lines=68> */
.L_x_3540:
[----:B------:R-:W2:Y:S04]  /*6c00*/  LDG.E.STRONG.GPU R4, desc[UR46][R2.64] ;  /* 0x0000002e02047981 */ /* 0x000ea8000c1ef900 */
[----:B--2---:R-:W-:Y:S01]  /*6c10*/  CCTL.IVALL ;  /* 0x00000000ff00798f */ /* 0x004fe20002000000 */
[----:B------:R-:W-:Y:S05]  /*6c20*/  YIELD ;  /* 0x0000000000007946 */ /* 0x000fea0003800000 */
[----:B------:R-:W-:-:S13]  /*6c30*/  ISETP.NE.AND P1, PT, R4, R5, PT ;  /* 0x000000050400720c */ /* 0x000fda0003f25270 */
[----:B------:R-:W-:Y:S05]  /*6c40*/  @P1 BRA `(.L_x_3540) ;  /* 0xfffffffc00ec1947 */ /* 0x000fea000383ffff */
.L_x_3539:
[----:B------:R-:W-:Y:S05]  /*6c50*/  BSYNC B0 ;  /* 0x0000000000007941 */ /* 0x000fea0003800000 */
.L_x_3538:
[----:B------:R-:W-:-:S03]  /*6c60*/  UMOV UR6, 0xffffffff ;  /* 0xffffffff00067882 */ /* 0x000fc60000000000 */
[----:B------:R-:W-:Y:S05]  /*6c70*/  BRA.DIV UR6, `(.L_x_3541) ;  /* 0x0000003e06247947 */ /* 0x000fea000b800000 */
[----:B------:R-:W-:Y:S01]  /*6c80*/  NOP ;  /* 0x0000000000007918 */ /* 0x000fe20000000000 */
.L_x_3622:
        /* <DEDUP_REMOVED lines=22> */
.L_x_3543:
[----:B------:R-:W-:Y:S05]  /*6df0*/  BSYNC B0 ;  /* 0x0000000000007941 */ /* 0x000fea0003800000 */
.L_x_3542:
        /* <DEDUP_REMOVED lines=20> */
.L_x_3545:
[----:B------:R-:W-:Y:S05]  /*6f40*/  BSYNC B0 ;  /* 0x0000000000007941 */ /* 0x000fea0003800000 */
.L_x_3544:
[----:B------:R-:W-:Y:S06]  /*6f50*/  BAR.ARV 0xa, 0xa0 ;  /* 0x0282800000007b1d */ /* 0x000fec0000002000 */
[----:B------:R-:W-:Y:S04]  /*6f60*/  BSSY B0, `(.L_x_3546) ;  /* 0x0000003000007945 */ /* 0x000fe80003800000 */
[----:B------:R-:W-:Y:S05]  /*6f70*/  @!P0 BRA `(.L_x_3547) ;  /* 0x0000000000048947 */ /* 0x000fea0003800000 */
[----:B------:R-:W-:-:S04]  /*6f80*/  DEPBAR.LE SB0, 0x0 ;  /* 0x000080000000791a */ /* 0x000fc80000000000 */
.L_x_3547:
[----:B------:R-:W-:Y:S05]  /*6f90*/  BSYNC B0 ;  /* 0x0000000000007941 */ /* 0x000fea0003800000 */
.L_x_3546:
        /* <DEDUP_REMOVED lines=19> */
.L_x_3549:
[----:B------:R-:W-:Y:S05]  /*70d0*/  BSYNC B0 ;  /* 0x0000000000007941 */ /* 0x000fea0003800000 */
.L_x_3548:
[----:B------:R-:W-:Y:S01]  /*70e0*/  UIADD3 UR7, UR13, 0x1, URZ ;  /* 0x000000010d077890 */ /* 0x000fe2000fffe03f */
[----:B------:R-:W-:Y:S11]  /*70f0*/  BRA `(.L_x_3550) ;  /* 0x0000000000047947 */ /* 0x000ff60003800000 */
.L_x_3537:
[----:B------:R-:W-:-:S05]  /*7100*/  UMOV UR7, UR13 ;  /* 0x0000000d00077c82 */ /* 0x000fca0008000000 */
.L_x_3550:
        /* <DEDUP_REMOVED lines=16> */
.L_x_3575:
        /* <DEDUP_REMOVED lines=18> */
.L_x_3553:
[----:B------:R-:W2:Y:S04]  /*7330*/  LDG.E.STRONG.GPU R4, desc[UR46][R2.64] ;  /* 0x0000002e02047981 */ /* 0x000ea8000c1ef900 */
[----:B--2---:R-:W-:Y:S01]  /*7340*/  CCTL.IVALL ;  /* 0x00000000ff00798f */ /* 0x004fe20002000000 */
[----:B------:R-:W-:Y:S05]  /*7350*/  YIELD ;  /* 0x0000000000007946 */ /* 0x000fea0003800000 */
[----:B------:R-:W-:-:S13]  /*7360*/  ISETP.NE.AND P1, PT, R4, R5, PT ;  /* 0x000000050400720c */ /* 0x000fda0003f25270 */
[----:B------:R-:W-:Y:S05]  /*7370*/  @P1 BRA `(.L_x_3553) ;  /* 0xfffffffc00ec1947 */ /* 0x000fea000383ffff */
.L_x_3552:
[----:B------:R-:W-:Y:S05]  /*7380*/  BSYNC B0 ;  /* 0x0000000000007941 */ /* 0x000fea0003800000 */
.L_x_3551:
[----:B------:R-:W-:-:S03]  /*7390*/  UMOV UR24, 0xffffffff ;  /* 0xffffffff00187882 */ /* 0x000fc60000000000 */
[----:B------:R-:W-:Y:S05]  /*73a0*/  BRA.DIV UR24, `(.L_x_3554) ;  /* 0x0000003618747947 */ /* 0x000fea000b800000 */
[----:B------:R-:W-:Y:S01]  /*73b0*/  NOP ;  /* 0x0000000000007918 */ /* 0x000fe20000000000 */
.L_x_3625:
        /* <DEDUP_REMOVED lines=19> */
.L_x_3556:
[----:B------:R-:W-:Y:S05]  /*74f0*/  BSYNC B0 ;  /* 0x0000000000007941 */ /* 0x000fea0003800000 */
.L_x_3555:
        /* <DEDUP_REMOVED lines=15> */
.L_x_3558:
[----:B------:R-:W-:Y:S05]  /*75f0*/  BSYNC B0 ;  /* 0x0000000000007941 */ /* 0x000fea0003800000 */
.L_x_3557:
[----:B------:R-:W-:Y:S06]  /*7600*/  BAR.ARV 0xa, 0xa0 ;  /* 0x0282800000007b1d */ /* 0x000fec0000002000 */
[----:B------:R-:W-:Y:S04]  /*7610*/  BSSY B0, `(.L_x_3559) ;  /* 0x0000003000007945 */ /* 0x000fe80003800000 */
[----:B------:R-:W-:Y:S05]  /*7620*/  @!P0 BRA `(.L_x_3560) ;  /* 0x0000000000048947 */ /* 0x000fea0003800000 */
[----:B------:R-:W-:-:S04]  /*7630*/  DEPBAR.LE SB0, 0x0 ;  /* 0x000080000000791a */ /* 0x000fc80000000000 */
.L_x_3560:
[----:B------:R-:W-:Y:S05]  /*7640*/  BSYNC B0 ;  /* 0x0000000000007941 */ /* 0x000fea0003800000 */
.L_x_3559:
        /* <DEDUP_REMOVED lines=19> */
.L_x_3562:
[----:B------:R-:W-:Y:S05]  /*7780*/  BSYNC B0 ;  /* 0x0000000000007941 */ /* 0x000fea0003800000 */
.L_x_3561:
        /* <DEDUP_REMOVED lines=17> */
.L_x_3565:
[----:B------:R-:W2:Y:S04]  /*78a0*/  LDG.E.STRONG.GPU R4, desc[UR46][R2.64] ;  /* 0x0000002e02047981 */ /* 0x000ea8000c1ef900 */
[----:B--2---:R-:W-:Y:S01]  /*78b0*/  CCTL.IVALL ;  /* 0x00000000ff00798f */ /* 0x004fe20002000000 */
[----:B------:R-:W-:Y:S05]  /*78c0*/  YIELD ;  /* 0x0000000000007946 */ /* 0x000fea0003800000 */
[----:B------:R-:W-:-:S13]  /*78d0*/  ISETP.NE.AND P1, PT, R4, R5, PT ;  /* 0x000000050400720c */ /* 0x000fda0003f25270 */
[----:B------:R-:W-:Y:S05]  /*78e0*/  @P1 BRA `(.L_x_3565) ;  /* 0xfffffffc00ec1947 */ /* 0x000fea000383ffff */
.L_x_3564:
[----:B------:R-:W-:Y:S05]  /*78f0*/  BSYNC B0 ;  /* 0x0000000000007941 */ /* 0x000fea0003800000 */
.L_x_3563:
[----:B------:R-:W-:-:S03]  /*7900*/  UMOV UR18, 0xffffffff ;  /* 0xffffffff00127882 */ /* 0x000fc60000000000 */
[----:B------:R-:W-:Y:S05]  /*7910*/  BRA.DIV UR18, `(.L_x_3566) ;  /* 0x0000003212347947 */ /* 0x000fea000b800000 */
[----:B------:R-:W-:Y:S01]  /*7920*/  NOP ;  /* 0x0000000000007918 */ /* 0x000fe20000000000 */
.L_x_3628:
        /* <DEDUP_REMOVED lines=15> */
.L_x_3568:
[----:B------:R-:W-:Y:S05]  /*7a20*/  BSYNC B0 ;  /* 0x0000000000007941 */ /* 0x000fea0003800000 */
.L_x_3567:
        /* <DEDUP_REMOVED lines=15> */
.L_x_3570:
[----:B------:R-:W-:Y:S05]  /*7b20*/  BSYNC B0 ;  /* 0x0000000000007941 */ /* 0x000fea0003800000 */
.L_x_3569:
[----:B------:R-:W-:Y:S06]  /*7b30*/  BAR.ARV 0xa, 0xa0 ;  /* 0x0282800000007b1d */ /* 0x000fec0000002000 */
[----:B------:R-:W-:Y:S04]  /*7b40*/  BSSY B0, `(.L_x_3571) ;  /* 0x0000003000007945 */ /* 0x000fe80003800000 */
[----:B------:R-:W-:Y:S05]  /*7b50*/  @!P0 BRA `(.L_x_3572) ;  /* 0x0000000000048947 */ /* 0x000fea0003800000 */
[----:B------:R-:W-:-:S04]  /*7b60*/  DEPBAR.LE SB0, 0x0 ;  /* 0x000080000000791a */ /* 0x000fc80000000000 */
.L_x_3572:
[----:B------:R-:W-:Y:S05]  /*7b70*/  BSYNC B0 ;  /* 0x0000000000007941 */ /* 0x000fea0003800000 */
.L_x_3571:
        /* <DEDUP_REMOVED lines=19> */
.L_x_3574:
[----:B------:R-:W-:Y:S05]  /*7cb0*/  BSYNC B0 ;  /* 0x0000000000007941 */ /* 0x000fea0003800000 */
.L_x_3573:
[----:B------:R-:W-:Y:S02]  /*7cc0*/  UIADD3 UR7, UR7, 0x2, URZ ;  /* 0x0000000207077890 */ /* 0x000fe4000fffe03f */
[----:B------:R-:W-:Y:S02]  /*7cd0*/  UIADD3 UR6, UR6, 0x4000, URZ ;  /* 0x0000400006067890 */ /* 0x000fe4000fffe03f */
[----:B------:R-:W-:-:S06]  /*7ce0*/  UISETP.GE.AND UP0, UPT, UR7, UR12, UPT ;  /* 0x0000000c0700728c */ /* 0x000fcc000bf06270 */
[----:B------:R-:W-:-:S13]  /*7cf0*/  PLOP3.LUT P1, PT, PT, PT, UP0, 0x80, 0x0 ;  /* 0x000000000000781c */ /* 0x000fda0003f2f008 */
[----:B------:R-:W-:Y:S05]  /*7d00*/  @!P1 BRA `(.L_x_3575) ;  /* 0xfffffff400409947 */ /* 0x000fea000383ffff */
[----:B------:R-:W-:Y:S05]  /*7d10*/  BRA `(.L_x_3488) ;  /* 0x0000002800587947 */ /* 0x000fea0003800000 */
.L_x_3528:
        /* <DEDUP_REMOVED lines=21> */
.L_x_3576:
[----:B------:R-:W1:Y:S01]  /*7e70*/  LDC R3, c[0x0][0x8cc] ;  /* 0x00023300ff037b82 */ /* 0x000e620000000800 */
[----:B------:R-:W-:Y:S01]  /*7e80*/  IMAD.MOV.U32 R0, RZ, RZ, R5 ;  /* 0x000000ffff007224 */ /* 0x000fe200078e0005 */
[----:B-1----:R-:W-:-:S13]  /*7e90*/  ISETP.NE.AND P0, PT, R3, 0x1, PT ;  /* 0x000000010300780c */ /* 0x002fda0003f05270 */
[----:B------:R-:W1:Y:S02]  /*7ea0*/  @P0 LDC.64 R6, c[0x0][0x8d0] ;  /* 0x00023400ff060b82 */ /* 0x000e640000000a00 */
[----:B-1----:R-:W-:-:S05]  /*7eb0*/  @P0 IMAD.HI.U32 R4, R5, R6, RZ ;  /* 0x0000000605040227 */ /* 0x002fca00078e00ff */
[----:B------:R-:W-:-:S05]  /*7ec0*/  @P0 SHF.R.U32.HI R0, RZ, R7, R4 ;  /* 0x00000007ff000219 */ /* 0x000fca0000011604 */
[----:B------:R-:W-:-:S07]  /*7ed0*/  IMAD R3, R0, R3, RZ ;  /* 0x0000000300037224 */ /* 0x000fce00078e02ff */
.L_x_3577:
        /* <DEDUP_REMOVED lines=23> */
.L_x_3578:
        /* <DEDUP_REMOVED lines=10> */
.L_x_3580:
[----:B------:R-:W2:Y:S02]  /*80f0*/  LDC R4, c[0x0][0x8f4] ;  /* 0x00023d00ff047b82 */ /* 0x000ea40000000800 */
.L_x_3579:
[----:B--2--5:R-:W-:Y:S01]  /*8100*/  VIADD R4, R4, 0x7f ;  /* 0x0000007f04047836 */ /* 0x024fe20000000000 */
[----:B------:R-:W-:Y:S01]  /*8110*/  LOP3.LUT R12, R0, 0x1ffffff, RZ, 0x3c, !PT ;  /* 0x01ffffff000c7812 */ /* 0x000fe200078e3cff */
[----:B------:R-:W-:Y:S02]  /*8120*/  IMAD.MOV.U32 R10, RZ, RZ, 0x1 ;  /* 0x00000001ff0a7424 */ /* 0x000fe400078e00ff */
[----:B-1----:R-:W-:Y:S01]  /*8130*/  IMAD.MOV.U32 R2, RZ, RZ, RZ ;  /* 0x000000ffff027224 */ /* 0x002fe200078e00ff */
        /* <DEDUP_REMOVED lines=38> */
.L_x_3582:
        /* <DEDUP_REMOVED lines=20> */
.L_x_3583:
[----:B------:R-:W-:Y:S05]  /*84e0*/  @!P0 BRA `(.L_x_3584) ;  /* 0x00000000000c8947 */ /* 0x000fea0003800000 */
[----:B------:R-:W2:Y:S04]  /*84f0*/  LDG.E R5, desc[UR46][R2.64] ;  /* 0x0000002e02057981 */ /* 0x000ea8000c1e1900 */
[----:B------:R-:W2:Y:S02]  /*8500*/  LDG.E R0, desc[UR46][R2.64+0x4] ;  /* 0x0000042e02007981 */ /* 0x000ea4000c1e1900 */
[----:B--2---:R-:W-:-:S07]  /*8510*/  IMAD.IADD R0, R0, 0x1, -R5 ;  /* 0x0000000100007824 */ /* 0x004fce00078e0a05 */
.L_x_3584:
        /* <DEDUP_REMOVED lines=66> */
.L_x_3629:
        /* <DEDUP_REMOVED lines=15> */
.L_x_3587:
        /* <DEDUP_REMOVED lines=92> */
.L_x_3598:
[----:B-123--:R-:W-:-:S04]  /*8ff0*/  SHF.L.U32 R18, R10, 0x1f, RZ ;  /* 0x0000001f0a127819 */ /* 0x00efc800000006ff */
[----:B------:R-:W2:Y:S02]  /*9000*/  SYNCS.PHASECHK.TRANS64.TRYWAIT P1, [R15+URZ+0x30840], R18 ;  /* 0x030840120f0075a7 */ /* 0x000ea4000802017f */
[----:B--2---:R-:W-:Y:S05]  /*9010*/  @!P1 BRA `(.L_x_3590) ;  /* 0x0000001800a49947 */ /* 0x004fea0003800000 */
.L_x_3630:
        /* <DEDUP_REMOVED lines=8> */
.L_x_3591:
        /* <DEDUP_REMOVED lines=37> */
.L_x_3631:
        /* <DEDUP_REMOVED lines=8> */
.L_x_3593:
        /* <DEDUP_REMOVED lines=37> */
.L_x_3632:
        /* <DEDUP_REMOVED lines=8> */
.L_x_3595:
        /* <DEDUP_REMOVED lines=31> */
.L_x_3634:
        /* <DEDUP_REMOVED lines=8> */
.L_x_3597:
        /* <DEDUP_REMOVED lines=37> */
.L_x_3589:
[----:B------:R-:W4:Y:S02]  /*9b00*/  LDL.LU R4, [R1+0x8] ;  /* 0x0000080001047983 */ /* 0x000f240000300800 */
[----:B----4-:R-:W-:Y:S02]  /*9b10*/  ISETP.NE.AND P1, PT, R4, RZ, PT ;  /* 0x000000ff0400720c */ /* 0x010fe40003f25270 */
[----:B------:R4:W5:Y:S11]  /*9b20*/  LDL R4, [R1+0x4] ;  /* 0x0000040001047983 */ /* 0x0009760000100800 */
[----:B----4-:R-:W-:Y:S05]  /*9b30*/  @!P1 BRA `(.L_x_3588) ;  /* 0x00000004005c9947 */ /* 0x010fea0003800000 */
[----:B------:R-:W-:-:S04]  /*9b40*/  SHF.L.U32 R12, R10, 0x1f, RZ ;  /* 0x0000001f0a0c7819 */ /* 0x000fc800000006ff */
[----:B------:R-:W4:Y:S02]  /*9b50*/  SYNCS.PHASECHK.TRANS64.TRYWAIT P1, [R15+URZ+0x30840], R12 ;  /* 0x0308400c0f0075a7 */ /* 0x000f24000802017f */
[----:B----4-:R-:W-:Y:S05]  /*9b60*/  @!P1 BRA `(.L_x_3599) ;  /* 0x0000001000249947 */ /* 0x010fea0003800000 */
.L_x_3635:
        /* <DEDUP_REMOVED lines=8> */
.L_x_3600:
        /* <DEDUP_REMOVED lines=34> */
.L_x_3636:
        /* <DEDUP_REMOVED lines=8> */
.L_x_3602:
        /* <DEDUP_REMOVED lines=34> */
.L_x_3588:
[----:B------:R-:W1:Y:S01]  /*a0b0*/  S2R R0, SR_TID.X ;  /* 0x0000000000007919 */ /* 0x000e620000002100 */
[----:B------:R-:W-:Y:S01]  /*a0c0*/  IMAD R3, R16, 0x8, R15 ;  /* 0x0000000810037824 */ /* 0x000fe200078e020f */
[----:B-1----:R-:W-:Y:S02]  /*a0d0*/  LOP3.LUT R2, R0, 0x7f, RZ, 0xc0, !PT ;  /* 0x0000007f00027812 */ /* 0x002fe400078ec0ff */
[----:B------:R-:W-:Y:S02]  /*a0e0*/  SHF.L.U32 R0, R10, 0x1f, RZ ;  /* 0x0000001f0a007819 */ /* 0x000fe400000006ff */
[----:B------:R-:W-:Y:S02]  /*a0f0*/  ISETP.NE.AND P1, PT, R2, RZ, PT ;  /* 0x000000ff0200720c */ /* 0x000fe40003f25270 */
[----:B------:R-:W1:Y:S02]  /*a100*/  SYNCS.PHASECHK.TRANS64.TRYWAIT P0, [R3+URZ+0x30840], R0 ;  /* 0x03084000030075a7 */ /* 0x000e64000800017f */
[----:B-1----:R-:W-:Y:S09]  /*a110*/  @!P0 BRA `(.L_x_3603) ;  /* 0x0000000800e08947 */ /* 0x002ff20003800000 */
.L_x_3637:
[----:B------:R-:W-:Y:S05]  /*a120*/  @P1 BRA `(.L_x_3604) ;  /* 0x0000000000181947 */ /* 0x000fea0003800000 */
[----:B------:R-:W1:Y:S01]  /*a130*/  S2R R2, SR_TID.X ;  /* 0x0000000000027919 */ /* 0x000e620000002100 */
[----:B------:R-:W-:-:S04]  /*a140*/  IMAD.MOV.U32 R0, RZ, RZ, 0x4100 ;  /* 0x00004100ff007424 */ /* 0x000fc800078e00ff */
[----:B------:R1:W-:Y:S02]  /*a150*/  SYNCS.ARRIVE.TRANS64 RZ, [R3+URZ+0x30830], R0 ;  /* 0x0308300003ff79a7 */ /* 0x0003e4000800003f */
[----:B-1----:R-:W-:-:S13]  /*a160*/  LOP3.LUT P0, RZ, R2, 0x1f, RZ, 0xc0, !PT ;  /* 0x0000001f02ff7812 */ /* 0x002fda000780c0ff */
[----:B------:R-:W-:Y:S05]  /*a170*/  @!P0 BRA `(.L_x_3604) ;  /* 0x0000000000048947 */ /* 0x000fea0003800000 */
[----:B------:R-:W-:Y:S01]  /*a180*/  BPT.TRAP 0x1 ;  /* 0x000000040000795c */ /* 0x000fe20000300000 */
.L_x_3604:
        /* <DEDUP_REMOVED lines=41> */
.L_x_3585:
[----:B------:R-:W-:Y:S05]  /*a420*/  BSYNC B0 ;  /* 0x0000000000007941 */ /* 0x000fea0003800000 */
.L_x_3581:
[----:B------:R-:W-:-:S03]  /*a430*/  UMOV UR7, 0xffffffff ;  /* 0xffffffff00077882 */ /* 0x000fc60000000000 */
[----:B------:R-:W-:Y:S05]  /*a440*/  BRA.DIV UR7, `(.L_x_3605) ;  /* 0x0000000a07287947 */ /* 0x000fea000b800000 */
[----:B------:R-:W-:-:S13]  /*a450*/  ELECT P6, URZ, PT ;  /* 0x00000000003f782f */ /* 0x000fda00038c0000 */
.L_x_3640:
[----:B------:R-:W-:Y:S05]  /*a460*/  @!P6 BRA `(.L_x_3488) ;  /* 0x000000000084e947 */ /* 0x000fea0003800000 */
[----:B------:R-:W-:-:S06]  /*a470*/  ULOP3.LUT UR7, UR38, 0x2, URZ, 0xfc, !UPT ;  /* 0x0000000226077892 */ /* 0x000fcc000f8efc3f */
[----:B------:R-:W-:-:S05]  /*a480*/  IMAD.U32 R0, RZ, RZ, UR7 ;  /* 0x00000007ff007e24 */ /* 0x000fca000f8e00ff */
[----:B------:R-:W-:-:S13]  /*a490*/  ISETP.NE.AND P2, PT, R0, 0x3, PT ;  /* 0x000000030000780c */ /* 0x000fda0003f45270 */
[----:B------:R-:W-:Y:S05]  /*a4a0*/  @!P2 BRA `(.L_x_3606) ;  /* 0x000000000004a947 */ /* 0x000fea0003800000 */
[----:B------:R-:W-:Y:S01]  /*a4b0*/  BPT.TRAP 0x1 ;  /* 0x000000040000795c */ /* 0x000fe20000300000 */
.L_x_3606:
        /* <DEDUP_REMOVED lines=15> */
.L_x_3641:
[----:B------:R-:W2:Y:S02]  /*a5b0*/  SYNCS.PHASECHK.TRANS64.TRYWAIT P0, [R3+URZ], R0 ;  /* 0x00000000030075a7 */ /* 0x000ea4000800017f */
[----:B--2---:R-:W-:Y:S05]  /*a5c0*/  @!P0 BRA `(.L_x_3608) ;  /* 0x0000000400fc8947 */ /* 0x004fea0003800000 */
.L_x_3642:
[----:B------:R-:W-:Y:S05]  /*a5d0*/  @!P2 BRA `(.L_x_3609) ;  /* 0x000000000004a947 */ /* 0x000fea0003800000 */
[----:B------:R-:W-:Y:S01]  /*a5e0*/  BPT.TRAP 0x1 ;  /* 0x000000040000795c */ /* 0x000fe20000300000 */
.L_x_3609:
[----:B--2---:R-:W-:-:S04]  /*a5f0*/  VIADD R3, R8, 0x30840 ;  /* 0x0003084008037836 */ /* 0x004fc80000000000 */
[----:B------:R-:W-:-:S04]  /*a600*/  IMAD R5, R2, 0x8, R3 ;  /* 0x0000000802057824 */ /* 0x000fc800078e0203 */
[----:B------:R-:W2:Y:S02]  /*a610*/  SYNCS.PHASECHK.TRANS64.TRYWAIT P0, [R5+URZ], R4 ;  /* 0x00000004050075a7 */ /* 0x000ea4000800017f */
[----:B--2---:R-:W-:Y:S05]  /*a620*/  @!P0 BRA `(.L_x_3610) ;  /* 0x0000000400f88947 */ /* 0x004fea0003800000 */
.L_x_3643:
[----:B------:R-:W-:-:S07]  /*a630*/  IMAD R3, R6, 0x8, R3 ;  /* 0x0000000806037824 */ /* 0x000fce00078e0203 */
.L_x_3611:
[----:B---3--:R3:W4:Y:S02]  /*a640*/  SYNCS.PHASECHK.TRANS64.TRYWAIT P0, [R3+URZ], R0 ;  /* 0x00000000030075a7 */ /* 0x008724000800017f */
[----:B----4-:R-:W-:Y:S05]  /*a650*/  @!P0 NANOSLEEP.SYNCS 0x989680 ;  /* 0x009896800000895d */ /* 0x010fea0003900000 */
[----:B------:R-:W4:Y:S02]  /*a660*/  @!P0 SYNCS.PHASECHK.TRANS64 P0, [R3+URZ], R0 ;  /* 0x00000000030085a7 */ /* 0x000f24000800007f */
[----:B----4-:R-:W-:Y:S05]  /*a670*/  @!P0 BRA `(.L_x_3611) ;  /* 0xfffffffc00f08947 */ /* 0x010fea000383ffff */
.L_x_3488:
[----:B------:R-:W-:Y:S05]  /*a680*/  BSYNC B6 ;  /* 0x0000000000067941 */ /* 0x000fea0003800000 */
.L_x_3480:
[----:B------:R-:W-:Y:S05]  /*a690*/  EXIT ;  /* 0x000000000000794d */ /* 0x000fea0003800000 */
.L_x_3498:
[----:B------:R-:W-:Y:S02]  /*a6a0*/  IMAD.MOV.U32 R12, RZ, RZ, RZ ;  /* 0x000000ffff0c7224 */ /* 0x000fe400078e00ff */
[----:B------:R-:W-:Y:S02]  /*a6b0*/  IMAD.MOV.U32 R11, RZ, RZ, 0x1f ;  /* 0x0000001fff0b7424 */ /* 0x000fe400078e00ff */
[----:B------:R-:W-:-:S07]  /*a6c0*/  IMAD.MOV.U32 R15, RZ, RZ, -0x1 ;  /* 0xffffffffff0f7424 */ /* 0x000fce00078e00ff */
[----:B------:R-:W-:Y:S05]  /*a6d0*/  WARPSYNC.COLLECTIVE R15, `(.L_x_3612) ;  /* 0x000000000f087348 */ /* 0x000fea0003c00000 */
[----:B------:R1:W2:Y:S02]  /*a6e0*/  SHFL.IDX P6, R14, R13, R12, R11 ;  /* 0x0000000c0d0e7389 */ /* 0x0002a400000c000b */
[----:B-12---:R-:W-:Y:S01]  /*a6f0*/  ENDCOLLECTIVE ;  /* 0x000000000000791b */ /* 0x006fe20003800000 */
.L_x_3612:
[----:B------:R-:W-:Y:S05]  /*a700*/  BRA `(.L_x_3613) ;  /* 0xffffff7000547947 */ /* 0x000fea000383ffff */
.L_x_3500:
        /* <DEDUP_REMOVED lines=8> */
.L_x_3504:
[----:B---3--:R3:W4:Y:S02]  /*a790*/  SYNCS.PHASECHK.TRANS64.TRYWAIT P1, [R0+URZ+0x30810], R209 ;  /* 0x030810d1000075a7 */ /* 0x008724000802017f */
[----:B----4-:R-:W-:Y:S05]  /*a7a0*/  @!P1 NANOSLEEP.SYNCS 0x989680 ;  /* 0x009896800000995d */ /* 0x010fea0003900000 */
[----:B------:R-:W4:Y:S02]  /*a7b0*/  @!P1 SYNCS.PHASECHK.TRANS64 P1, [R0+URZ+0x30810], R209 ;  /* 0x030810d1000095a7 */ /* 0x000f24000802007f */
[----:B----4-:R-:W-:Y:S05]  /*a7c0*/  @!P1 BRA `(.L_x_3504) ;  /* 0xfffffffc00f09947 */ /* 0x010fea000383ffff */
[----:B------:R-:W-:Y:S05]  /*a7d0*/  BRA `(.L_x_3503) ;  /* 0xffffff78003c7947 */ /* 0x000fea000383ffff */
.L_x_3508:
[----:B------:R1:W1:Y:S02]  /*a7e0*/  SYNCS.PHASECHK.TRANS64.TRYWAIT P1, [R0+URZ+0x30830], R209 ;  /* 0x030830d1000075a7 */ /* 0x000264000802017f */
[----:B-1----:R-:W-:Y:S05]  /*a7f0*/  @!P1 NANOSLEEP.SYNCS 0x989680 ;  /* 0x009896800000995d */ /* 0x002fea0003900000 */
[----:B------:R-:W1:Y:S02]  /*a800*/  @!P1 SYNCS.PHASECHK.TRANS64 P1, [R0+URZ+0x30830], R209 ;  /* 0x030830d1000095a7 */ /* 0x000e64000802007f */
[----:B-1----:R-:W-:Y:S05]  /*a810*/  @!P1 BRA `(.L_x_3508) ;  /* 0xfffffffc00f09947 */ /* 0x002fea000383ffff */
[----:B------:R-:W-:Y:S05]  /*a820*/  BRA `(.L_x_3507) ;  /* 0xffffff80005c7947 */ /* 0x000fea000383ffff */
.L_x_3515:
[----:B------:R-:W-:Y:S01]  /*a830*/  BSSY B0, `(.L_x_3614) ;  /* 0x0000005000007945 */ /* 0x000fe20003800000 */
[----:B------:R-:W-:-:S07]  /*a840*/  IMAD.MOV.U32 R15, RZ, RZ, -0x1 ;  /* 0xffffffffff0f7424 */ /* 0x000fce00078e00ff */
[----:B-1----:R-:W-:Y:S05]  /*a850*/  WARPSYNC.COLLECTIVE R15, `(.L_x_3615) ;  /* 0x000000000f087348 */ /* 0x002fea0003c00000 */
[----:B------:R-:W-:Y:S01]  /*a860*/  NOP ;  /* 0x0000000000007918 */ /* 0x000fe20000000000 */
[----:B-1----:R-:W-:Y:S01]  /*a870*/  ENDCOLLECTIVE ;  /* 0x000000000000791b */ /* 0x002fe20003800000 */
.L_x_3615:
[----:B------:R-:W-:Y:S05]  /*a880*/  BSYNC B0 ;  /* 0x0000000000007941 */ /* 0x000fea0003800000 */
.L_x_3614:
[----:B------:R-:W-:Y:S05]  /*a890*/  BRA `(.L_x_3616) ;  /* 0xffffffac00cc7947 */ /* 0x000fea000383ffff */
.L_x_3524:
[----:B------:R-:W-:Y:S01]  /*a8a0*/  BSSY B0, `(.L_x_3617) ;  /* 0x0000005000007945 */ /* 0x000fe20003800000 */
[----:B------:R-:W-:-:S07]  /*a8b0*/  IMAD.MOV.U32 R15, RZ, RZ, -0x1 ;  /* 0xffffffffff0f7424 */ /* 0x000fce00078e00ff */
[----:B-12---:R-:W-:Y:S05]  /*a8c0*/  WARPSYNC.COLLECTIVE R15, `(.L_x_3618) ;  /* 0x000000000f087348 */ /* 0x006fea0003c00000 */
[----:B------:R-:W-:Y:S01]  /*a8d0*/  NOP ;  /* 0x0000000000007918 */ /* 0x000fe20000000000 */
[----:B-12---:R-:W-:Y:S01]  /*a8e0*/  ENDCOLLECTIVE ;  /* 0x000000000000791b */ /* 0x006fe20003800000 */
.L_x_3618:
[----:B------:R-:W-:Y:S05]  /*a8f0*/  BSYNC B0 ;  /* 0x0000000000007941 */ /* 0x000fea0003800000 */
.L_x_3617:
[----:B------:R-:W-:Y:S05]  /*a900*/  BRA `(.L_x_3619) ;  /* 0xffffffb000cc7947 */ /* 0x000fea000383ffff */
.L_x_3541:
[----:B------:R-:W-:Y:S01]  /*a910*/  BSSY B0, `(.L_x_3620) ;  /* 0x0000005000007945 */ /* 0x000fe20003800000 */
[----:B------:R-:W-:-:S07]  /*a920*/  IMAD.MOV.U32 R15, RZ, RZ, -0x1 ;  /* 0xffffffffff0f7424 */ /* 0x000fce00078e00ff */
[----:B------:R-:W-:Y:S05]  /*a930*/  WARPSYNC.COLLECTIVE R15, `(.L_x_3621) ;  /* 0x000000000f087348 */ /* 0x000fea0003c00000 */
[----:B------:R-:W-:Y:S01]  /*a940*/  NOP ;  /* 0x0000000000007918 */ /* 0x000fe20000000000 */
[----:B------:R-:W-:Y:S01]  /*a950*/  ENDCOLLECTIVE ;  /* 0x000000000000791b */ /* 0x000fe20003800000 */
.L_x_3621:
[----:B------:R-:W-:Y:S05]  /*a960*/  BSYNC B0 ;  /* 0x0000000000007941 */ /* 0x000fea0003800000 */
.L_x_3620:
[----:B------:R-:W-:Y:S05]  /*a970*/  BRA `(.L_x_3622) ;  /* 0xffffffc000c47947 */ /* 0x000fea000383ffff */
.L_x_3554:
[----:B------:R-:W-:Y:S01]  /*a980*/  BSSY B0, `(.L_x_3623) ;  /* 0x0000005000007945 */ /* 0x000fe20003800000 */
[----:B------:R-:W-:-:S07]  /*a990*/  IMAD.MOV.U32 R15, RZ, RZ, -0x1 ;  /* 0xffffffffff0f7424 */ /* 0x000fce00078e00ff */
[----:B------:R-:W-:Y:S05]  /*a9a0*/  WARPSYNC.COLLECTIVE R15, `(.L_x_3624) ;  /* 0x000000000f087348 */ /* 0x000fea0003c00000 */
[----:B------:R-:W-:Y:S01]  /*a9b0*/  NOP ;  /* 0x0000000000007918 */ /* 0x000fe20000000000 */
[----:B------:R-:W-:Y:S01]  /*a9c0*/  ENDCOLLECTIVE ;  /* 0x000000000000791b */ /* 0x000fe20003800000 */
.L_x_3624:
[----:B------:R-:W-:Y:S05]  /*a9d0*/  BSYNC B0 ;  /* 0x0000000000007941 */ /* 0x000fea0003800000 */
.L_x_3623:
[----:B------:R-:W-:Y:S05]  /*a9e0*/  BRA `(.L_x_3625) ;  /* 0xffffffc800747947 */ /* 0x000fea000383ffff */
.L_x_3566:
[----:B------:R-:W-:Y:S01]  /*a9f0*/  BSSY B0, `(.L_x_3626) ;  /* 0x0000005000007945 */ /* 0x000fe20003800000 */
[----:B------:R-:W-:-:S07]  /*aa00*/  IMAD.MOV.U32 R15, RZ, RZ, -0x1 ;  /* 0xffffffffff0f7424 */ /* 0x000fce00078e00ff */
[----:B------:R-:W-:Y:S05]  /*aa10*/  WARPSYNC.COLLECTIVE R15, `(.L_x_3627) ;  /* 0x000000000f087348 */ /* 0x000fea0003c00000 */
[----:B------:R-:W-:Y:S01]  /*aa20*/  NOP ;  /* 0x0000000000007918 */ /* 0x000fe20000000000 */
[----:B------:R-:W-:Y:S01]  /*aa30*/  ENDCOLLECTIVE ;  /* 0x000000000000791b */ /* 0x000fe20003800000 */
.L_x_3627:
[----:B------:R-:W-:Y:S05]  /*aa40*/  BSYNC B0 ;  /* 0x0000000000007941 */ /* 0x000fea0003800000 */
.L_x_3626:
[----:B------:R-:W-:Y:S05]  /*aa50*/  BRA `(.L_x_3628) ;  /* 0xffffffcc00b47947 */ /* 0x000fea000383ffff */
.L_x_3586:
[----:B-1----:R1:W2:Y:S02]  /*aa60*/  SYNCS.PHASECHK.TRANS64.TRYWAIT P0, [R15+URZ+0x30820], R2 ;  /* 0x030820020f0075a7 */ /* 0x0022a4000800017f */
[----:B--2---:R-:W-:Y:S05]  /*aa70*/  @!P0 NANOSLEEP.SYNCS 0x989680 ;  /* 0x009896800000895d */ /* 0x004fea0003900000 */
[----:B------:R-:W2:Y:S02]  /*aa80*/  @!P0 SYNCS.PHASECHK.TRANS64 P0, [R15+URZ+0x30820], R2 ;  /* 0x030820020f0085a7 */ /* 0x000ea4000800007f */
[----:B--2---:R-:W-:Y:S05]  /*aa90*/  @!P0 BRA `(.L_x_3586) ;  /* 0xfffffffc00f08947 */ /* 0x004fea000383ffff */
[----:B------:R-:W-:Y:S05]  /*aaa0*/  BRA `(.L_x_3629) ;  /* 0xffffffdc00a47947 */ /* 0x000fea000383ffff */
.L_x_3590:
[----:B--2---:R2:W3:Y:S02]  /*aab0*/  SYNCS.PHASECHK.TRANS64.TRYWAIT P1, [R15+URZ+0x30840], R18 ;  /* 0x030840120f0075a7 */ /* 0x0044e4000802017f */
[----:B---3--:R-:W-:Y:S05]  /*aac0*/  @!P1 NANOSLEEP.SYNCS 0x989680 ;  /* 0x009896800000995d */ /* 0x008fea0003900000 */
[----:B------:R-:W3:Y:S02]  /*aad0*/  @!P1 SYNCS.PHASECHK.TRANS64 P1, [R15+URZ+0x30840], R18 ;  /* 0x030840120f0095a7 */ /* 0x000ee4000802007f */
[----:B---3--:R-:W-:Y:S05]  /*aae0*/  @!P1 BRA `(.L_x_3590) ;  /* 0xfffffffc00f09947 */ /* 0x008fea000383ffff */
[----:B------:R-:W-:Y:S05]  /*aaf0*/  BRA `(.L_x_3630) ;  /* 0xffffffe400487947 */ /* 0x000fea000383ffff */
.L_x_3592:
[----:B-1----:R1:W3:Y:S02]  /*ab00*/  SYNCS.PHASECHK.TRANS64.TRYWAIT P1, [R15+URZ+0x30828], R18 ;  /* 0x030828120f0075a7 */ /* 0x0022e4000802017f */
[----:B---3--:R-:W-:Y:S05]  /*ab10*/  @!P1 NANOSLEEP.SYNCS 0x989680 ;  /* 0x009896800000995d */ /* 0x008fea0003900000 */
[----:B------:R-:W3:Y:S02]  /*ab20*/  @!P1 SYNCS.PHASECHK.TRANS64 P1, [R15+URZ+0x30828], R18 ;  /* 0x030828120f0095a7 */ /* 0x000ee4000802007f */
[----:B---3--:R-:W-:Y:S05]  /*ab30*/  @!P1 BRA `(.L_x_3592) ;  /* 0xfffffffc00f09947 */ /* 0x008fea000383ffff */
[----:B------:R-:W-:Y:S05]  /*ab40*/  BRA `(.L_x_3631) ;  /* 0xffffffe400e87947 */ /* 0x000fea000383ffff */
.L_x_3594:
[----:B---3--:R3:W4:Y:S02]  /*ab50*/  SYNCS.PHASECHK.TRANS64.TRYWAIT P1, [R15+URZ+0x30848], R18 ;  /* 0x030848120f0075a7 */ /* 0x008724000802017f */
[----:B----4-:R-:W-:Y:S05]  /*ab60*/  @!P1 NANOSLEEP.SYNCS 0x989680 ;  /* 0x009896800000995d */ /* 0x010fea0003900000 */
[----:B------:R-:W4:Y:S02]  /*ab70*/  @!P1 SYNCS.PHASECHK.TRANS64 P1, [R15+URZ+0x30848], R18 ;  /* 0x030848120f0095a7 */ /* 0x000f24000802007f */
[----:B----4-:R-:W-:Y:S05]  /*ab80*/  @!P1 BRA `(.L_x_3594) ;  /* 0xfffffffc00f09947 */ /* 0x010fea000383ffff */
[----:B------:R-:W-:Y:S05]  /*ab90*/  BRA `(.L_x_3632) ;  /* 0xffffffe800887947 */ /* 0x000fea000383ffff */
.L_x_3596:
[----:B------:R-:W-:-:S07]  /*aba0*/  SHF.L.U32 R4, R10, 0x1f, RZ ;  /* 0x0000001f0a047819 */ /* 0x000fce00000006ff */
.L_x_3633:
[----:B----4-:R4:W1:Y:S02]  /*abb0*/  SYNCS.PHASECHK.TRANS64.TRYWAIT P1, [R15+URZ+0x30820], R4 ;  /* 0x030820040f0075a7 */ /* 0x010864000802017f */
[----:B-1----:R-:W-:Y:S05]  /*abc0*/  @!P1 NANOSLEEP.SYNCS 0x989680 ;  /* 0x009896800000995d */ /* 0x002fea0003900000 */
[----:B------:R-:W1:Y:S02]  /*abd0*/  @!P1 SYNCS.PHASECHK.TRANS64 P1, [R15+URZ+0x30820], R4 ;  /* 0x030820040f0095a7 */ /* 0x000e64000802007f */
[----:B-1----:R-:W-:Y:S05]  /*abe0*/  @!P1 BRA `(.L_x_3633) ;  /* 0xfffffffc00f09947 */ /* 0x002fea000383ffff */
[----:B------:R-:W-:Y:S05]  /*abf0*/  BRA `(.L_x_3634) ;  /* 0xffffffec000c7947 */ /* 0x000fea000383ffff */
.L_x_3599:
[----:B----4-:R4:W1:Y:S02]  /*ac00*/  SYNCS.PHASECHK.TRANS64.TRYWAIT P1, [R15+URZ+0x30840], R12 ;  /* 0x0308400c0f0075a7 */ /* 0x010864000802017f */
[----:B-1----:R-:W-:Y:S05]  /*ac10*/  @!P1 NANOSLEEP.SYNCS 0x989680 ;  /* 0x009896800000995d */ /* 0x002fea0003900000 */
[----:B------:R-:W1:Y:S02]  /*ac20*/  @!P1 SYNCS.PHASECHK.TRANS64 P1, [R15+URZ+0x30840], R12 ;  /* 0x0308400c0f0095a7 */ /* 0x000e64000802007f */
[----:B-1----:R-:W-:Y:S05]  /*ac30*/  @!P1 BRA `(.L_x_3599) ;  /* 0xfffffffc00f09947 */ /* 0x002fea000383ffff */
[----:B------:R-:W-:Y:S05]  /*ac40*/  BRA `(.L_x_3635) ;  /* 0xffffffec00c87947 */ /* 0x000fea000383ffff */
.L_x_3601:
[----:B-1----:R1:W2:Y:S02]  /*ac50*/  SYNCS.PHASECHK.TRANS64.TRYWAIT P1, [R15+URZ+0x30828], R12 ;  /* 0x0308280c0f0075a7 */ /* 0x0022a4000802017f */
[----:B--2---:R-:W-:Y:S05]  /*ac60*/  @!P1 NANOSLEEP.SYNCS 0x989680 ;  /* 0x009896800000995d */ /* 0x004fea0003900000 */
[----:B------:R-:W2:Y:S02]  /*ac70*/  @!P1 SYNCS.PHASECHK.TRANS64 P1, [R15+URZ+0x30828], R12 ;  /* 0x0308280c0f0095a7 */ /* 0x000ea4000802007f */
[----:B--2---:R-:W-:Y:S05]  /*ac80*/  @!P1 BRA `(.L_x_3601) ;  /* 0xfffffffc00f09947 */ /* 0x004fea000383ffff */
[----:B------:R-:W-:Y:S05]  /*ac90*/  BRA `(.L_x_3636) ;  /* 0xfffffff0005c7947 */ /* 0x000fea000383ffff */
.L_x_3603:
[----:B------:R1:W1:Y:S02]  /*aca0*/  SYNCS.PHASECHK.TRANS64.TRYWAIT P0, [R3+URZ+0x30840], R0 ;  /* 0x03084000030075a7 */ /* 0x000264000800017f */
[----:B-1----:R-:W-:Y:S05]  /*acb0*/  @!P0 NANOSLEEP.SYNCS 0x989680 ;  /* 0x009896800000895d */ /* 0x002fea0003900000 */
[----:B------:R-:W1:Y:S02]  /*acc0*/  @!P0 SYNCS.PHASECHK.TRANS64 P0, [R3+URZ+0x30840], R0 ;  /* 0x03084000030085a7 */ /* 0x000e64000800007f */
[----:B-1----:R-:W-:Y:S05]  /*acd0*/  @!P0 BRA `(.L_x_3603) ;  /* 0xfffffffc00f08947 */ /* 0x002fea000383ffff */
[----:B------:R-:W-:Y:S05]  /*ace0*/  BRA `(.L_x_3637) ;  /* 0xfffffff4000c7947 */ /* 0x000fea000383ffff */
.L_x_3605:
[----:B------:R-:W-:Y:S01]  /*acf0*/  BSSY B0, `(.L_x_3638) ;  /* 0x0000006000007945 */ /* 0x000fe20003800000 */
[----:B------:R-:W-:-:S07]  /*ad00*/  IMAD.MOV.U32 R15, RZ, RZ, -0x1 ;  /* 0xffffffffff0f7424 */ /* 0x000fce00078e00ff */
[----:B------:R-:W-:Y:S05]  /*ad10*/  WARPSYNC.COLLECTIVE R15, `(.L_x_3639) ;  /* 0x000000000f0c7348 */ /* 0x000fea0003c00000 */
[----:B------:R-:W-:Y:S02]  /*ad20*/  ELECT P6, UR62, PT ;  /* 0x00000000003e782f */ /* 0x000fe400038c0000 */
[----:B------:R-:W-:Y:S01]  /*ad30*/  MOV R14, UR62 ;  /* 0x0000003e000e7c02 */ /* 0x000fe20008000f00 */
[----:B------:R-:W-:Y:S10]  /*ad40*/  ENDCOLLECTIVE ;  /* 0x000000000000791b */ /* 0x000ff40003800000 */
.L_x_3639:
[----:B------:R-:W-:Y:S05]  /*ad50*/  BSYNC B0 ;  /* 0x0000000000007941 */ /* 0x000fea0003800000 */
.L_x_3638:
[----:B------:R-:W-:Y:S05]  /*ad60*/  BRA `(.L_x_3640) ;  /* 0xfffffff400bc7947 */ /* 0x000fea000383ffff */
.L_x_3607:
[----:B-1----:R1:W2:Y:S02]  /*ad70*/  SYNCS.PHASECHK.TRANS64.TRYWAIT P0, [R7+URZ], R4 ;  /* 0x00000004070075a7 */ /* 0x0022a4000800017f */
[----:B--2---:R-:W-:Y:S05]  /*ad80*/  @!P0 NANOSLEEP.SYNCS 0x989680 ;  /* 0x009896800000895d */ /* 0x004fea0003900000 */
[----:B------:R-:W2:Y:S02]  /*ad90*/  @!P0 SYNCS.PHASECHK.TRANS64 P0, [R7+URZ], R4 ;  /* 0x00000004070085a7 */ /* 0x000ea4000800007f */
[----:B--2---:R-:W-:Y:S05]  /*ada0*/  @!P0 BRA `(.L_x_3607) ;  /* 0xfffffffc00f08947 */ /* 0x004fea000383ffff */
[----:B------:R-:W-:Y:S05]  /*adb0*/  BRA `(.L_x_3641) ;  /* 0xfffffff400fc7947 */ /* 0x000fea000383ffff */
.L_x_3608:
[----:B--2---:R2:W3:Y:S02]  /*adc0*/  SYNCS.PHASECHK.TRANS64.TRYWAIT P0, [R3+URZ], R0 ;  /* 0x00000000030075a7 */ /* 0x0044e4000800017f */
[----:B---3--:R-:W-:Y:S05]  /*add0*/  @!P0 NANOSLEEP.SYNCS 0x989680 ;  /* 0x009896800000895d */ /* 0x008fea0003900000 */
[----:B------:R-:W3:Y:S02]  /*ade0*/  @!P0 SYNCS.PHASECHK.TRANS64 P0, [R3+URZ], R0 ;  /* 0x00000000030085a7 */ /* 0x000ee4000800007f */
[----:B---3--:R-:W-:Y:S05]  /*adf0*/  @!P0 BRA `(.L_x_3608) ;  /* 0xfffffffc00f08947 */ /* 0x008fea000383ffff */
[----:B------:R-:W-:Y:S05]  /*ae00*/  BRA `(.L_x_3642) ;  /* 0xfffffff400f07947 */ /* 0x000fea000383ffff */
.L_x_3610:
[----:B--2---:R2:W3:Y:S02]  /*ae10*/  SYNCS.PHASECHK.TRANS64.TRYWAIT P0, [R5+URZ], R4 ;  /* 0x00000004050075a7 */ /* 0x0044e4000800017f */
[----:B---3--:R-:W-:Y:S05]  /*ae20*/  @!P0 NANOSLEEP.SYNCS 0x989680 ;  /* 0x009896800000895d */ /* 0x008fea0003900000 */
[----:B------:R-:W3:Y:S02]  /*ae30*/  @!P0 SYNCS.PHASECHK.TRANS64 P0, [R5+URZ], R4 ;  /* 0x00000004050085a7 */ /* 0x000ee4000800007f */
[----:B---3--:R-:W-:Y:S05]  /*ae40*/  @!P0 BRA `(.L_x_3610) ;  /* 0xfffffffc00f08947 */ /* 0x008fea000383ffff */
[----:B------:R-:W-:Y:S05]  /*ae50*/  BRA `(.L_x_3643) ;  /* 0xfffffff400f47947 */ /* 0x000fea000383ffff */
.L_x_3644:
        /* <DEDUP_REMOVED lines=10> */
.L_x_3679:


//--------------------- .text._ZN7cutlass13device_kernelIN5flash22FlashAttnBwdPreprocessIN4cute5tupleIJNS3_1CILi64EEENS5_ILi128EEEEEENS_10bfloat16_tEfNS_4arch4Sm90ELb1ELb1EEEEEvNT_6ParamsE --------------------------
	.section	.text._ZN7cutlass13device_kernelIN5flash22FlashAttnBwdPreprocessIN4cute5tupleIJNS3_1CILi64EEENS5_ILi128EEEEEENS_10bfloat16_tEfNS_4arch4Sm90ELb1ELb1EEEEEvNT_6ParamsE,"ax",@progbits
	.align	128
.text._ZN7cutlass13device_kernelIN5flash22FlashAttnBwdPreprocessIN4cute5tupleIJNS3_1CILi64EEENS5_ILi128EEEEEENS_10bfloat16_tEfNS_4arch4Sm90ELb1ELb1EEEEEvNT_6ParamsE:
        .type           _ZN7cutlass13device_kernelIN5flash22FlashAttnBwdPreprocessIN4cute5tupleIJNS3_1CILi64EEENS5_ILi128EEEEEENS_10bfloat16_tEfNS_4arch4Sm90ELb1ELb1EEEEEvNT_6ParamsE,@function
        .size           _ZN7cutlass13device_kernelIN5flash22FlashAttnBwdPreprocessIN4cute5tupleIJNS3_1CILi64EEENS5_ILi128EEEEEENS_10bfloat16_tEfNS_4arch4Sm90ELb1ELb1EEEEEvNT_6ParamsE,(.L_x_3680 - _ZN7cutlass13device_kernelIN5flash22FlashAttnBwdPreprocessIN4cute5tupleIJNS3_1CILi64EEENS5_ILi128EEEEEENS_10bfloat16_tEfNS_4arch4Sm90ELb1ELb1EEEEEvNT_6ParamsE)
        .other          _ZN7cutlass13device_kernelIN5flash22FlashAttnBwdPreprocessIN4cute5tupleIJNS3_1CILi64EEENS5_ILi128EEEEEENS_10bfloat16_tEfNS_4arch4Sm90ELb1ELb1EEEEEvNT_6ParamsE,@"STO_CUDA_ENTRY STV_DEFAULT"
_ZN7cutlass13device_kernelIN5flash22FlashAttnBwdPreprocessIN4cute5tupleIJNS3_1CILi64EEENS5_ILi128EEEEEENS_10bfloat16_tEfNS_4arch4Sm90ELb1ELb1EEEEEvNT_6ParamsE:
        /* <DEDUP_REMOVED lines=11> */
[----:B------:R-:W-:Y:S01]  /*00b0*/  ISETP.NE.U32.AND P2, PT, R4, RZ, PT ;  /* 0x000000ff0400720c */ /* 0x000fe20003f45070 */
[----:B-1----:R-:W-:-:S04]  /*00c0*/  IMAD.WIDE R6, R0, 0x4, R6 ;  /* 0x0000000400067825 */ /* 0x002fc800078e0206 */
[----:B------:R-:W0:Y:S01]  /*00d0*/  @P1 LDC.64 R8, c[0x0][0x2f8] ;  /* 0x0000be00ff081b82 */ /* 0x000e220000000a00 */
[----:B------:R-:W-:-:S05]  /*00e0*/  IMAD.U32 R4, RZ, RZ, UR6 ;  /* 0x00000006ff047e24 */ /* 0x000fca000f8e00ff */
[----:B------:R1:W5:Y:S01]  /*00f0*/  @P0 LDG.E R48, desc[UR4][R6.64] ;  /* 0x0000000406300981 */ /* 0x000362000c1e1900 */
[----:B------:R-:W-:Y:S01]  /*0100*/  ISETP.NE.AND.EX P2, PT, R5, RZ, PT, P2 ;  /* 0x000000ff0500720c */ /* 0x000fe20003f45320 */
[----:B------:R-:W2:Y:S01]  /*0110*/  S2R R2, SR_CTAID.X ;  /* 0x0000000000027919 */ /* 0x000ea20000002500 */
[----:B------:R-:W3:Y:S01]  /*0120*/  S2R R3, SR_TID.X ;  /* 0x0000000000037919 */ /* 0x000ee20000002100 */
[----:B0-----:R-:W-:-:S05]  /*0130*/  @P1 IMAD.WIDE R8, R0, 0x4, R8 ;  /* 0x0000000400081825 */ /* 0x001fca00078e0208 */
[----:B------:R1:W5:Y:S01]  /*0140*/  @P1 LDG.E R4, desc[UR4][R8.64] ;  /* 0x0000000408041981 */ /* 0x000362000c1e1900 */
[----:B--2---:R-:W-:Y:S01]  /*0150*/  IMAD.SHL.U32 R5, R2, 0x40, RZ ;  /* 0x0000004002057824 */ /* 0x004fe200078e00ff */
[----:B---3--:R-:W-:Y:S06]  /*0160*/  @P1 BRA `(.L_x_3645) ;  /* 0x0000000000101947 */ /* 0x008fec0003800000 */
[----:B------:R-:W-:Y:S05]  /*0170*/  @!P0 BRA `(.L_x_3645) ;  /* 0x00000000000c8947 */ /* 0x000fea0003800000 */
[----:B-1----:R-:W2:Y:S04]  /*0180*/  LDG.E R9, desc[UR4][R6.64] ;  /* 0x0000000406097981 */ /* 0x002ea8000c1e1900 */
[----:B-----5:R-:W2:Y:S02]  /*0190*/  LDG.E R4, desc[UR4][R6.64+0x4] ;  /* 0x0000040406047981 */ /* 0x020ea4000c1e1900 */
[----:B--2---:R-:W-:-:S07]  /*01a0*/  IADD3 R4, -R9, R4, RZ ;  /* 0x0000000409047210 */ /* 0x004fce0007ffe1ff */
.L_x_3645:
[----:B-----5:R-:W-:-:S13]  /*01b0*/  ISETP.LE.AND P1, PT, R4, R5, PT ;  /* 0x000000050400720c */ /* 0x020fda0003f23270 */
[----:B------:R-:W-:Y:S05]  /*01c0*/  @P2 EXIT P1 ;  /* 0x000000000000294d */ /* 0x000fea0000800000 */
[----:B------:R-:W0:Y:S01]  /*01d0*/  S2UR UR6, SR_CTAID.Y ;  /* 0x00000000000679c3 */ /* 0x000e220000002600 */
[----:B------:R-:W-:Y:S01]  /*01e0*/  IMAD.IADD R47, R4, 0x1, -R5 ;  /* 0x00000001042f7824 */ /* 0x000fe200078e0a05 */
[C---:B------:R-:W-:Y:S01]  /*01f0*/  ISETP.GT.AND P1, PT, R3.reuse, 0x3f, PT ;  /* 0x0000003f0300780c */ /* 0x040fe20003f24270 */
[----:B------:R-:W-:Y:S01]  /*0200*/  BSSY B0, `(.L_x_3646) ;  /* 0x0000025000007945 */ /* 0x000fe20003800000 */
[----:B-1----:R-:W-:Y:S02]  /*0210*/  SHF.R.S32.HI R6, RZ, 0x1f, R3 ;  /* 0x0000001fff067819 */ /* 0x002fe40000011403 */
[----:B------:R-:W-:Y:S02]  /*0220*/  CS2R R14, SRZ ;  /* 0x00000000000e7805 */ /* 0x000fe4000001ff00 */
[----:B------:R-:W-:Y:S01]  /*0230*/  ISETP.GE.OR P4, PT, R3, R47, P1 ;  /* 0x0000002f0300720c */ /* 0x000fe20000f86670 */
[----:B------:R-:W-:Y:S01]  /*0240*/  @P0 IMAD.MOV.U32 R14, RZ, RZ, R48 ;  /* 0x000000ffff0e0224 */ /* 0x000fe200078e0030 */
[----:B------:R-:W1:Y:S01]  /*0250*/  LDC.64 R10, c[0x0][0x230] ;  /* 0x00008c00ff0a7b82 */ /* 0x000e620000000a00 */
[----:B------:R-:W-:Y:S01]  /*0260*/  LEA.HI R7, R6, R3, RZ, 0x4 ;  /* 0x0000000306077211 */ /* 0x000fe200078f20ff */
[----:B------:R-:W-:Y:S01]  /*0270*/  IMAD.MOV.U32 R40, RZ, RZ, 0x7f800000 ;  /* 0x7f800000ff287424 */ /* 0x000fe200078e00ff */
[----:B------:R-:W-:-:S02]  /*0280*/  SHF.R.S32.HI R41, RZ, 0x1f, R0 ;  /* 0x0000001fff297819 */ /* 0x000fc40000011400 */
[----:B------:R-:W-:Y:S02]  /*0290*/  LOP3.LUT R8, R7, 0xfffffff0, RZ, 0xc0, !PT ;  /* 0xfffffff007087812 */ /* 0x000fe400078ec0ff */
[----:B------:R-:W-:Y:S02]  /*02a0*/  SHF.R.S32.HI R6, RZ, 0x4, R7 ;  /* 0x00000004ff067819 */ /* 0x000fe40000011407 */
[----:B------:R-:W-:Y:S02]  /*02b0*/  IADD3 R45, -R8, R3, RZ ;  /* 0x00000003082d7210 */ /* 0x000fe40007ffe1ff */
[----:B------:R-:W-:Y:S02]  /*02c0*/  @P0 SHF.R.S32.HI R15, RZ, 0x1f, R48 ;  /* 0x0000001fff0f0819 */ /* 0x000fe40000011430 */
[----:B------:R-:W-:Y:S01]  /*02d0*/  ISETP.GE.AND P3, PT, R6, R47, PT ;  /* 0x0000002f0600720c */ /* 0x000fe20003f66270 */
[----:B------:R-:W-:Y:S01]  /*02e0*/  IMAD.SHL.U32 R8, R45, 0x8, RZ ;  /* 0x000000082d087824 */ /* 0x000fe200078e00ff */
[----:B------:R-:W-:Y:S01]  /*02f0*/  SEL R7, R0, RZ, !P2 ;  /* 0x000000ff00077207 */ /* 0x000fe20005000000 */
[----:B0-----:R-:W-:Y:S01]  /*0300*/  USHF.R.S32.HI UR7, URZ, 0x1f, UR6 ;  /* 0x0000001f3f077899 */ /* 0x001fe20008011406 */
[----:B------:R-:W-:Y:S01]  /*0310*/  SEL R41, R41, RZ, !P2 ;  /* 0x000000ff29297207 */ /* 0x000fe20005000000 */
[----:B------:R-:W-:Y:S10]  /*0320*/  @P4 BRA `(.L_x_3647) ;  /* 0x0000000000484947 */ /* 0x000ff40003800000 */
[----:B------:R-:W0:Y:S01]  /*0330*/  LDC.64 R18, c[0x0][0x290] ;  /* 0x0000a400ff127b82 */ /* 0x000e220000000a00 */
[----:B------:R-:W-:Y:S01]  /*0340*/  SHF.R.S32.HI R13, RZ, 0x1f, R5 ;  /* 0x0000001fff0d7819 */ /* 0x000fe20000011405 */
[----:B------:R-:W-:Y:S01]  /*0350*/  ULDC.64 UR8, c[0x0][0x298] ;  /* 0x0000a60000087ab9 */ /* 0x000fe20000000a00 */
[--C-:B------:R-:W-:Y:S02]  /*0360*/  SHF.R.S32.HI R16, RZ, 0x1f, R3.reuse ;  /* 0x0000001fff107819 */ /* 0x100fe40000011403 */
[----:B------:R-:W-:-:S04]  /*0370*/  IADD3 R12, P2, P4, R14, R5, R3 ;  /* 0x000000050e0c7210 */ /* 0x000fc80007c5e003 */
[----:B------:R-:W-:Y:S01]  /*0380*/  IADD3.X R13, R15, R13, R16, P2, P4 ;  /* 0x0000000d0f0d7210 */ /* 0x000fe200017e8410 */
[C---:B0-----:R-:W-:Y:S02]  /*0390*/  IMAD R16, R18.reuse, UR7, RZ ;  /* 0x0000000712107c24 */ /* 0x041fe4000f8e02ff */
[----:B------:R-:W-:-:S04]  /*03a0*/  IMAD.WIDE.U32 R12, R18, UR6, R12 ;  /* 0x00000006120c7c25 */ /* 0x000fc8000f8e000c */
[----:B------:R-:W-:Y:S02]  /*03b0*/  IMAD R17, R19, UR6, R16 ;  /* 0x0000000613117c24 */ /* 0x000fe4000f8e0210 */
[----:B------:R-:W-:-:S03]  /*03c0*/  IMAD R16, R41, UR8, RZ ;  /* 0x0000000829107c24 */ /* 0x000fc6000f8e02ff */
[----:B------:R-:W-:Y:S01]  /*03d0*/  IADD3 R13, R13, R17, RZ ;  /* 0x000000110d0d7210 */ /* 0x000fe20007ffe0ff */
[C---:B------:R-:W-:Y:S02]  /*03e0*/  IMAD R17, R7.reuse, UR9, R16 ;  /* 0x0000000907117c24 */ /* 0x040fe4000f8e0210 */
[----:B------:R-:W-:Y:S01]  /*03f0*/  IMAD.WIDE.U32 R12, R7, UR8, R12 ;  /* 0x00000008070c7c25 */ /* 0x000fe2000f8e000c */
[----:B------:R-:W-:-:S03]  /*0400*/  ULDC.64 UR8, c[0x0][0x288] ;  /* 0x0000a20000087ab9 */ /* 0x000fc60000000a00 */
[----:B------:R-:W-:Y:S01]  /*0410*/  IMAD.IADD R13, R13, 0x1, R17 ;  /* 0x000000010d0d7824 */ /* 0x000fe200078e0211 */
[----:B------:R-:W-:-:S04]  /*0420*/  LEA R16, P2, R12, UR8, 0x2 ;  /* 0x000000080c107c11 */ /* 0x000fc8000f8410ff */
[----:B------:R-:W-:-:S05]  /*0430*/  LEA.HI.X R17, R12, UR9, R13, 0x2, P2 ;  /* 0x000000090c117c11 */ /* 0x000fca00090f140d */
[----:B------:R0:W5:Y:S04]  /*0440*/  LDG.E R40, desc[UR4][R16.64] ;  /* 0x0000000410287981 */ /* 0x000168000c1e1900 */
.L_x_3647:
[----:B------:R-:W-:Y:S05]  /*0450*/  BSYNC B0 ;  /* 0x0000000000007941 */ /* 0x000fea0003800000 */
.L_x_3646:
[----:B------:R-:W-:Y:S01]  /*0460*/  ULDC UR8, c[0x0][0x21c] ;  /* 0x0000870000087ab9 */ /* 0x000fe20000000800 */
[----:B0-----:R-:W0:Y:S01]  /*0470*/  LDC.64 R16, c[0x0][0x250] ;  /* 0x00009400ff107b82 */ /* 0x001e220000000a00 */
[----:B------:R-:W-:Y:S02]  /*0480*/  ISETP.LT.AND P6, PT, R8, UR8, !P3 ;  /* 0x0000000808007c0c */ /* 0x000fe4000dfc1270 */
[----:B------:R-:W-:Y:S02]  /*0490*/  SHF.R.S32.HI R42, RZ, 0x1f, R6 ;  /* 0x0000001fff2a7819 */ /* 0x000fe40000011406 */
[----:B------:R-:W-:Y:S01]  /*04a0*/  IADD3 R36, P2, R6, R14, RZ ;  /* 0x0000000e06247210 */ /* 0x000fe20007f5e0ff */
[----:B-1----:R-:W-:Y:S01]  /*04b0*/  IMAD R14, R10, UR7, RZ ;  /* 0x000000070a0e7c24 */ /* 0x002fe2000f8e02ff */
[----:B------:R-:W-:Y:S02]  /*04c0*/  SHF.R.S32.HI R9, RZ, 0x1f, R8 ;  /* 0x0000001fff097819 */ /* 0x000fe40000011408 */
[----:B------:R-:W-:Y:S01]  /*04d0*/  IADD3 R44, R6, 0x10, RZ ;  /* 0x00000010062c7810 */ /* 0x000fe20007ffe0ff */
[----:B------:R-:W-:Y:S01]  /*04e0*/  IMAD.X R37, R42, 0x1, R15, P2 ;  /* 0x000000012a257824 */ /* 0x000fe200010e060f */
[----:B------:R-:W-:Y:S01]  /*04f0*/  ISETP.GE.AND P2, PT, R8, UR8, PT ;  /* 0x0000000808007c0c */ /* 0x000fe2000bf46270 */
[----:B------:R-:W-:Y:S01]  /*0500*/  IMAD R11, R11, UR6, R14 ;  /* 0x000000060b0b7c24 */ /* 0x000fe2000f8e020e */
[----:B------:R-:W-:Y:S01]  /*0510*/  ULDC.64 UR8, c[0x0][0x238] ;  /* 0x00008e0000087ab9 */ /* 0x000fe20000000a00 */
[----:B------:R-:W1:Y:S01]  /*0520*/  @P6 LDC.64 R12, c[0x0][0x228] ;  /* 0x00008a00ff0c6b82 */ /* 0x000e620000000a00 */
[----:B------:R-:W-:Y:S01]  /*0530*/  IMAD.WIDE.U32 R14, R10, UR6, R8 ;  /* 0x000000060a0e7c25 */ /* 0x000fe2000f8e0008 */
[----:B------:R-:W-:-:S02]  /*0540*/  ISETP.LT.AND P4, PT, R44, R47, !P2 ;  /* 0x0000002f2c00720c */ /* 0x000fc40005781270 */
[----:B------:R-:W-:Y:S01]  /*0550*/  IADD3 R43, R6, 0x20, RZ ;  /* 0x00000020062b7810 */ /* 0x000fe20007ffe0ff */
[----:B------:R-:W-:Y:S02]  /*0560*/  IMAD.IADD R15, R15, 0x1, R11 ;  /* 0x000000010f0f7824 */ /* 0x000fe400078e020b */
[----:B------:R-:W-:Y:S01]  /*0570*/  IMAD R18, R41, UR8, RZ ;  /* 0x0000000829127c24 */ /* 0x000fe2000f8e02ff */
[----:B------:R-:W2:Y:S01]  /*0580*/  @P6 LDC.64 R20, c[0x0][0x210] ;  /* 0x00008400ff146b82 */ /* 0x000ea20000000a00 */
[----:B------:R-:W-:-:S04]  /*0590*/  IMAD.WIDE R36, R2, 0x40, R36 ;  /* 0x0000004002247825 */ /* 0x000fc800078e0224 */
[C---:B------:R-:W-:Y:S02]  /*05a0*/  IMAD R19, R7.reuse, UR9, R18 ;  /* 0x0000000907137c24 */ /* 0x040fe4000f8e0212 */
[----:B0-----:R-:W-:Y:S01]  /*05b0*/  IMAD R22, R16, UR7, RZ ;  /* 0x0000000710167c24 */ /* 0x001fe2000f8e02ff */
[----:B------:R-:W0:Y:S01]  /*05c0*/  @P6 LDC.64 R10, c[0x0][0x248] ;  /* 0x00009200ff0a6b82 */ /* 0x000e220000000a00 */
[----:B------:R-:W-:Y:S01]  /*05d0*/  IMAD.WIDE.U32 R38, R7, UR8, R14 ;  /* 0x0000000807267c25 */ /* 0x000fe2000f8e000e */
[----:B------:R-:W-:-:S03]  /*05e0*/  ULDC.64 UR8, c[0x0][0x258] ;  /* 0x0000960000087ab9 */ /* 0x000fc60000000a00 */
[----:B------:R-:W-:Y:S02]  /*05f0*/  IMAD R17, R17, UR6, R22 ;  /* 0x0000000611117c24 */ /* 0x000fe4000f8e0216 */
[----:B------:R-:W-:Y:S01]  /*0600*/  IMAD.WIDE.U32 R8, R16, UR6, R8 ;  /* 0x0000000610087c25 */ /* 0x000fe2000f8e0008 */
[----:B------:R-:W3:Y:S03]  /*0610*/  @P6 LDC.64 R22, c[0x0][0x240] ;  /* 0x00009000ff166b82 */ /* 0x000ee60000000a00 */
[-C--:B-1----:R-:W-:Y:S01]  /*0620*/  @P6 IMAD R18, R37, R12.reuse, RZ ;  /* 0x0000000c25126224 */ /* 0x082fe200078e02ff */
[----:B------:R-:W-:Y:S01]  /*0630*/  IADD3 R9, R9, R17, RZ ;  /* 0x0000001109097210 */ /* 0x000fe20007ffe0ff */
[----:B------:R-:W-:Y:S02]  /*0640*/  IMAD.IADD R39, R39, 0x1, R19 ;  /* 0x0000000127277824 */ /* 0x000fe400078e0213 */
[C---:B------:R-:W-:Y:S01]  /*0650*/  @P6 IMAD R15, R36.reuse, R13, R18 ;  /* 0x0000000d240f6224 */ /* 0x040fe200078e0212 */
[----:B------:R-:W1:Y:S01]  /*0660*/  @P4 LDC.64 R60, c[0x0][0x210] ;  /* 0x00008400ff3c4b82 */ /* 0x000e620000000a00 */
[----:B------:R-:W-:-:S04]  /*0670*/  @P6 IMAD.WIDE.U32 R12, R36, R12, R38 ;  /* 0x0000000c240c6225 */ /* 0x000fc800078e0026 */
[----:B------:R-:W-:Y:S01]  /*0680*/  IMAD R14, R41, UR8, RZ ;  /* 0x00000008290e7c24 */ /* 0x000fe2000f8e02ff */
[C---:B--2---:R-:W-:Y:S01]  /*0690*/  @P6 LEA R20, P5, R12.reuse, R20, 0x1 ;  /* 0x000000140c146211 */ /* 0x044fe200078a08ff */
[----:B------:R-:W-:Y:S01]  /*06a0*/  IMAD.WIDE.U32 R58, R7, UR8, R8 ;  /* 0x00000008073a7c25 */ /* 0x000fe2000f8e0008 */
[----:B------:R-:W2:Y:S03]  /*06b0*/  @P4 LDC.64 R18, c[0x0][0x228] ;  /* 0x00008a00ff124b82 */ /* 0x000ea60000000a00 */
[----:B------:R-:W-:Y:S01]  /*06c0*/  @P6 IMAD.IADD R8, R13, 0x1, R15 ;  /* 0x000000010d086824 */ /* 0x000fe200078e020f */
[----:B------:R-:W-:Y:S01]  /*06d0*/  @P6 MOV R52, R58 ;  /* 0x0000003a00346202 */ /* 0x000fe20000000f00 */
[----:B------:R-:W-:Y:S01]  /*06e0*/  IMAD R53, R7, UR9, R14 ;  /* 0x0000000907357c24 */ /* 0x000fe2000f8e020e */
[----:B------:R-:W-:Y:S01]  /*06f0*/  CS2R R14, SRZ ;  /* 0x00000000000e7805 */ /* 0x000fe2000001ff00 */
[-C--:B0-----:R-:W-:Y:S01]  /*0700*/  @P6 IMAD R9, R37, R10.reuse, RZ ;  /* 0x0000000a25096224 */ /* 0x081fe200078e02ff */
[----:B------:R-:W-:Y:S01]  /*0710*/  @P6 LEA.HI.X R21, R12, R21, R8, 0x1, P5 ;  /* 0x000000150c156211 */ /* 0x000fe200028f0c08 */
[----:B------:R-:W-:Y:S01]  /*0720*/  IMAD.IADD R53, R59, 0x1, R53 ;  /* 0x000000013b357824 */ /* 0x000fe200078e0235 */
[C---:B------:R-:W-:Y:S01]  /*0730*/  @P4 IADD3 R27, P5, R36.reuse, 0x10, RZ ;  /* 0x00000010241b4810 */ /* 0x040fe20007fbe0ff */
[C---:B------:R-:W-:Y:S01]  /*0740*/  @P6 IMAD R13, R36.reuse, R11, R9 ;  /* 0x0000000b240d6224 */ /* 0x040fe200078e0209 */
[----:B------:R-:W0:Y:S01]  /*0750*/  @P4 LDC.64 R16, c[0x0][0x248] ;  /* 0x00009200ff104b82 */ /* 0x000e220000000a00 */
[----:B------:R-:W-:-:S04]  /*0760*/  @P6 IMAD.WIDE.U32 R10, R36, R10, R52 ;  /* 0x0000000a240a6225 */ /* 0x000fc800078e0034 */
[----:B------:R-:W-:Y:S01]  /*0770*/  @P4 IMAD.X R9, RZ, RZ, R37, P5 ;  /* 0x000000ffff094224 */ /* 0x000fe200028e0625 */
[C---:B---3--:R-:W-:Y:S01]  /*0780*/  @P6 LEA R22, P5, R10.reuse, R22, 0x1 ;  /* 0x000000160a166211 */ /* 0x048fe200078a08ff */
[----:B------:R-:W-:Y:S01]  /*0790*/  @P6 IMAD.IADD R8, R11, 0x1, R13 ;  /* 0x000000010b086824 */ /* 0x000fe200078e020d */
[----:B------:R-:W3:Y:S01]  /*07a0*/  @P4 LDC.64 R32, c[0x0][0x240] ;  /* 0x00009000ff204b82 */ /* 0x000ee20000000a00 */
[----:B------:R-:W-:Y:S02]  /*07b0*/  @P4 IMAD.MOV.U32 R24, RZ, RZ, R38 ;  /* 0x000000ffff184224 */ /* 0x000fe400078e0026 */
[----:B------:R-:W-:Y:S01]  /*07c0*/  @P4 IMAD.MOV.U32 R25, RZ, RZ, R39 ;  /* 0x000000ffff194224 */ /* 0x000fe200078e0027 */
[----:B------:R-:W-:Y:S01]  /*07d0*/  @P6 LEA.HI.X R23, R10, R23, R8, 0x1, P5 ;  /* 0x000000170a176211 */ /* 0x000fe200028f0c08 */
[-C--:B--2---:R-:W-:Y:S01]  /*07e0*/  @P4 IMAD R12, R9, R18.reuse, RZ ;  /* 0x00000012090c4224 */ /* 0x084fe200078e02ff */
[----:B------:R-:W-:Y:S02]  /*07f0*/  CS2R R8, SRZ ;  /* 0x0000000000087805 */ /* 0x000fe4000001ff00 */
[----:B------:R-:W-:Y:S01]  /*0800*/  CS2R R10, SRZ ;  /* 0x00000000000a7805 */ /* 0x000fe2000001ff00 */
[----:B------:R-:W-:Y:S01]  /*0810*/  VIADD R46, R6, 0x30 ;  /* 0x00000030062e7836 */ /* 0x000fe20000000000 */
[----:B------:R-:W-:Y:S01]  /*0820*/  ISETP.LT.AND P5, PT, R43, R47, !P2 ;  /* 0x0000002f2b00720c */ /* 0x000fe200057a1270 */
[C---:B------:R-:W-:Y:S01]  /*0830*/  @P4 IMAD R29, R27.reuse, R19, R12 ;  /* 0x000000131b1d4224 */ /* 0x040fe200078e020c */
[----:B------:R-:W-:Y:S01]  /*0840*/  CS2R R12, SRZ ;  /* 0x00000000000c7805 */ /* 0x000fe2000001ff00 */
[----:B------:R-:W-:Y:S01]  /*0850*/  @P4 IMAD.WIDE.U32 R18, R27, R18, R24 ;  /* 0x000000121b124225 */ /* 0x000fe200078e0018 */
[----:B------:R2:W4:Y:S01]  /*0860*/  @P6 LDG.E.128 R8, desc[UR4][R20.64] ;  /* 0x0000000414086981 */ /* 0x000522000c1e1d00 */
[----:B------:R-:W-:-:S03]  /*0870*/  ISETP.LT.AND P2, PT, R46, R47, !P2 ;  /* 0x0000002f2e00720c */ /* 0x000fc60005741270 */
[----:B------:R0:W4:Y:S01]  /*0880*/  @P6 LDG.E.128 R12, desc[UR4][R22.64] ;  /* 0x00000004160c6981 */ /* 0x000122000c1e1d00 */
[----:B------:R-:W-:Y:S02]  /*0890*/  @P4 IADD3 R19, R19, R29, RZ ;  /* 0x0000001d13134210 */ /* 0x000fe40007ffe0ff */
[C---:B-1----:R-:W-:Y:S02]  /*08a0*/  @P4 LEA R60, P6, R18.reuse, R60, 0x1 ;  /* 0x0000003c123c4211 */ /* 0x042fe400078c08ff */
[----:B------:R-:W1:Y:S01]  /*08b0*/  @P5 LDC.64 R56, c[0x0][0x228] ;  /* 0x00008a00ff385b82 */ /* 0x000e620000000a00 */
[----:B--2---:R-:W-:Y:S01]  /*08c0*/  @P4 IMAD.MOV.U32 R20, RZ, RZ, R58 ;  /* 0x000000ffff144224 */ /* 0x004fe200078e003a */
[----:B------:R-:W-:Y:S01]  /*08d0*/  @P4 LEA.HI.X R61, R18, R61, R19, 0x1, P6 ;  /* 0x0000003d123d4211 */ /* 0x000fe200030f0c13 */
[----:B------:R-:W-:Y:S01]  /*08e0*/  @P4 IMAD.MOV.U32 R21, RZ, RZ, R53 ;  /* 0x000000ffff154224 */ /* 0x000fe200078e0035 */
[----:B------:R-:W-:Y:S01]  /*08f0*/  @P4 IADD3 R27, P6, R36, 0x10, RZ ;  /* 0x00000010241b4810 */ /* 0x000fe20007fde0ff */
[----:B------:R-:W-:Y:S01]  /*0900*/  @P5 IMAD.MOV.U32 R54, RZ, RZ, R38 ;  /* 0x000000ffff365224 */ /* 0x000fe200078e0026 */
[----:B------:R-:W-:-:S02]  /*0910*/  @P5 MOV R55, R39 ;  /* 0x0000002700375202 */ /* 0x000fc40000000f00 */
[----:B------:R-:W2:Y:S01]  /*0920*/  @P2 LDC.64 R34, c[0x0][0x228] ;  /* 0x00008a00ff222b82 */ /* 0x000ea20000000a00 */
[----:B------:R-:W-:-:S04]  /*0930*/  @P4 IMAD.X R19, RZ, RZ, R37, P6 ;  /* 0x000000ffff134224 */ /* 0x000fc800030e0625 */
[-C--:B0-----:R-:W-:Y:S01]  /*0940*/  @P4 IMAD R18, R19, R16.reuse, RZ ;  /* 0x0000001013124224 */ /* 0x081fe200078e02ff */
[C---:B------:R-:W-:Y:S02]  /*0950*/  @P5 IADD3 R19, P6, R36.reuse, 0x20, RZ ;  /* 0x0000002024135810 */ /* 0x040fe40007fde0ff */
[----:B------:R-:W0:Y:S01]  /*0960*/  @P5 LDC.64 R50, c[0x0][0x248] ;  /* 0x00009200ff325b82 */ /* 0x000e220000000a00 */
[C---:B------:R-:W-:Y:S01]  /*0970*/  @P4 IMAD R25, R27.reuse, R17, R18 ;  /* 0x000000111b194224 */ /* 0x040fe200078e0212 */
[----:B------:R-:W-:Y:S01]  /*0980*/  @P5 IADD3.X R23, RZ, R37, RZ, P6, !PT ;  /* 0x00000025ff175210 */ /* 0x000fe200037fe4ff */
[----:B------:R-:W-:Y:S01]  /*0990*/  @P4 IMAD.WIDE.U32 R16, R27, R16, R20 ;  /* 0x000000101b104225 */ /* 0x000fe200078e0014 */
[----:B------:R-:W-:-:S03]  /*09a0*/  @P5 IADD3 R18, P6, R36, 0x20, RZ ;  /* 0x0000002024125810 */ /* 0x000fc60007fde0ff */
[----:B------:R-:W-:Y:S01]  /*09b0*/  @P4 IMAD.IADD R17, R17, 0x1, R25 ;  /* 0x0000000111114824 */ /* 0x000fe200078e0219 */
[----:B------:R-:W-:Y:S01]  /*09c0*/  @P5 IADD3.X R49, RZ, R37, RZ, P6, !PT ;  /* 0x00000025ff315210 */ /* 0x000fe200037fe4ff */
[----:B------:R-:W0:Y:S01]  /*09d0*/  @P5 LDC.64 R30, c[0x0][0x210] ;  /* 0x00008400ff1e5b82 */ /* 0x000e220000000a00 */
[C---:B---3--:R-:W-:Y:S01]  /*09e0*/  @P4 LEA R32, P6, R16.reuse, R32, 0x1 ;  /* 0x0000002010204211 */ /* 0x048fe200078c08ff */
[-C--:B-1----:R-:W-:Y:S01]  /*09f0*/  @P5 IMAD R20, R23, R56.reuse, RZ ;  /* 0x0000003817145224 */ /* 0x082fe200078e02ff */
[----:B------:R-:W-:Y:S01]  /*0a00*/  CS2R R22, SRZ ;  /* 0x0000000000167805 */ /* 0x000fe2000001ff00 */
[C---:B------:R-:W-:Y:S01]  /*0a10*/  @P5 IMAD.WIDE.U32 R54, R19.reuse, R56, R54 ;  /* 0x0000003813365225 */ /* 0x040fe200078e0036 */
[----:B------:R-:W-:Y:S02]  /*0a20*/  @P4 LEA.HI.X R33, R16, R33, R17, 0x1, P6 ;  /* 0x0000002110214211 */ /* 0x000fe400030f0c11 */
[----:B------:R-:W-:Y:S01]  /*0a30*/  @P2 IADD3 R52, P6, R36, 0x30, RZ ;  /* 0x0000003024342810 */ /* 0x000fe20007fde0ff */
[----:B------:R-:W1:Y:S01]  /*0a40*/  @P2 LDC.64 R24, c[0x0][0x248] ;  /* 0x00009200ff182b82 */ /* 0x000e620000000a00 */
[----:B------:R-:W-:-:S02]  /*0a50*/  @P5 IMAD R57, R19, R57, R20 ;  /* 0x0000003913395224 */ /* 0x000fc400078e0214 */
[----:B------:R-:W-:Y:S01]  /*0a60*/  @P2 IADD3.X R21, RZ, R37, RZ, P6, !PT ;  /* 0x00000025ff152210 */ /* 0x000fe200037fe4ff */
[----:B------:R-:W-:Y:S02]  /*0a70*/  @P5 IMAD.MOV.U32 R16, RZ, RZ, R58 ;  /* 0x000000ffff105224 */ /* 0x000fe400078e003a */
[----:B------:R-:W-:Y:S02]  /*0a80*/  @P5 IMAD.MOV.U32 R17, RZ, RZ, R53 ;  /* 0x000000ffff115224 */ /* 0x000fe400078e0035 */
[----:B------:R-:W3:Y:S01]  /*0a90*/  @P2 LDC.64 R28, c[0x0][0x210] ;  /* 0x00008400ff1c2b82 */ /* 0x000ee20000000a00 */
[----:B--2---:R-:W-:Y:S01]  /*0aa0*/  @P2 IMAD R56, R21, R34, RZ ;  /* 0x0000002215382224 */ /* 0x004fe200078e02ff */
[----:B------:R-:W-:Y:S01]  /*0ab0*/  CS2R R20, SRZ ;  /* 0x0000000000147805 */ /* 0x000fe2000001ff00 */
[----:B0-----:R-:W-:Y:S02]  /*0ac0*/  @P5 IMAD R49, R49, R50, RZ ;  /* 0x0000003231315224 */ /* 0x001fe400078e02ff */
[----:B------:R-:W-:-:S02]  /*0ad0*/  @P2 IMAD R35, R52, R35, R56 ;  /* 0x0000002334232224 */ /* 0x000fc400078e0238 */
[C---:B------:R-:W-:Y:S01]  /*0ae0*/  @P5 IMAD R49, R18.reuse, R51, R49 ;  /* 0x0000003312315224 */ /* 0x040fe200078e0231 */
[----:B------:R-:W0:Y:S01]  /*0af0*/  @P5 LDC.64 R26, c[0x0][0x240] ;  /* 0x00009000ff1a5b82 */ /* 0x000e220000000a00 */
[----:B------:R-:W-:Y:S01]  /*0b00*/  @P5 IMAD.WIDE.U32 R50, R18, R50, R16 ;  /* 0x0000003212325225 */ /* 0x000fe200078e0010 */
[----:B------:R2:W4:Y:S01]  /*0b10*/  @P4 LDG.E.128 R20, desc[UR4][R32.64] ;  /* 0x0000000420144981 */ /* 0x000522000c1e1d00 */
[----:B------:R-:W-:Y:S02]  /*0b20*/  CS2R R16, SRZ ;  /* 0x0000000000107805 */ /* 0x000fe4000001ff00 */
[----:B------:R-:W-:Y:S02]  /*0b30*/  CS2R R18, SRZ ;  /* 0x0000000000127805 */ /* 0x000fe4000001ff00 */
[----:B------:R-:W-:Y:S01]  /*0b40*/  @P2 IADD3 R56, P6, R36, 0x30, RZ ;  /* 0x0000003024382810 */ /* 0x000fe20007fde0ff */
[----:B------:R-:W-:-:S03]  /*0b50*/  @P5 IMAD.IADD R55, R55, 0x1, R57 ;  /* 0x0000000137375824 */ /* 0x000fc600078e0239 */
[----:B------:R-:W4:Y:S01]  /*0b60*/  @P4 LDG.E.128 R16, desc[UR4][R60.64] ;  /* 0x000000043c104981 */ /* 0x000f22000c1e1d00 */
[----:B--2---:R-:W2:Y:S01]  /*0b70*/  @P2 LDC.64 R32, c[0x0][0x240] ;  /* 0x00009000ff202b82 */ /* 0x004ea20000000a00 */
[----:B------:R-:W-:Y:S01]  /*0b80*/  @P5 LEA R36, P4, R54, R30, 0x1 ;  /* 0x0000001e36245211 */ /* 0x000fe200078808ff */
[----:B------:R-:W-:Y:S02]  /*0b90*/  @P2 IMAD.X R30, RZ, RZ, R37, P6 ;  /* 0x000000ffff1e2224 */ /* 0x000fe400030e0625 */
[----:B------:R-:W-:Y:S01]  /*0ba0*/  @P2 IMAD.WIDE.U32 R38, R52, R34, R38 ;  /* 0x0000002234262225 */ /* 0x000fe200078e0026 */
[----:B------:R-:W-:-:S03]  /*0bb0*/  @P5 LEA.HI.X R37, R54, R31, R55, 0x1, P4 ;  /* 0x0000001f36255211 */ /* 0x000fc600020f0c37 */
[----:B-1----:R-:W-:Y:S02]  /*0bc0*/  @P2 IMAD R30, R30, R24, RZ ;  /* 0x000000181e1e2224 */ /* 0x002fe400078e02ff */
[----:B------:R-:W-:Y:S01]  /*0bd0*/  @P2 IMAD.MOV.U32 R59, RZ, RZ, R53 ;  /* 0x000000ffff3b2224 */ /* 0x000fe200078e0035 */
[----:B---3--:R-:W-:Y:S01]  /*0be0*/  @P2 LEA R52, P4, R38, R28, 0x1 ;  /* 0x0000001c26342211 */ /* 0x008fe200078808ff */
[----:B------:R-:W-:Y:S01]  /*0bf0*/  @P2 IMAD.IADD R35, R39, 0x1, R35 ;  /* 0x0000000127232824 */ /* 0x000fe200078e0223 */
[----:B------:R-:W-:Y:S01]  /*0c00*/  @P5 IADD3 R49, R51, R49, RZ ;  /* 0x0000003133315210 */ /* 0x000fe20007ffe0ff */
[----:B------:R-:W-:Y:S01]  /*0c10*/  @P2 IMAD R31, R56, R25, R30 ;  /* 0x00000019381f2224 */ /* 0x000fe200078e021e */
[----:B0-----:R-:W-:Y:S01]  /*0c20*/  @P5 LEA R34, P6, R50, R26, 0x1 ;  /* 0x0000001a32225211 */ /* 0x001fe200078c08ff */
[----:B------:R-:W-:Y:S01]  /*0c30*/  @P2 IMAD.WIDE.U32 R58, R56, R24, R58 ;  /* 0x00000018383a2225 */ /* 0x000fe200078e003a */
[----:B------:R-:W-:Y:S02]  /*0c40*/  @P2 LEA.HI.X R53, R38, R29, R35, 0x1, P4 ;  /* 0x0000001d26352211 */ /* 0x000fe400020f0c23 */
[----:B------:R-:W-:-:S02]  /*0c50*/  CS2R R24, SRZ ;  /* 0x0000000000187805 */ /* 0x000fc4000001ff00 */
[----:B------:R-:W-:Y:S02]  /*0c60*/  @P5 LEA.HI.X R35, R50, R27, R49, 0x1, P6 ;  /* 0x0000001b32235211 */ /* 0x000fe400030f0c31 */
[----:B------:R-:W-:Y:S02]  /*0c70*/  CS2R R26, SRZ ;  /* 0x00000000001a7805 */ /* 0x000fe4000001ff00 */
[----:B------:R-:W-:Y:S02]  /*0c80*/  @P2 IADD3 R38, R59, R31, RZ ;  /* 0x0000001f3b262210 */ /* 0x000fe40007ffe0ff */
[----:B------:R-:W-:Y:S02]  /*0c90*/  CS2R R28, SRZ ;  /* 0x00000000001c7805 */ /* 0x000fe4000001ff00 */
[----:B------:R-:W-:Y:S02]  /*0ca0*/  CS2R R30, SRZ ;  /* 0x00000000001e7805 */ /* 0x000fe4000001ff00 */
[C---:B--2---:R-:W-:Y:S01]  /*0cb0*/  @P2 LEA R50, P4, R58.reuse, R32, 0x1 ;  /* 0x000000203a322211 */ /* 0x044fe200078808ff */
[----:B------:R0:W2:Y:S03]  /*0cc0*/  @P5 LDG.E.128 R24, desc[UR4][R36.64] ;  /* 0x0000000424185981 */ /* 0x0000a6000c1e1d00 */
[----:B------:R-:W-:-:S02]  /*0cd0*/  @P2 LEA.HI.X R51, R58, R33, R38, 0x1, P4 ;  /* 0x000000213a332211 */ /* 0x000fc400020f0c26 */
[----:B------:R-:W-:Y:S01]  /*0ce0*/  CS2R R32, SRZ ;  /* 0x0000000000207805 */ /* 0x000fe2000001ff00 */
[----:B------:R1:W3:Y:S01]  /*0cf0*/  @P5 LDG.E.128 R28, desc[UR4][R34.64] ;  /* 0x00000004221c5981 */ /* 0x0002e2000c1e1d00 */
[----:B------:R-:W-:Y:S02]  /*0d00*/  CS2R R38, SRZ ;  /* 0x0000000000267805 */ /* 0x000fe4000001ff00 */
[----:B0-----:R-:W-:Y:S02]  /*0d10*/  CS2R R36, SRZ ;  /* 0x0000000000247805 */ /* 0x001fe4000001ff00 */
[----:B-1----:R-:W-:-:S04]  /*0d20*/  CS2R R34, SRZ ;  /* 0x0000000000227805 */ /* 0x002fc8000001ff00 */
[----:B------:R0:W3:Y:S04]  /*0d30*/  @P2 LDG.E.128 R36, desc[UR4][R50.64] ;  /* 0x0000000432242981 */ /* 0x0000e8000c1e1d00 */
[----:B------:R1:W3:Y:S01]  /*0d40*/  @P2 LDG.E.128 R32, desc[UR4][R52.64] ;  /* 0x0000000434202981 */ /* 0x0002e2000c1e1d00 */
[----:B------:R-:W-:Y:S02]  /*0d50*/  ISETP.NE.AND P5, PT, R45, RZ, PT ;  /* 0x000000ff2d00720c */ /* 0x000fe40003fa5270 */
[----:B------:R-:W-:Y:S01]  /*0d60*/  @P0 LEA R48, R0, R48, 0x6 ;  /* 0x0000003000300211 */ /* 0x000fe200078e30ff */
[----:B------:R-:W-:Y:S01]  /*0d70*/  BSSY B0, `(.L_x_3648) ;  /* 0x00000a3000007945 */ /* 0x000fe20003800000 */
[-C--:B------:R-:W-:Y:S02]  /*0d80*/  ISETP.GE.AND P4, PT, R44, R47.reuse, PT ;  /* 0x0000002f2c00720c */ /* 0x080fe40003f86270 */
[----:B------:R-:W-:Y:S01]  /*0d90*/  ISETP.GE.AND P2, PT, R43, R47, PT ;  /* 0x0000002f2b00720c */ /* 0x000fe20003f46270 */
[C---:B----4-:R-:W-:Y:S01]  /*0da0*/  IMAD.U32 R49, R8.reuse, 0x10000, RZ ;  /* 0x0001000008317824 */ /* 0x050fe200078e00ff */
[----:B------:R-:W-:-:S02]  /*0db0*/  LOP3.LUT R8, R8, 0xffff0000, RZ, 0xc0, !PT ;  /* 0xffff000008087812 */ /* 0x000fc400078ec0ff */
[C---:B------:R-:W-:Y:S01]  /*0dc0*/  LOP3.LUT R59, R12.reuse, 0xffff0000, RZ, 0xc0, !PT ;  /* 0xffff00000c3b7812 */ /* 0x040fe200078ec0ff */
[C---:B------:R-:W-:Y:S01]  /*0dd0*/  IMAD.U32 R54, R9.reuse, 0x10000, RZ ;  /* 0x0001000009367824 */ /* 0x040fe200078e00ff */
[----:B------:R-:W-:Y:S01]  /*0de0*/  LOP3.LUT R55, R9, 0xffff0000, RZ, 0xc0, !PT ;  /* 0xffff000009377812 */ /* 0x000fe200078ec0ff */
[----:B------:R-:W-:Y:S01]  /*0df0*/  IMAD.U32 R58, R12, 0x10000, RZ ;  /* 0x000100000c3a7824 */ /* 0x000fe200078e00ff */
[----:B------:R-:W-:Y:S01]  /*0e00*/  SHF.L.U32 R9, R10, 0x10, RZ ;  /* 0x000000100a097819 */ /* 0x000fe200000006ff */
[----:B------:R-:W-:Y:S01]  /*0e10*/  FMUL.FTZ R8, R8, R59 ;  /* 0x0000003b08087220 */ /* 0x000fe20000410000 */
[----:B------:R-:W-:Y:S02]  /*0e20*/  LOP3.LUT R57, R10, 0xffff0000, RZ, 0xc0, !PT ;  /* 0xffff00000a397812 */ /* 0x000fe400078ec0ff */
[C---:B0-----:R-:W-:Y:S02]  /*0e30*/  SHF.L.U32 R51, R13.reuse, 0x10, RZ ;  /* 0x000000100d337819 */ /* 0x041fe400000006ff */
[----:B------:R-:W-:Y:S01]  /*0e40*/  LOP3.LUT R50, R13, 0xffff0000, RZ, 0xc0, !PT ;  /* 0xffff00000d327812 */ /* 0x000fe200078ec0ff */
[C---:B------:R-:W-:Y:S01]  /*0e50*/  IMAD.U32 R13, R15.reuse, 0x10000, RZ ;  /* 0x000100000f0d7824 */ /* 0x040fe200078e00ff */
[----:B------:R-:W-:Y:S01]  /*0e60*/  LOP3.LUT R10, R15, 0xffff0000, RZ, 0xc0, !PT ;  /* 0xffff00000f0a7812 */ /* 0x000fe200078ec0ff */
[C---:B------:R-:W-:Y:S01]  /*0e70*/  IMAD.U32 R12, R14.reuse, 0x10000, RZ ;  /* 0x000100000e0c7824 */ /* 0x040fe200078e00ff */
[----:B------:R-:W-:Y:S01]  /*0e80*/  LOP3.LUT R14, R14, 0xffff0000, RZ, 0xc0, !PT ;  /* 0xffff00000e0e7812 */ /* 0x000fe200078ec0ff */
[----:B------:R-:W-:Y:S01]  /*0e90*/  IMAD.U32 R56, R11, 0x10000, RZ ;  /* 0x000100000b387824 */ /* 0x000fe200078e00ff */
[C---:B-1----:R-:W-:Y:S01]  /*0ea0*/  LOP3.LUT R52, R20.reuse, 0xffff0000, RZ, 0xc0, !PT ;  /* 0xffff000014347812 */ /* 0x042fe200078ec0ff */
[----:B------:R-:W-:Y:S01]  /*0eb0*/  IMAD.U32 R15, R20, 0x10000, RZ ;  /* 0x00010000140f7824 */ /* 0x000fe200078e00ff */
[----:B------:R-:W-:-:S02]  /*0ec0*/  LOP3.LUT R53, R16, 0xffff0000, RZ, 0xc0, !PT ;  /* 0xffff000010357812 */ /* 0x000fc400078ec0ff */
[----:B------:R-:W-:-:S03]  /*0ed0*/  SHF.L.U32 R16, R16, 0x10, RZ ;  /* 0x0000001010107819 */ /* 0x000fc600000006ff */
[----:B------:R-:W-:Y:S01]  /*0ee0*/  FMUL.FTZ R59, R53, R52 ;  /* 0x00000034353b7220 */ /* 0x000fe20000410000 */
[----:B------:R-:W-:Y:S01]  /*0ef0*/  FFMA.FTZ R53, R49, R58, R8 ;  /* 0x0000003a31357223 */ /* 0x000fe20000010008 */
[----:B------:R-:W-:Y:S01]  /*0f00*/  SHF.L.U32 R49, R21, 0x10, RZ ;  /* 0x0000001015317819 */ /* 0x000fe200000006ff */
[C---:B------:R-:W-:Y:S02]  /*0f10*/  IMAD.U32 R8, R17.reuse, 0x10000, RZ ;  /* 0x0001000011087824 */ /* 0x040fe400078e00ff */
[----:B------:R-:W-:Y:S01]  /*0f20*/  FFMA.FTZ R15, R16, R15, R59 ;  /* 0x0000000f100f7223 */ /* 0x000fe2000001003b */
[----:B------:R-:W-:Y:S02]  /*0f30*/  LOP3.LUT R17, R17, 0xffff0000, RZ, 0xc0, !PT ;  /* 0xffff000011117812 */ /* 0x000fe400078ec0ff */
[----:B------:R-:W-:Y:S01]  /*0f40*/  LOP3.LUT R16, R21, 0xffff0000, RZ, 0xc0, !PT ;  /* 0xffff000015107812 */ /* 0x000fe200078ec0ff */
[----:B------:R-:W-:Y:S01]  /*0f50*/  FFMA.FTZ R20, R8, R49, R15 ;  /* 0x0000003108147223 */ /* 0x000fe2000001000f */
[----:B------:R-:W-:Y:S01]  /*0f60*/  FFMA.FTZ R54, R54, R51, R53 ;  /* 0x0000003336367223 */ /* 0x000fe20000010035 */
[----:B------:R-:W-:-:S02]  /*0f70*/  IMAD.U32 R8, R18, 0x10000, RZ ;  /* 0x0001000012087824 */ /* 0x000fc400078e00ff */
[----:B------:R-:W-:Y:S02]  /*0f80*/  IMAD.U32 R15, R22, 0x10000, RZ ;  /* 0x00010000160f7824 */ /* 0x000fe400078e00ff */
[----:B------:R-:W-:Y:S01]  /*0f90*/  FFMA.FTZ R17, R17, R16, R20 ;  /* 0x0000001011117223 */ /* 0x000fe20000010014 */
[----:B------:R-:W-:-:S03]  /*0fa0*/  FFMA.FTZ R50, R55, R50, R54 ;  /* 0x0000003237327223 */ /* 0x000fc60000010036 */
[----:B------:R-:W-:Y:S01]  /*0fb0*/  FFMA.FTZ R17, R8, R15, R17 ;  /* 0x0000000f08117223 */ /* 0x000fe20000010011 */
[----:B------:R-:W-:Y:S01]  /*0fc0*/  FFMA.FTZ R12, R9, R12, R50 ;  /* 0x0000000c090c7223 */ /* 0x000fe20000010032 */
[C---:B------:R-:W-:Y:S01]  /*0fd0*/  IMAD.U32 R15, R23.reuse, 0x10000, RZ ;  /* 0x00010000170f7824 */ /* 0x040fe200078e00ff */
[----:B------:R-:W-:Y:S01]  /*0fe0*/  LOP3.LUT R8, R23, 0xffff0000, RZ, 0xc0, !PT ;  /* 0xffff000017087812 */ /* 0x000fe200078ec0ff */
[C---:B--2---:R-:W-:Y:S01]  /*0ff0*/  IMAD.U32 R21, R24.reuse, 0x10000, RZ ;  /* 0x0001000018157824 */ /* 0x044fe200078e00ff */
[----:B------:R-:W-:Y:S02]  /*1000*/  LOP3.LUT R24, R24, 0xffff0000, RZ, 0xc0, !PT ;  /* 0xffff000018187812 */ /* 0x000fe400078ec0ff */
[----:B------:R-:W-:Y:S02]  /*1010*/  LOP3.LUT R9, R22, 0xffff0000, RZ, 0xc0, !PT ;  /* 0xffff000016097812 */ /* 0x000fe400078ec0ff */
[C---:B---3--:R-:W-:Y:S02]  /*1020*/  SHF.L.U32 R50, R28.reuse, 0x10, RZ ;  /* 0x000000101c327819 */ /* 0x048fe400000006ff */
[----:B------:R-:W-:Y:S01]  /*1030*/  LOP3.LUT R23, R28, 0xffff0000, RZ, 0xc0, !PT ;  /* 0xffff00001c177812 */ /* 0x000fe200078ec0ff */
[C---:B------:R-:W-:Y:S01]  /*1040*/  IMAD.U32 R28, R29.reuse, 0x10000, RZ ;  /* 0x000100001d1c7824 */ /* 0x040fe200078e00ff */
[----:B------:R-:W-:-:S02]  /*1050*/  LOP3.LUT R20, R29, 0xffff0000, RZ, 0xc0, !PT ;  /* 0xffff00001d147812 */ /* 0x000fc400078ec0ff */
[----:B------:R-:W-:Y:S01]  /*1060*/  LOP3.LUT R18, R18, 0xffff0000, RZ, 0xc0, !PT ;  /* 0xffff000012127812 */ /* 0x000fe200078ec0ff */
[----:B------:R-:W-:Y:S01]  /*1070*/  FMUL.FTZ R24, R24, R23 ;  /* 0x0000001718187220 */ /* 0x000fe20000410000 */
[----:B------:R-:W-:Y:S02]  /*1080*/  LOP3.LUT R29, R36, 0xffff0000, RZ, 0xc0, !PT ;  /* 0xffff0000241d7812 */ /* 0x000fe400078ec0ff */
[----:B------:R-:W-:Y:S01]  /*1090*/  LOP3.LUT R22, R32, 0xffff0000, RZ, 0xc0, !PT ;  /* 0xffff000020167812 */ /* 0x000fe200078ec0ff */
[----:B------:R-:W-:Y:S01]  /*10a0*/  FFMA.FTZ R9, R18, R9, R17 ;  /* 0x0000000912097223 */ /* 0x000fe20000010011 */
[----:B------:R-:W-:Y:S01]  /*10b0*/  IMAD.U32 R32, R32, 0x10000, RZ ;  /* 0x0001000020207824 */ /* 0x000fe200078e00ff */
[----:B------:R-:W-:Y:S01]  /*10c0*/  SHF.L.U32 R17, R25, 0x10, RZ ;  /* 0x0000001019117819 */ /* 0x000fe200000006ff */
[----:B------:R-:W-:Y:S02]  /*10d0*/  IMAD.U32 R23, R36, 0x10000, RZ ;  /* 0x0001000024177824 */ /* 0x000fe400078e00ff */
[----:B------:R-:W-:Y:S01]  /*10e0*/  FMUL.FTZ R29, R22, R29 ;  /* 0x0000001d161d7220 */ /* 0x000fe20000410000 */
[----:B------:R-:W-:Y:S01]  /*10f0*/  FFMA.FTZ R24, R21, R50, R24 ;  /* 0x0000003215187223 */ /* 0x000fe20000010018 */
[----:B------:R-:W-:Y:S01]  /*1100*/  SHF.L.U32 R21, R33, 0x10, RZ ;  /* 0x0000001021157819 */ /* 0x000fe200000006ff */
[----:B------:R-:W-:-:S02]  /*1110*/  IMAD.U32 R22, R37, 0x10000, RZ ;  /* 0x0001000025167824 */ /* 0x000fc400078e00ff */
[----:B------:R-:W-:Y:S01]  /*1120*/  FFMA.FTZ R32, R32, R23, R29 ;  /* 0x0000001720207223 */ /* 0x000fe2000001001d */
[----:B------:R-:W-:Y:S01]  /*1130*/  FFMA.FTZ R57, R57, R14, R12 ;  /* 0x0000000e39397223 */ /* 0x000fe2000001000c */
[----:B------:R-:W-:Y:S01]  /*1140*/  LOP3.LUT R25, R25, 0xffff0000, RZ, 0xc0, !PT ;  /* 0xffff000019197812 */ /* 0x000fe200078ec0ff */
[----:B------:R-:W-:Y:S01]  /*1150*/  FFMA.FTZ R28, R17, R28, R24 ;  /* 0x0000001c111c7223 */ /* 0x000fe20000010018 */
[----:B------:R-:W-:Y:S01]  /*1160*/  SHF.L.U32 R12, R19, 0x10, RZ ;  /* 0x00000010130c7819 */ /* 0x000fe200000006ff */
[----:B------:R-:W-:Y:S01]  /*1170*/  FFMA.FTZ R22, R21, R22, R32 ;  /* 0x0000001615167223 */ /* 0x000fe20000010020 */
[----:B------:R-:W-:Y:S02]  /*1180*/  LOP3.LUT R33, R33, 0xffff0000, RZ, 0xc0, !PT ;  /* 0xffff000021217812 */ /* 0x000fe400078ec0ff */
[----:B------:R-:W-:Y:S01]  /*1190*/  LOP3.LUT R24, R37, 0xffff0000, RZ, 0xc0, !PT ;  /* 0xffff000025187812 */ /* 0x000fe200078ec0ff */
[----:B------:R-:W-:Y:S01]  /*11a0*/  FFMA.FTZ R56, R56, R13, R57 ;  /* 0x0000000d38387223 */ /* 0x000fe20000010039 */
[----:B------:R-:W-:-:S02]  /*11b0*/  IMAD.U32 R13, R26, 0x10000, RZ ;  /* 0x000100001a0d7824 */ /* 0x000fc400078e00ff */
[----:B------:R-:W-:Y:S01]  /*11c0*/  FFMA.FTZ R28, R25, R20, R28 ;  /* 0x00000014191c7223 */ /* 0x000fe2000001001c */
[----:B------:R-:W-:Y:S01]  /*11d0*/  IMAD.U32 R18, R30, 0x10000, RZ ;  /* 0x000100001e127824 */ /* 0x000fe200078e00ff */
[----:B------:R-:W-:Y:S01]  /*11e0*/  SHF.L.U32 R20, R38, 0x10, RZ ;  /* 0x0000001026147819 */ /* 0x000fe200000006ff */
[----:B------:R-:W-:Y:S01]  /*11f0*/  FFMA.FTZ R12, R12, R15, R9 ;  /* 0x0000000f0c0c7223 */ /* 0x000fe20000010009 */
[----:B------:R-:W-:Y:S02]  /*1200*/  IMAD.U32 R17, R34, 0x10000, RZ ;  /* 0x0001000022117824 */ /* 0x000fe400078e00ff */
[----:B------:R-:W-:Y:S01]  /*1210*/  FFMA.FTZ R22, R33, R24, R22 ;  /* 0x0000001821167223 */ /* 0x000fe20000010016 */
[----:B------:R-:W-:Y:S01]  /*1220*/  LOP3.LUT R26, R26, 0xffff0000, RZ, 0xc0, !PT ;  /* 0xffff00001a1a7812 */ /* 0x000fe200078ec0ff */
[----:B------:R-:W-:Y:S01]  /*1230*/  FFMA.FTZ R13, R13, R18, R28 ;  /* 0x000000120d0d7223 */ /* 0x000fe2000001001c */
[----:B------:R-:W-:Y:S01]  /*1240*/  LOP3.LUT R15, R30, 0xffff0000, RZ, 0xc0, !PT ;  /* 0xffff00001e0f7812 */ /* 0x000fe200078ec0ff */
[----:B------:R-:W-:Y:S01]  /*1250*/  FFMA.FTZ R17, R17, R20, R22 ;  /* 0x0000001411117223 */ /* 0x000fe20000010016 */
[----:B------:R-:W-:-:S02]  /*1260*/  LOP3.LUT R34, R34, 0xffff0000, RZ, 0xc0, !PT ;  /* 0xffff000022227812 */ /* 0x000fc400078ec0ff */
[----:B------:R-:W-:Y:S01]  /*1270*/  LOP3.LUT R21, R38, 0xffff0000, RZ, 0xc0, !PT ;  /* 0xffff000026157812 */ /* 0x000fe200078ec0ff */
[----:B------:R-:W-:Y:S01]  /*1280*/  IMAD.U32 R9, R27, 0x10000, RZ ;  /* 0x000100001b097824 */ /* 0x000fe200078e00ff */
[----:B------:R-:W-:Y:S01]  /*1290*/  SHF.L.U32 R16, R31, 0x10, RZ ;  /* 0x000000101f107819 */ /* 0x000fe200000006ff */
[----:B------:R-:W-:Y:S01]  /*12a0*/  FFMA.FTZ R26, R26, R15, R13 ;  /* 0x0000000f1a1a7223 */ /* 0x000fe2000001000d */
[----:B------:R-:W-:Y:S02]  /*12b0*/  IMAD.U32 R13, R35, 0x10000, RZ ;  /* 0x00010000230d7824 */ /* 0x000fe400078e00ff */
[----:B------:R-:W-:Y:S01]  /*12c0*/  FFMA.FTZ R34, R34, R21, R17 ;  /* 0x0000001522227223 */ /* 0x000fe20000010011 */
[----:B------:R-:W-:Y:S02]  /*12d0*/  IMAD.U32 R18, R39, 0x10000, RZ ;  /* 0x0001000027127824 */ /* 0x000fe400078e00ff */
[----:B------:R-:W-:Y:S01]  /*12e0*/  FFMA.FTZ R26, R9, R16, R26 ;  /* 0x00000010091a7223 */ /* 0x000fe2000001001a */
[----:B------:R-:W-:-:S02]  /*12f0*/  LOP3.LUT R11, R11, 0xffff0000, RZ, 0xc0, !PT ;  /* 0xffff00000b0b7812 */ /* 0x000fc400078ec0ff */
[----:B------:R-:W-:Y:S01]  /*1300*/  LOP3.LUT R19, R19, 0xffff0000, RZ, 0xc0, !PT ;  /* 0xffff000013137812 */ /* 0x000fe200078ec0ff */
[----:B------:R-:W-:Y:S01]  /*1310*/  FFMA.FTZ R18, R13, R18, R34 ;  /* 0x000000120d127223 */ /* 0x000fe20000010022 */
[----:B------:R-:W-:Y:S02]  /*1320*/  LOP3.LUT R27, R27, 0xffff0000, RZ, 0xc0, !PT ;  /* 0xffff00001b1b7812 */ /* 0x000fe400078ec0ff */
[----:B------:R-:W-:Y:S02]  /*1330*/  LOP3.LUT R14, R31, 0xffff0000, RZ, 0xc0, !PT ;  /* 0xffff00001f0e7812 */ /* 0x000fe400078ec0ff */
[----:B------:R-:W-:Y:S02]  /*1340*/  LOP3.LUT R35, R35, 0xffff0000, RZ, 0xc0, !PT ;  /* 0xffff000023237812 */ /* 0x000fe400078ec0ff */
[----:B------:R-:W-:Y:S01]  /*1350*/  LOP3.LUT R16, R39, 0xffff0000, RZ, 0xc0, !PT ;  /* 0xffff000027107812 */ /* 0x000fe200078ec0ff */
[----:B------:R-:W-:Y:S01]  /*1360*/  FFMA.FTZ R10, R11, R10, R56 ;  /* 0x0000000a0b0a7223 */ /* 0x000fe20000010038 */
[----:B------:R-:W-:Y:S01]  /*1370*/  FFMA.FTZ R12, R19, R8, R12 ;  /* 0x00000008130c7223 */ /* 0x000fe2000001000c */
[----:B------:R-:W-:-:S02]  /*1380*/  FFMA.FTZ R26, R27, R14, R26 ;  /* 0x0000000e1b1a7223 */ /* 0x000fc4000001001a */
        /* <DEDUP_REMOVED lines=28> */
[----:B------:R-:W3:Y:S04]  /*1550*/  SHFL.BFLY PT, R18, R17, 0x1, 0x1f ;  /* 0x0c201f0011127f89 */ /* 0x000ee800000e0000 */
[----:B------:R-:W4:Y:S01]  /*1560*/  SHFL.BFLY PT, R22, R19, 0x1, 0x1f ;  /* 0x0c201f0013167f89 */ /* 0x000f2200000e0000 */
[----:B------:R-:W-:Y:S01]  /*1570*/  @P0 SHF.R.S32.HI R11, RZ, 0x1f, R48 ;  /* 0x0000001fff0b0819 */ /* 0x000fe20000011430 */
[----:B------:R-:W-:-:S03]  /*1580*/  IMAD.MOV.U32 R10, RZ, RZ, RZ ;  /* 0x000000ffff0a7224 */ /* 0x000fc600078e00ff */
[----:B------:R-:W-:-:S04]  /*1590*/  @P0 LEA.HI R11, R11, R48, RZ, 0x6 ;  /* 0x000000300b0b0211 */ /* 0x000fc800078f30ff */
[----:B------:R-:W-:Y:S02]  /*15a0*/  @P0 LOP3.LUT R10, R11, 0xffffffc0, RZ, 0xc0, !PT ;  /* 0xffffffc00b0a0812 */ /* 0x000fe400078ec0ff */
[----:B------:R-:W-:Y:S01]  /*15b0*/  ISETP.GE.AND P0, PT, R46, R47, PT ;  /* 0x0000002f2e00720c */ /* 0x000fe20003f06270 */
[----:B0-----:R-:W-:Y:S01]  /*15c0*/  FADD.FTZ R20, R12, R13 ;  /* 0x0000000d0c147221 */ /* 0x001fe20000010000 */
[----:B--2---:R-:W-:Y:S01]  /*15d0*/  FADD.FTZ R15, R15, R16 ;  /* 0x000000100f0f7221 */ /* 0x004fe20000010000 */
[----:B---3--:R-:W-:Y:S01]  /*15e0*/  FADD.FTZ R18, R17, R18 ;  /* 0x0000001211127221 */ /* 0x008fe20000010000 */
[----:B----4-:R-:W-:Y:S01]  /*15f0*/  FADD.FTZ R19, R19, R22 ;  /* 0x0000001613137221 */ /* 0x010fe20000010000 */
[----:B------:R-:W-:Y:S08]  /*1600*/  @P5 BRA `(.L_x_3649) ;  /* 0x0000000000645947 */ /* 0x000ff00003800000 */
[----:B------:R-:W0:Y:S01]  /*1610*/  LDC.64 R16, c[0x0][0x278] ;  /* 0x00009e00ff107b82 */ /* 0x000e220000000a00 */
[----:B------:R-:W-:Y:S01]  /*1620*/  SHF.R.S32.HI R14, RZ, 0x1f, R10 ;  /* 0x0000001fff0e7819 */ /* 0x000fe2000001140a */
[----:B------:R-:W-:Y:S01]  /*1630*/  ULDC.64 UR8, c[0x0][0x280] ;  /* 0x0000a00000087ab9 */ /* 0x000fe20000000a00 */
[----:B------:R-:W-:Y:S02]  /*1640*/  IADD3 R12, P5, R5, R10, RZ ;  /* 0x0000000a050c7210 */ /* 0x000fe40007fbe0ff */
[----:B------:R-:W-:Y:S02]  /*1650*/  FSEL R15, R15, RZ, !P4 ;  /* 0x000000ff0f0f7208 */ /* 0x000fe40006000000 */
[----:B------:R-:W-:Y:S02]  /*1660*/  LEA.HI.X.SX32 R13, R5, R14, 0x1, P5 ;  /* 0x0000000e050d7211 */ /* 0x000fe400028f0eff */
[----:B------:R-:W-:Y:S01]  /*1670*/  FSEL R19, R19, RZ, !P0 ;  /* 0x000000ff13137208 */ /* 0x000fe20004000000 */
[----:B0-----:R-:W-:-:S02]  /*1680*/  IMAD R14, R16, UR7, RZ ;  /* 0x00000007100e7c24 */ /* 0x001fc4000f8e02ff */
[----:B------:R-:W-:-:S04]  /*1690*/  IMAD.WIDE.U32 R12, R16, UR6, R12 ;  /* 0x00000006100c7c25 */ /* 0x000fc8000f8e000c */
[----:B------:R-:W-:Y:S01]  /*16a0*/  IMAD R11, R17, UR6, R14 ;  /* 0x00000006110b7c24 */ /* 0x000fe2000f8e020e */
[----:B------:R-:W-:Y:S01]  /*16b0*/  FSEL R17, R18, RZ, !P2 ;  /* 0x000000ff12117208 */ /* 0x000fe20005000000 */
[----:B------:R-:W-:Y:S02]  /*16c0*/  IMAD R14, R41, UR8, RZ ;  /* 0x00000008290e7c24 */ /* 0x000fe4000f8e02ff */
[----:B------:R-:W-:Y:S02]  /*16d0*/  IMAD.IADD R13, R13, 0x1, R11 ;  /* 0x000000010d0d7824 */ /* 0x000fe400078e020b */
[C---:B------:R-:W-:Y:S02]  /*16e0*/  IMAD R11, R7.reuse, UR9, R14 ;  /* 0x00000009070b7c24 */ /* 0x040fe4000f8e020e */
[----:B------:R-:W-:Y:S01]  /*16f0*/  IMAD.WIDE.U32 R12, R7, UR8, R12 ;  /* 0x00000008070c7c25 */ /* 0x000fe2000f8e000c */
[----:B------:R-:W-:Y:S02]  /*1700*/  ULDC.64 UR8, c[0x0][0x260] ;  /* 0x0000980000087ab9 */ /* 0x000fe40000000a00 */
[----:B------:R-:W-:-:S04]  /*1710*/  IADD3 R6, P5, R6, R12, RZ ;  /* 0x0000000c06067210 */ /* 0x000fc80007fbe0ff */
[----:B------:R-:W-:Y:S02]  /*1720*/  IADD3.X R13, R42, R13, R11, P5, !PT ;  /* 0x0000000d2a0d7210 */ /* 0x000fe40002ffe40b */
[----:B------:R-:W-:Y:S02]  /*1730*/  LEA R12, P5, R6, UR8, 0x2 ;  /* 0x00000008060c7c11 */ /* 0x000fe4000f8a10ff */
[----:B------:R-:W-:Y:S02]  /*1740*/  FSEL R11, R20, RZ, !P3 ;  /* 0x000000ff140b7208 */ /* 0x000fe40005800000 */
[----:B------:R-:W-:-:S05]  /*1750*/  LEA.HI.X R13, R6, UR9, R13, 0x2, P5 ;  /* 0x00000009060d7c11 */ /* 0x000fca000a8f140d */
[----:B------:R0:W-:Y:S04]  /*1760*/  STG.E desc[UR4][R12.64], R11 ;  /* 0x0000000b0c007986 */ /* 0x0001e8000c101904 */
[----:B------:R0:W-:Y:S04]  /*1770*/  STG.E desc[UR4][R12.64+0x40], R15 ;  /* 0x0000400f0c007986 */ /* 0x0001e8000c101904 */
[----:B------:R0:W-:Y:S04]  /*1780*/  STG.E desc[UR4][R12.64+0x80], R17 ;  /* 0x000080110c007986 */ /* 0x0001e8000c101904 */
[----:B------:R0:W-:Y:S02]  /*1790*/  STG.E desc[UR4][R12.64+0xc0], R19 ;  /* 0x0000c0130c007986 */ /* 0x0001e4000c101904 */
.L_x_3649:
[----:B------:R-:W-:Y:S05]  /*17a0*/  BSYNC B0 ;  /* 0x0000000000007941 */ /* 0x000fea0003800000 */
.L_x_3648:
[----:B------:R-:W-:Y:S01]  /*17b0*/  IADD3 R4, R4, 0x3f, RZ ;  /* 0x0000003f04047810 */ /* 0x000fe20007ffe0ff */
[----:B0-----:R-:W-:Y:S01]  /*17c0*/  IMAD.SHL.U32 R12, R10, 0x80, RZ ;  /* 0x000000800a0c7824 */ /* 0x001fe200078e00ff */
[----:B------:R-:W-:Y:S01]  /*17d0*/  SHF.L.U32 R6, R3, 0x2, RZ ;  /* 0x0000000203067819 */ /* 0x000fe200000006ff */
[----:B------:R-:W-:Y:S01]  /*17e0*/  IMAD.SHL.U32 R13, R2, 0x2000, RZ ;  /* 0x00002000020d7824 */ /* 0x000fe200078e00ff */
[----:B------:R-:W-:Y:S01]  /*17f0*/  SHF.R.S32.HI R11, RZ, 0x1f, R4 ;  /* 0x0000001fff0b7819 */ /* 0x000fe20000011404 */
[----:B------:R-:W-:Y:S01]  /*1800*/  BSSY B0, `(.L_x_3650) ;  /* 0x0000025000007945 */ /* 0x000fe20003800000 */
[----:B------:R-:W-:Y:S02]  /*1810*/  SHF.R.S32.HI R14, RZ, 0x1f, R12 ;  /* 0x0000001fff0e7819 */ /* 0x000fe4000001140c */
[----:B------:R-:W-:Y:S02]  /*1820*/  LEA.HI R11, R11, R4, RZ, 0x6 ;  /* 0x000000040b0b7211 */ /* 0x000fe400078f30ff */
[----:B------:R-:W-:-:S02]  /*1830*/  IADD3 R12, P0, P2, R12, R6, R13 ;  /* 0x000000060c0c7210 */ /* 0x000fc40007a1e00d */
[----:B------:R-:W-:Y:S02]  /*1840*/  LOP3.LUT R4, R11, 0xffffffc0, RZ, 0xc0, !PT ;  /* 0xffffffc00b047812 */ /* 0x000fe400078ec0ff */
[----:B------:R-:W-:Y:S02]  /*1850*/  SHF.R.S32.HI R13, RZ, 0x1f, R13 ;  /* 0x0000001fff0d7819 */ /* 0x000fe4000001140d */
[----:B------:R-:W-:Y:S01]  /*1860*/  SHF.R.S32.HI R6, RZ, 0x1f, R6 ;  /* 0x0000001fff067819 */ /* 0x000fe20000011406 */
[----:B------:R-:W-:-:S03]  /*1870*/  IMAD.IADD R4, R4, 0x1, -R5 ;  /* 0x0000000104047824 */ /* 0x000fc600078e0a05 */
[----:B------:R-:W-:Y:S01]  /*1880*/  IADD3.X R13, R14, R6, R13, P0, P2 ;  /* 0x000000060e0d7210 */ /* 0x000fe200007e440d */
[----:B-1----:R-:W-:Y:S01]  /*1890*/  IMAD R6, R8, UR7, RZ ;  /* 0x0000000708067c24 */ /* 0x002fe2000f8e02ff */
[----:B------:R-:W-:-:S03]  /*18a0*/  ISETP.GE.OR P1, PT, R3, R4, P1 ;  /* 0x000000040300720c */ /* 0x000fc60000f26670 */
[----:B------:R-:W-:Y:S02]  /*18b0*/  IMAD R9, R9, UR6, R6 ;  /* 0x0000000609097c24 */ /* 0x000fe4000f8e0206 */
[----:B------:R-:W-:-:S05]  /*18c0*/  IMAD.WIDE.U32 R12, R8, UR6, R12 ;  /* 0x00000006080c7c25 */ /* 0x000fca000f8e000c */
[----:B------:R-:W-:-:S03]  /*18d0*/  IADD3 R11, R13, R9, RZ ;  /* 0x000000090d0b7210 */ /* 0x000fc60007ffe0ff */
[----:B------:R-:W-:Y:S05]  /*18e0*/  @P1 BRA `(.L_x_3651) ;  /* 0x0000000000581947 */ /* 0x000fea0003800000 */
[----:B------:R-:W0:Y:S01]  /*18f0*/  LDC.64 R8, c[0x0][0x2a8] ;  /* 0x0000aa00ff087b82 */ /* 0x000e220000000a00 */
[----:B------:R-:W-:Y:S01]  /*1900*/  SHF.R.S32.HI R6, RZ, 0x1f, R5 ;  /* 0x0000001fff067819 */ /* 0x000fe20000011405 */
[----:B------:R-:W-:Y:S01]  /*1910*/  ULDC.64 UR8, c[0x0][0x2b0] ;  /* 0x0000ac0000087ab9 */ /* 0x000fe20000000a00 */
[--C-:B------:R-:W-:Y:S02]  /*1920*/  IADD3 R4, P0, P1, R10, R5, R3.reuse ;  /* 0x000000050a047210 */ /* 0x100fe4000791e003 */
[----:B------:R-:W-:Y:S02]  /*1930*/  SHF.R.S32.HI R14, RZ, 0x1f, R10 ;  /* 0x0000001fff0e7819 */ /* 0x000fe4000001140a */
[----:B------:R-:W-:-:S04]  /*1940*/  SHF.R.S32.HI R5, RZ, 0x1f, R3 ;  /* 0x0000001fff057819 */ /* 0x000fc80000011403 */
[----:B------:R-:W-:Y:S02]  /*1950*/  IADD3.X R5, R14, R6, R5, P0, P1 ;  /* 0x000000060e057210 */ /* 0x000fe400007e2405 */
[----:B-----5:R-:W-:Y:S01]  /*1960*/  FSETP.NEU.FTZ.AND P0, PT, R40, -INF , PT ;  /* 0xff8000002800780b */ /* 0x020fe20003f1d000 */
[C---:B0-----:R-:W-:Y:S02]  /*1970*/  IMAD R6, R8.reuse, UR7, RZ ;  /* 0x0000000708067c24 */ /* 0x041fe4000f8e02ff */
[----:B------:R-:W-:-:S04]  /*1980*/  IMAD.WIDE.U32 R4, R8, UR6, R4 ;  /* 0x0000000608047c25 */ /* 0x000fc8000f8e0004 */
[----:B------:R-:W-:Y:S02]  /*1990*/  IMAD R9, R9, UR6, R6 ;  /* 0x0000000609097c24 */ /* 0x000fe4000f8e0206 */
[----:B------:R-:W-:Y:S02]  /*19a0*/  IMAD R6, R41, UR8, RZ ;  /* 0x0000000829067c24 */ /* 0x000fe4000f8e02ff */
[----:B------:R-:W-:Y:S02]  /*19b0*/  IMAD.IADD R5, R5, 0x1, R9 ;  /* 0x0000000105057824 */ /* 0x000fe400078e0209 */
[C---:B------:R-:W-:Y:S02]  /*19c0*/  IMAD R9, R7.reuse, UR9, R6 ;  /* 0x0000000907097c24 */ /* 0x040fe4000f8e0206 */
[----:B------:R-:W-:Y:S01]  /*19d0*/  FMUL.FTZ R6, R40, 1.4426950216293334961 ;  /* 0x3fb8aa3b28067820 */ /* 0x000fe20000410000 */
[----:B------:R-:W-:Y:S01]  /*19e0*/  IMAD.WIDE.U32 R4, R7, UR8, R4 ;  /* 0x0000000807047c25 */ /* 0x000fe2000f8e0004 */
[----:B------:R-:W-:-:S04]  /*19f0*/  ULDC.64 UR8, c[0x0][0x2a0] ;  /* 0x0000a80000087ab9 */ /* 0x000fc80000000a00 */
[----:B------:R-:W-:Y:S02]  /*1a00*/  IADD3 R5, R5, R9, RZ ;  /* 0x0000000905057210 */ /* 0x000fe40007ffe0ff */
[----:B------:R-:W-:-:S04]  /*1a10*/  LEA R8, P1, R4, UR8, 0x2 ;  /* 0x0000000804087c11 */ /* 0x000fc8000f8210ff */
[----:B------:R-:W-:Y:S02]  /*1a20*/  LEA.HI.X R9, R4, UR9, R5, 0x2, P1 ;  /* 0x0000000904097c11 */ /* 0x000fe400088f1405 */
[----:B------:R-:W-:-:S05]  /*1a30*/  FSEL R5, R6, RZ, P0 ;  /* 0x000000ff06057208 */ /* 0x000fca0000000000 */
[----:B------:R0:W-:Y:S02]  /*1a40*/  STG.E desc[UR4][R8.64], R5 ;  /* 0x0000000508007986 */ /* 0x0001e4000c101904 */
.L_x_3651:
[----:B------:R-:W-:Y:S05]  /*1a50*/  BSYNC B0 ;  /* 0x0000000000007941 */ /* 0x000fea0003800000 */
.L_x_3650:
[----:B------:R-:W-:Y:S01]  /*1a60*/  ULDC.64 UR10, c[0x0][0x2e8] ;  /* 0x0000ba00000a7ab9 */ /* 0x000fe20000000a00 */
[----:B------:R-:W-:Y:S01]  /*1a70*/  ULDC.64 UR8, c[0x0][0x2d8] ;  /* 0x0000b60000087ab9 */ /* 0x000fe20000000a00 */
[----:B------:R-:W-:Y:S01]  /*1a80*/  ISETP.NE.U32.AND P0, PT, RZ, UR10, PT ;  /* 0x0000000aff007c0c */ /* 0x000fe2000bf05070 */
[----:B------:R-:W-:Y:S02]  /*1a90*/  IMAD.MOV.U32 R10, RZ, RZ, R12 ;  /* 0x000000ffff0a7224 */ /* 0x000fe400078e000c */
[----:B------:R-:W-:Y:S01]  /*1aa0*/  IMAD R6, R41, UR8, RZ ;  /* 0x0000000829067c24 */ /* 0x000fe2000f8e02ff */
[----:B------:R-:W-:Y:S01]  /*1ab0*/  ISETP.NE.AND.EX P0, PT, RZ, UR11, PT, P0 ;  /* 0x0000000bff007c0c */ /* 0x000fe2000bf05300 */
[----:B0-----:R-:W-:-:S03]  /*1ac0*/  IMAD.WIDE.U32 R4, R7, UR8, R10 ;  /* 0x0000000807047c25 */ /* 0x001fc6000f8e000a */
[----:B------:R-:W-:Y:S01]  /*1ad0*/  ISETP.NE.OR P0, PT, R3, RZ, !P0 ;  /* 0x000000ff0300720c */ /* 0x000fe20004705670 */
[----:B------:R-:W-:Y:S01]  /*1ae0*/  IMAD R7, R7, UR9, R6 ;  /* 0x0000000907077c24 */ /* 0x000fe2000f8e0206 */
[----:B------:R-:W-:Y:S02]  /*1af0*/  ULDC.64 UR8, c[0x0][0x2b8] ;  /* 0x0000ae0000087ab9 */ /* 0x000fe40000000a00 */
[----:B------:R-:W-:Y:S02]  /*1b00*/  LEA R6, P1, R4, UR8, 0x2 ;  /* 0x0000000804067c11 */ /* 0x000fe4000f8210ff */
[----:B------:R-:W-:-:S04]  /*1b10*/  IADD3 R5, R5, R7, RZ ;  /* 0x0000000705057210 */ /* 0x000fc80007ffe0ff */
[----:B------:R-:W-:-:S05]  /*1b20*/  LEA.HI.X R7, R4, UR9, R5, 0x2, P1 ;  /* 0x0000000904077c11 */ /* 0x000fca00088f1405 */
        /* <DEDUP_REMOVED lines=9> */
[----:B------:R-:W1:Y:S08]  /*1bc0*/  LDC R3, c[0x0][0x2e0] ;  /* 0x0000b800ff037b82 */ /* 0x000e700000000800 */
[----:B0-----:R-:W0:Y:S08]  /*1bd0*/  LDC R7, c[0x0][0x220] ;  /* 0x00008800ff077b82 */ /* 0x001e300000000800 */
[----:B------:R-:W2:Y:S01]  /*1be0*/  LDC.64 R4, c[0x0][0x2e8] ;  /* 0x0000ba00ff047b82 */ /* 0x000ea20000000a00 */
[----:B-1----:R-:W-:-:S04]  /*1bf0*/  IMAD R0, R2, R3, R0 ;  /* 0x0000000302007224 */ /* 0x002fc800078e0200 */
[----:B0-----:R-:W-:-:S04]  /*1c00*/  IMAD R3, R0, R7, UR6 ;  /* 0x0000000600037e24 */ /* 0x001fc8000f8e0207 */
[----:B--2---:R-:W-:-:S05]  /*1c10*/  IMAD.WIDE R2, R3, 0x4, R4 ;  /* 0x0000000403027825 */ /* 0x004fca00078e0204 */
[----:B------:R-:W-:Y:S01]  /*1c20*/  STG.E desc[UR4][R2.64], RZ ;  /* 0x000000ff02007986 */ /* 0x000fe2000c101904 */
[----:B------:R-:W-:Y:S05]  /*1c30*/  EXIT ;  /* 0x000000000000794d */ /* 0x000fea0003800000 */
.L_x_3652:
        /* <DEDUP_REMOVED lines=12> */
.L_x_3680:


//--------------------- .nv.global.init           --------------------------
	.section	.nv.global.init,"aw",@progbits
.nv.global.init:
	.type		$str$23,@object
	.size		$str$23,($str$24 - $str$23)
$str$23:
        /*0000*/ 	.byte	0x28, 0x61, 0x64, 0x64, 0x72, 0x65, 0x73, 0x73, 0x20, 0x26, 0x20, 0x6d, 0x61, 0x73, 0x6b, 0x29
        /*0010*/ 	.byte	0x20, 0x3d, 0x3d, 0x20, 0x30, 0x00
	.type		$str$24,@object
	.size		$str$24,(__unnamed_4 - $str$24)
$str$24:
        /*0016*/ 	.byte	0x2f, 0x74, 0x6d, 0x70, 0x2f, 0x6f, 0x73, 0x73, 0x5f, 0x6b, 0x65, 0x72, 0x6e, 0x65, 0x6c, 0x73
        /*0026*/ 	.byte	0x5f, 0x73, 0x72, 0x63, 0x2f, 0x66, 0x6c, 0x61, 0x73, 0x68, 0x5f, 0x61, 0x74, 0x74, 0x65, 0x6e
        /*0036*/ 	.byte	0x74, 0x69, 0x6f, 0x6e, 0x2f, 0x63, 0x73, 0x72, 0x63, 0x2f, 0x63, 0x75, 0x74, 0x6c, 0x61, 0x73
        /*0046*/ 	.byte	0x73, 0x2f, 0x69, 0x6e, 0x63, 0x6c, 0x75, 0x64, 0x65, 0x2f, 0x63, 0x75, 0x74, 0x65, 0x2f, 0x70
        /*0056*/ 	.byte	0x6f, 0x69, 0x6e, 0x74, 0x65, 0x72, 0x5f, 0x66, 0x6c, 0x61, 0x67, 0x67, 0x65, 0x64, 0x2e, 0x68
        /*0066*/ 	.byte	0x70, 0x70, 0x00
	.type		__unnamed_4,@object
	.size		__unnamed_4,(__unnamed_2 - __unnamed_4)
__unnamed_4:
        /*0069*/ 	.byte	0x61, 0x75, 0x74, 0x6f, 0x20, 0x63, 0x75, 0x74, 0x65, 0x3a, 0x3a, 0x61, 0x73, 0x5f, 0x70, 0x6f
        /* <DEDUP_REMOVED lines=19> */
        /*01a9*/ 	.byte	0x75, 0x74, 0x65, 0x3a, 0x3a, 0x43, 0x3c, 0x36, 0x34, 0x3e, 0x3e, 0x3e, 0x3e, 0x5d, 0x00
	.type		__unnamed_2,@object
	.size		__unnamed_2,(__unnamed_3 - __unnamed_2)
__unnamed_2:
        /* <DEDUP_REMOVED lines=22> */
        /*0318*/ 	.byte	0x31, 0x39, 0x32, 0x3e, 0x3e, 0x3e, 0x3e, 0x20, 0x26, 0x5d, 0x00
	.type		__unnamed_3,@object
	.size		__unnamed_3,(__unnamed_1 - __unnamed_3)
__unnamed_3:
        /* <DEDUP_REMOVED lines=24> */
        /*04a3*/ 	.byte	0x5d, 0x00
	.type		__unnamed_1,@object
	.size		__unnamed_1,(.L_0 - __unnamed_1)
__unnamed_1:
        /* <DEDUP_REMOVED lines=29> */
.L_0:


//--------------------- .nv.shared._ZN7cutlass13device_kernelIN5flash11enable_sm90INS1_16FlashAttnBwdSm90INS1_25CollectiveMainloopBwdSm90ILi2ELi2ELi2EN4cute5tupleIJNS5_1CILi1EEES8_S8_EEENS6_IJNS7_ILi64EEENS7_ILi128EEESB_EEENS_10bfloat16_tEfNS_4arch4Sm90ELb0ELb0ELb1ELb0ELb0ELb1ELb0ELb0ELi2ELi1ELi2ELi1ELb0EEENS1_21CollectiveEpilogueBwdISC_SD_SF_Li256ELb0ELb0ELi1EEENS1_19SingleTileSchedulerILb0ELb0ELb0ELi128EEEEEEEEEvNT_6ParamsE --------------------------
	.section	.nv.shared._ZN7cutlass13device_kernelIN5flash11enable_sm90INS1_16FlashAttnBwdSm90INS1_25CollectiveMainloopBwdSm90ILi2ELi2ELi2EN4cute5tupleIJNS5_1CILi1EEES8_S8_EEENS6_IJNS7_ILi64EEENS7_ILi128EEESB_EEENS_10bfloat16_tEfNS_4arch4Sm90ELb0ELb0ELb1ELb0ELb0ELb1ELb0ELb0ELi2ELi1ELi2ELi1ELb0EEENS1_21CollectiveEpilogueBwdISC_SD_SF_Li256ELb0ELb0ELi1EEENS1_19SingleTileSchedulerILb0ELb0ELb0ELi128EEEEEEEEEvNT_6ParamsE,"aw",@nobits
	.sectionflags	@""
	.align	16
	.zero		1024


//--------------------- .nv.shared.reserved.0     --------------------------
	.section	.nv.shared.reserved.0,"aw",@nobits
	.weak		__nv_reservedSMEM_offset_0_alias
	.size		__nv_reservedSMEM_offset_0_alias, 0, 0
	.other		__nv_reservedSMEM_offset_0_alias,@"STO_CUDA_RESERVED_SHARED STV_DEFAULT"
__nv_reservedSMEM_offset_0_alias:
	.zero		0


//--------------------- .nv.global                --------------------------
	.section	.nv.global,"aw",@nobits
.nv.global:
	.type		_ZN74_INTERNAL_5fd1a7b8_38_flash_bwd_hdim128_bf16_softcap_sm90_cu_4cb42ef5_28724cute1_E,@object
	.size		_ZN74_INTERNAL_5fd1a7b8_38_flash_bwd_hdim128_bf16_softcap_sm90_cu_4cb42ef5_28724cute1_E,(_ZN74_INTERNAL_5fd1a7b8_38_flash_bwd_hdim128_bf16_softcap_sm90_cu_4cb42ef5_28724cuda3std3__45__cpo6cbeginE - _ZN74_INTERNAL_5fd1a7b8_38_flash_bwd_hdim128_bf16_softcap_sm90_cu_4cb42ef5_28724cute1_E)
_ZN74_INTERNAL_5fd1a7b8_38_flash_bwd_hdim128_bf16_softcap_sm90_cu_4cb42ef5_28724cute1_E:
	.zero		1
	.type		_ZN74_INTERNAL_5fd1a7b8_38_flash_bwd_hdim128_bf16_softcap_sm90_cu_4cb42ef5_28724cuda3std3__45__cpo6cbeginE,@object
	.size		_ZN74_INTERNAL_5fd1a7b8_38_flash_bwd_hdim128_bf16_softcap_sm90_cu_4cb42ef5_28724cuda3std3__45__cpo6cbeginE,(_ZN74_INTERNAL_5fd1a7b8_38_flash_bwd_hdim128_bf16_softcap_sm90_cu_4cb42ef5_28724cuda3std3__48in_placeE - _ZN74_INTERNAL_5fd1a7b8_38_flash_bwd_hdim128_bf16_softcap_sm90_cu_4cb42ef5_28724cuda3std3__45__cpo6cbeginE)
_ZN74_INTERNAL_5fd1a7b8_38_flash_bwd_hdim128_bf16_softcap_sm90_cu_4cb42ef5_28724cuda3std3__45__cpo6cbeginE:
	.zero		1
	.type		_ZN74_INTERNAL_5fd1a7b8_38_flash_bwd_hdim128_bf16_softcap_sm90_cu_4cb42ef5_28724cuda3std3__48in_placeE,@object
	.size		_ZN74_INTERNAL_5fd1a7b8_38_flash_bwd_hdim128_bf16_softcap_sm90_cu_4cb42ef5_28724cuda3std3__48in_placeE,(_ZN74_INTERNAL_5fd1a7b8_38_flash_bwd_hdim128_bf16_softcap_sm90_cu_4cb42ef5_28724cuda3std6ranges3__45__cpo9iter_moveE - _ZN74_INTERNAL_5fd1a7b8_38_flash_bwd_hdim128_bf16_softcap_sm90_cu_4cb42ef5_28724cuda3std3__48in_placeE)
_ZN74_INTERNAL_5fd1a7b8_38_flash_bwd_hdim128_bf16_softcap_sm90_cu_4cb42ef5_28724cuda3std3__48in_placeE:
	.zero		1
	.type		_ZN74_INTERNAL_5fd1a7b8_38_flash_bwd_hdim128_bf16_softcap_sm90_cu_4cb42ef5_28724cuda3std6ranges3__45__cpo9iter_moveE,@object
	.size		_ZN74_INTERNAL_5fd1a7b8_38_flash_bwd_hdim128_bf16_softcap_sm90_cu_4cb42ef5_28724cuda3std6ranges3__45__cpo9iter_moveE,(_ZN74_INTERNAL_5fd1a7b8_38_flash_bwd_hdim128_bf16_softcap_sm90_cu_4cb42ef5_28724cuda3std3__45__cpo5beginE - _ZN74_INTERNAL_5fd1a7b8_38_flash_bwd_hdim128_bf16_softcap_sm90_cu_4cb42ef5_28724cuda3std6ranges3__45__cpo9iter_moveE)
_ZN74_INTERNAL_5fd1a7b8_38_flash_bwd_hdim128_bf16_softcap_sm90_cu_4cb42ef5_28724cuda3std6ranges3__45__cpo9iter_moveE:
	.zero		1
	.type		_ZN74_INTERNAL_5fd1a7b8_38_flash_bwd_hdim128_bf16_softcap_sm90_cu_4cb42ef5_28724cuda3std3__45__cpo5beginE,@object
	.size		_ZN74_INTERNAL_5fd1a7b8_38_flash_bwd_hdim128_bf16_softcap_sm90_cu_4cb42ef5_28724cuda3std3__45__cpo5beginE,(_ZN74_INTERNAL_5fd1a7b8_38_flash_bwd_hdim128_bf16_softcap_sm90_cu_4cb42ef5_28724cuda3std3__476_GLOBAL__N__5fd1a7b8_38_flash_bwd_hdim128_bf16_softcap_sm90_cu_4cb42ef5_28726ignoreE - _ZN74_INTERNAL_5fd1a7b8_38_flash_bwd_hdim128_bf16_softcap_sm90_cu_4cb42ef5_28724cuda3std3__45__cpo5beginE)
_ZN74_INTERNAL_5fd1a7b8_38_flash_bwd_hdim128_bf16_softcap_sm90_cu_4cb42ef5_28724cuda3std3__45__cpo5beginE:
	.zero		1
	.type		_ZN74_INTERNAL_5fd1a7b8_38_flash_bwd_hdim128_bf16_softcap_sm90_cu_4cb42ef5_28724cuda3std3__476_GLOBAL__N__5fd1a7b8_38_flash_bwd_hdim128_bf16_softcap_sm90_cu_4cb42ef5_28726ignoreE,@object
	.size		_ZN74_INTERNAL_5fd1a7b8_38_flash_bwd_hdim128_bf16_softcap_sm90_cu_4cb42ef5_28724cuda3std3__476_GLOBAL__N__5fd1a7b8_38_flash_bwd_hdim128_bf16_softcap_sm90_cu_4cb42ef5_28726ignoreE,(_ZN74_INTERNAL_5fd1a7b8_38_flash_bwd_hdim128_bf16_softcap_sm90_cu_4cb42ef5_28724cute7productE - _ZN74_INTERNAL_5fd1a7b8_38_flash_bwd_hdim128_bf16_softcap_sm90_cu_4cb42ef5_28724cuda3std3__476_GLOBAL__N__5fd1a7b8_38_flash_bwd_hdim128_bf16_softcap_sm90_cu_4cb42ef5_28726ignoreE)
_ZN74_INTERNAL_5fd1a7b8_38_flash_bwd_hdim128_bf16_softcap_sm90_cu_4cb42ef5_28724cuda3std3__476_GLOBAL__N__5fd1a7b8_38_flash_bwd_hdim128_bf16_softcap_sm90_cu_4cb42ef5_28726ignoreE:
	.zero		1
	.type		_ZN74_INTERNAL_5fd1a7b8_38_flash_bwd_hdim128_bf16_softcap_sm90_cu_4cb42ef5_28724cute7productE,@object
	.size		_ZN74_INTERNAL_5fd1a7b8_38_flash_bwd_hdim128_bf16_softcap_sm90_cu_4cb42ef5_28724cute7productE,(_ZN74_INTERNAL_5fd1a7b8_38_flash_bwd_hdim128_bf16_softcap_sm90_cu_4cb42ef5_28724cuda3std3__45__cpo3endE - _ZN74_INTERNAL_5fd1a7b8_38_flash_bwd_hdim128_bf16_softcap_sm90_cu_4cb42ef5_28724cute7productE)
_ZN74_INTERNAL_5fd1a7b8_38_flash_bwd_hdim128_bf16_softcap_sm90_cu_4cb42ef5_28724cute7productE:
	.zero		1
	.type		_ZN74_INTERNAL_5fd1a7b8_38_flash_bwd_hdim128_bf16_softcap_sm90_cu_4cb42ef5_28724cuda3std3__45__cpo3endE,@object
	.size		_ZN74_INTERNAL_5fd1a7b8_38_flash_bwd_hdim128_bf16_softcap_sm90_cu_4cb42ef5_28724cuda3std3__45__cpo3endE,(_ZN74_INTERNAL_5fd1a7b8_38_flash_bwd_hdim128_bf16_softcap_sm90_cu_4cb42ef5_28724cuda3std3__419piecewise_constructE - _ZN74_INTERNAL_5fd1a7b8_38_flash_bwd_hdim128_bf16_softcap_sm90_cu_4cb42ef5_28724cuda3std3__45__cpo3endE)
_ZN74_INTERNAL_5fd1a7b8_38_flash_bwd_hdim128_bf16_softcap_sm90_cu_4cb42ef5_28724cuda3std3__45__cpo3endE:
	.zero		1
	.type		_ZN74_INTERNAL_5fd1a7b8_38_flash_bwd_hdim128_bf16_softcap_sm90_cu_4cb42ef5_28724cuda3std3__419piecewise_constructE,@object
	.size		_ZN74_INTERNAL_5fd1a7b8_38_flash_bwd_hdim128_bf16_softcap_sm90_cu_4cb42ef5_28724cuda3std3__419piecewise_constructE,(_ZN74_INTERNAL_5fd1a7b8_38_flash_bwd_hdim128_bf16_softcap_sm90_cu_4cb42ef5_28724cuda3std3__45__cpo4cendE - _ZN74_INTERNAL_5fd1a7b8_38_flash_bwd_hdim128_bf16_softcap_sm90_cu_4cb42ef5_28724cuda3std3__419piecewise_constructE)
_ZN74_INTERNAL_5fd1a7b8_38_flash_bwd_hdim128_bf16_softcap_sm90_cu_4cb42ef5_28724cuda3std3__419piecewise_constructE:
	.zero		1
	.type		_ZN74_INTERNAL_5fd1a7b8_38_flash_bwd_hdim128_bf16_softcap_sm90_cu_4cb42ef5_28724cuda3std3__45__cpo4cendE,@object
	.size		_ZN74_INTERNAL_5fd1a7b8_38_flash_bwd_hdim128_bf16_softcap_sm90_cu_4cb42ef5_28724cuda3std3__45__cpo4cendE,(_ZN74_INTERNAL_5fd1a7b8_38_flash_bwd_hdim128_bf16_softcap_sm90_cu_4cb42ef5_28724cuda3std6ranges3__45__cpo4swapE - _ZN74_INTERNAL_5fd1a7b8_38_flash_bwd_hdim128_bf16_softcap_sm90_cu_4cb42ef5_28724cuda3std3__45__cpo4cendE)
_ZN74_INTERNAL_5fd1a7b8_38_flash_bwd_hdim128_bf16_softcap_sm90_cu_4cb42ef5_28724cuda3std3__45__cpo4cendE:
	.zero		1
	.type		_ZN74_INTERNAL_5fd1a7b8_38_flash_bwd_hdim128_bf16_softcap_sm90_cu_4cb42ef5_28724cuda3std6ranges3__45__cpo4swapE,@object
	.size		_ZN74_INTERNAL_5fd1a7b8_38_flash_bwd_hdim128_bf16_softcap_sm90_cu_4cb42ef5_28724cuda3std6ranges3__45__cpo4swapE,(.L_11 - _ZN74_INTERNAL_5fd1a7b8_38_flash_bwd_hdim128_bf16_softcap_sm90_cu_4cb42ef5_28724cuda3std6ranges3__45__cpo4swapE)
_ZN74_INTERNAL_5fd1a7b8_38_flash_bwd_hdim128_bf16_softcap_sm90_cu_4cb42ef5_28724cuda3std6ranges3__45__cpo4swapE:
	.zero		1
.L_11:


//--------------------- .nv.shared._ZN7cutlass13device_kernelIN5flash11enable_sm90INS1_16FlashAttnBwdSm90INS1_25CollectiveMainloopBwdSm90ILi2ELi2ELi2EN4cute5tupleIJNS5_1CILi1EEES8_S8_EEENS6_IJNS7_ILi64EEENS7_ILi128EEESB_EEENS_10bfloat16_tEfNS_4arch4Sm90ELb0ELb0ELb1ELb0ELb1ELb1ELb0ELb0ELi2ELi1ELi2ELi1ELb0EEENS1_21CollectiveEpilogueBwdISC_SD_SF_Li256ELb0ELb0ELi1EEENS1_19SingleTileSchedulerILb0ELb0ELb0ELi128EEEEEEEEEvNT_6ParamsE --------------------------
	.section	.nv.shared._ZN7cutlass13device_kernelIN5flash11enable_sm90INS1_16FlashAttnBwdSm90INS1_25CollectiveMainloopBwdSm90ILi2ELi2ELi2EN4cute5tupleIJNS5_1CILi1EEES8_S8_EEENS6_IJNS7_ILi64EEENS7_ILi128EEESB_EEENS_10bfloat16_tEfNS_4arch4Sm90ELb0ELb0ELb1ELb0ELb1ELb1ELb0ELb0ELi2ELi1ELi2ELi1ELb0EEENS1_21CollectiveEpilogueBwdISC_SD_SF_Li256ELb0ELb0ELi1EEENS1_19SingleTileSchedulerILb0ELb0ELb0ELi128EEEEEEEEEvNT_6ParamsE,"aw",@nobits
	.sectionflags	@""
	.align	16
	.zero		1024


//--------------------- .nv.shared._ZN7cutlass13device_kernelIN5flash11enable_sm90INS1_16FlashAttnBwdSm90INS1_25CollectiveMainloopBwdSm90ILi2ELi2ELi2EN4cute5tupleIJNS5_1CILi1EEES8_S8_EEENS6_IJNS7_ILi64EEENS7_ILi128EEESB_EEENS_10bfloat16_tEfNS_4arch4Sm90ELb0ELb0ELb1ELb0ELb0ELb1ELb0ELb0ELi2ELi1ELi2ELi1ELb0EEENS1_24CollectiveEpilogueBwdGQAISC_fSF_Li256ELb0ELb0EEENS1_19SingleTileSchedulerILb0ELb0ELb0ELi128EEEEEEEEEvNT_6ParamsE --------------------------
	.section	.nv.shared._ZN7cutlass13device_kernelIN5flash11enable_sm90INS1_16FlashAttnBwdSm90INS1_25CollectiveMainloopBwdSm90ILi2ELi2ELi2EN4cute5tupleIJNS5_1CILi1EEES8_S8_EEENS6_IJNS7_ILi64EEENS7_ILi128EEESB_EEENS_10bfloat16_tEfNS_4arch4Sm90ELb0ELb0ELb1ELb0ELb0ELb1ELb0ELb0ELi2ELi1ELi2ELi1ELb0EEENS1_24CollectiveEpilogueBwdGQAISC_fSF_Li256ELb0ELb0EEENS1_19SingleTileSchedulerILb0ELb0ELb0ELi128EEEEEEEEEvNT_6ParamsE,"aw",@nobits
	.sectionflags	@""
	.align	16
	.zero		1024


//--------------------- .nv.shared._ZN7cutlass13device_kernelIN5flash11enable_sm90INS1_16FlashAttnBwdSm90INS1_25CollectiveMainloopBwdSm90ILi2ELi2ELi2EN4cute5tupleIJNS5_1CILi1EEES8_S8_EEENS6_IJNS7_ILi64EEENS7_ILi128EEESB_EEENS_10bfloat16_tEfNS_4arch4Sm90ELb0ELb0ELb1ELb0ELb1ELb1ELb0ELb0ELi2ELi1ELi2ELi1ELb0EEENS1_24CollectiveEpilogueBwdGQAISC_fSF_Li256ELb0ELb1EEENS1_19SingleTileSchedulerILb0ELb0ELb0ELi128EEEEEEEEEvNT_6ParamsE --------------------------
	.section	.nv.shared._ZN7cutlass13device_kernelIN5flash11enable_sm90INS1_16FlashAttnBwdSm90INS1_25CollectiveMainloopBwdSm90ILi2ELi2ELi2EN4cute5tupleIJNS5_1CILi1EEES8_S8_EEENS6_IJNS7_ILi64EEENS7_ILi128EEESB_EEENS_10bfloat16_tEfNS_4arch4Sm90ELb0ELb0ELb1ELb0ELb1ELb1ELb0ELb0ELi2ELi1ELi2ELi1ELb0EEENS1_24CollectiveEpilogueBwdGQAISC_fSF_Li256ELb0ELb1EEENS1_19SingleTileSchedulerILb0ELb0ELb0ELi128EEEEEEEEEvNT_6ParamsE,"aw",@nobits
	.sectionflags	@""
	.align	16
	.zero		1024


//--------------------- .nv.shared._ZN7cutlass13device_kernelIN5flash11enable_sm90INS1_16FlashAttnBwdSm90INS1_25CollectiveMainloopBwdSm90ILi2ELi2ELi2EN4cute5tupleIJNS5_1CILi1EEES8_S8_EEENS6_IJNS7_ILi64EEENS7_ILi128EEESB_EEENS_10bfloat16_tEfNS_4arch4Sm90ELb0ELb0ELb1ELb1ELb0ELb1ELb0ELb0ELi2ELi1ELi2ELi1ELb0EEENS1_21CollectiveEpilogueBwdISC_SD_SF_Li256ELb1ELb0ELi1EEENS1_19SingleTileSchedulerILb1ELb0ELb0ELi128EEEEEEEEEvNT_6ParamsE --------------------------
	.section	.nv.shared._ZN7cutlass13device_kernelIN5flash11enable_sm90INS1_16FlashAttnBwdSm90INS1_25CollectiveMainloopBwdSm90ILi2ELi2ELi2EN4cute5tupleIJNS5_1CILi1EEES8_S8_EEENS6_IJNS7_ILi64EEENS7_ILi128EEESB_EEENS_10bfloat16_tEfNS_4arch4Sm90ELb0ELb0ELb1ELb1ELb0ELb1ELb0ELb0ELi2ELi1ELi2ELi1ELb0EEENS1_21CollectiveEpilogueBwdISC_SD_SF_Li256ELb1ELb0ELi1EEENS1_19SingleTileSchedulerILb1ELb0ELb0ELi128EEEEEEEEEvNT_6ParamsE,"aw",@nobits
	.sectionflags	@""
	.align	16
	.zero		1024


//--------------------- .nv.shared._ZN7cutlass13device_kernelIN5flash11enable_sm90INS1_16FlashAttnBwdSm90INS1_25CollectiveMainloopBwdSm90ILi2ELi2ELi2EN4cute5tupleIJNS5_1CILi1EEES8_S8_EEENS6_IJNS7_ILi64EEENS7_ILi128EEESB_EEENS_10bfloat16_tEfNS_4arch4Sm90ELb0ELb0ELb1ELb1ELb1ELb1ELb0ELb0ELi2ELi1ELi2ELi1ELb0EEENS1_21CollectiveEpilogueBwdISC_SD_SF_Li256ELb1ELb0ELi1EEENS1_19SingleTileSchedulerILb1ELb0ELb0ELi128EEEEEEEEEvNT_6ParamsE --------------------------
	.section	.nv.shared._ZN7cutlass13device_kernelIN5flash11enable_sm90INS1_16FlashAttnBwdSm90INS1_25CollectiveMainloopBwdSm90ILi2ELi2ELi2EN4cute5tupleIJNS5_1CILi1EEES8_S8_EEENS6_IJNS7_ILi64EEENS7_ILi128EEESB_EEENS_10bfloat16_tEfNS_4arch4Sm90ELb0ELb0ELb1ELb1ELb1ELb1ELb0ELb0ELi2ELi1ELi2ELi1ELb0EEENS1_21CollectiveEpilogueBwdISC_SD_SF_Li256ELb1ELb0ELi1EEENS1_19SingleTileSchedulerILb1ELb0ELb0ELi128EEEEEEEEEvNT_6ParamsE,"aw",@nobits
	.sectionflags	@""
	.align	16
	.zero		1024


//--------------------- .nv.shared._ZN7cutlass13device_kernelIN5flash11enable_sm90INS1_16FlashAttnBwdSm90INS1_25CollectiveMainloopBwdSm90ILi2ELi2ELi2EN4cute5tupleIJNS5_1CILi1EEES8_S8_EEENS6_IJNS7_ILi64EEENS7_ILi128EEESB_EEENS_10bfloat16_tEfNS_4arch4Sm90ELb0ELb0ELb1ELb1ELb0ELb1ELb0ELb0ELi2ELi1ELi2ELi1ELb0EEENS1_24CollectiveEpilogueBwdGQAISC_fSF_Li256ELb1ELb0EEENS1_19SingleTileSchedulerILb1ELb0ELb0ELi128EEEEEEEEEvNT_6ParamsE --------------------------
	.section	.nv.shared._ZN7cutlass13device_kernelIN5flash11enable_sm90INS1_16FlashAttnBwdSm90INS1_25CollectiveMainloopBwdSm90ILi2ELi2ELi2EN4cute5tupleIJNS5_1CILi1EEES8_S8_EEENS6_IJNS7_ILi64EEENS7_ILi128EEESB_EEENS_10bfloat16_tEfNS_4arch4Sm90ELb0ELb0ELb1ELb1ELb0ELb1ELb0ELb0ELi2ELi1ELi2ELi1ELb0EEENS1_24CollectiveEpilogueBwdGQAISC_fSF_Li256ELb1ELb0EEENS1_19SingleTileSchedulerILb1ELb0ELb0ELi128EEEEEEEEEvNT_6ParamsE,"aw",@nobits
	.sectionflags	@""
	.align	16
	.zero		1024


//--------------------- .nv.shared._ZN7cutlass13device_kernelIN5flash11enable_sm90INS1_16FlashAttnBwdSm90INS1_25CollectiveMainloopBwdSm90ILi2ELi2ELi2EN4cute5tupleIJNS5_1CILi1EEES8_S8_EEENS6_IJNS7_ILi64EEENS7_ILi128EEESB_EEENS_10bfloat16_tEfNS_4arch4Sm90ELb0ELb0ELb1ELb1ELb1ELb1ELb0ELb0ELi2ELi1ELi2ELi1ELb0EEENS1_24CollectiveEpilogueBwdGQAISC_fSF_Li256ELb1ELb1EEENS1_19SingleTileSchedulerILb1ELb0ELb0ELi128EEEEEEEEEvNT_6ParamsE --------------------------
	.section	.nv.shared._ZN7cutlass13device_kernelIN5flash11enable_sm90INS1_16FlashAttnBwdSm90INS1_25CollectiveMainloopBwdSm90ILi2ELi2ELi2EN4cute5tupleIJNS5_1CILi1EEES8_S8_EEENS6_IJNS7_ILi64EEENS7_ILi128EEESB_EEENS_10bfloat16_tEfNS_4arch4Sm90ELb0ELb0ELb1ELb1ELb1ELb1ELb0ELb0ELi2ELi1ELi2ELi1ELb0EEENS1_24CollectiveEpilogueBwdGQAISC_fSF_Li256ELb1ELb1EEENS1_19SingleTileSchedulerILb1ELb0ELb0ELi128EEEEEEEEEvNT_6ParamsE,"aw",@nobits
	.sectionflags	@""
	.align	16
	.zero		1024


//--------------------- .nv.shared._ZN7cutlass13device_kernelIN5flash11enable_sm90INS1_16FlashAttnBwdSm90INS1_25CollectiveMainloopBwdSm90ILi2ELi2ELi2EN4cute5tupleIJNS5_1CILi1EEES8_S8_EEENS6_IJNS7_ILi64EEENS7_ILi128EEESB_EEENS_10bfloat16_tEfNS_4arch4Sm90ELb0ELb1ELb1ELb0ELb0ELb1ELb0ELb0ELi2ELi1ELi2ELi1ELb0EEENS1_21CollectiveEpilogueBwdISC_SD_SF_Li256ELb0ELb0ELi1EEENS1_19SingleTileSchedulerILb0ELb0ELb0ELi128EEEEEEEEEvNT_6ParamsE --------------------------
	.section	.nv.shared._ZN7cutlass13device_kernelIN5flash11enable_sm90INS1_16FlashAttnBwdSm90INS1_25CollectiveMainloopBwdSm90ILi2ELi2ELi2EN4cute5tupleIJNS5_1CILi1EEES8_S8_EEENS6_IJNS7_ILi64EEENS7_ILi128EEESB_EEENS_10bfloat16_tEfNS_4arch4Sm90ELb0ELb1ELb1ELb0ELb0ELb1ELb0ELb0ELi2ELi1ELi2ELi1ELb0EEENS1_21CollectiveEpilogueBwdISC_SD_SF_Li256ELb0ELb0ELi1EEENS1_19SingleTileSchedulerILb0ELb0ELb0ELi128EEEEEEEEEvNT_6ParamsE,"aw",@nobits
	.sectionflags	@""
	.align	16
	.zero		1024


//--------------------- .nv.shared._ZN7cutlass13device_kernelIN5flash11enable_sm90INS1_16FlashAttnBwdSm90INS1_25CollectiveMainloopBwdSm90ILi2ELi2ELi2EN4cute5tupleIJNS5_1CILi1EEES8_S8_EEENS6_IJNS7_ILi64EEENS7_ILi128EEESB_EEENS_10bfloat16_tEfNS_4arch4Sm90ELb0ELb1ELb1ELb0ELb1ELb1ELb0ELb0ELi2ELi1ELi2ELi1ELb0EEENS1_21CollectiveEpilogueBwdISC_SD_SF_Li256ELb0ELb0ELi1EEENS1_19SingleTileSchedulerILb0ELb0ELb0ELi128EEEEEEEEEvNT_6ParamsE --------------------------
	.section	.nv.shared._ZN7cutlass13device_kernelIN5flash11enable_sm90INS1_16FlashAttnBwdSm90INS1_25CollectiveMainloopBwdSm90ILi2ELi2ELi2EN4cute5tupleIJNS5_1CILi1EEES8_S8_EEENS6_IJNS7_ILi64EEENS7_ILi128EEESB_EEENS_10bfloat16_tEfNS_4arch4Sm90ELb0ELb1ELb1ELb0ELb1ELb1ELb0ELb0ELi2ELi1ELi2ELi1ELb0EEENS1_21CollectiveEpilogueBwdISC_SD_SF_Li256ELb0ELb0ELi1EEENS1_19SingleTileSchedulerILb0ELb0ELb0ELi128EEEEEEEEEvNT_6ParamsE,"aw",@nobits
	.sectionflags	@""
	.align	16
	.zero		1024


//--------------------- .nv.shared._ZN7cutlass13device_kernelIN5flash11enable_sm90INS1_16FlashAttnBwdSm90INS1_25CollectiveMainloopBwdSm90ILi2ELi2ELi2EN4cute5tupleIJNS5_1CILi1EEES8_S8_EEENS6_IJNS7_ILi64EEENS7_ILi128EEESB_EEENS_10bfloat16_tEfNS_4arch4Sm90ELb0ELb1ELb1ELb0ELb0ELb1ELb0ELb0ELi2ELi1ELi2ELi1ELb0EEENS1_24CollectiveEpilogueBwdGQAISC_fSF_Li256ELb0ELb0EEENS1_19SingleTileSchedulerILb0ELb0ELb0ELi128EEEEEEEEEvNT_6ParamsE --------------------------
	.section	.nv.shared._ZN7cutlass13device_kernelIN5flash11enable_sm90INS1_16FlashAttnBwdSm90INS1_25CollectiveMainloopBwdSm90ILi2ELi2ELi2EN4cute5tupleIJNS5_1CILi1EEES8_S8_EEENS6_IJNS7_ILi64EEENS7_ILi128EEESB_EEENS_10bfloat16_tEfNS_4arch4Sm90ELb0ELb1ELb1ELb0ELb0ELb1ELb0ELb0ELi2ELi1ELi2ELi1ELb0EEENS1_24CollectiveEpilogueBwdGQAISC_fSF_Li256ELb0ELb0EEENS1_19SingleTileSchedulerILb0ELb0ELb0ELi128EEEEEEEEEvNT_6ParamsE,"aw",@nobits
	.sectionflags	@""
	.align	16
	.zero		1024


//--------------------- .nv.shared._ZN7cutlass13device_kernelIN5flash11enable_sm90INS1_16FlashAttnBwdSm90INS1_25CollectiveMainloopBwdSm90ILi2ELi2ELi2EN4cute5tupleIJNS5_1CILi1EEES8_S8_EEENS6_IJNS7_ILi64EEENS7_ILi128EEESB_EEENS_10bfloat16_tEfNS_4arch4Sm90ELb0ELb1ELb1ELb0ELb1ELb1ELb0ELb0ELi2ELi1ELi2ELi1ELb0EEENS1_24CollectiveEpilogueBwdGQAISC_fSF_Li256ELb0ELb1EEENS1_19SingleTileSchedulerILb0ELb0ELb0ELi128EEEEEEEEEvNT_6ParamsE --------------------------
	.section	.nv.shared._ZN7cutlass13device_kernelIN5flash11enable_sm90INS1_16FlashAttnBwdSm90INS1_25CollectiveMainloopBwdSm90ILi2ELi2ELi2EN4cute5tupleIJNS5_1CILi1EEES8_S8_EEENS6_IJNS7_ILi64EEENS7_ILi128EEESB_EEENS_10bfloat16_tEfNS_4arch4Sm90ELb0ELb1ELb1ELb0ELb1ELb1ELb0ELb0ELi2ELi1ELi2ELi1ELb0EEENS1_24CollectiveEpilogueBwdGQAISC_fSF_Li256ELb0ELb1EEENS1_19SingleTileSchedulerILb0ELb0ELb0ELi128EEEEEEEEEvNT_6ParamsE,"aw",@nobits
	.sectionflags	@""
	.align	16
	.zero		1024


//--------------------- .nv.shared._ZN7cutlass13device_kernelIN5flash11enable_sm90INS1_16FlashAttnBwdSm90INS1_25CollectiveMainloopBwdSm90ILi2ELi2ELi2EN4cute5tupleIJNS5_1CILi1EEES8_S8_EEENS6_IJNS7_ILi64EEENS7_ILi128EEESB_EEENS_10bfloat16_tEfNS_4arch4Sm90ELb0ELb1ELb1ELb1ELb0ELb1ELb0ELb0ELi2ELi1ELi2ELi1ELb0EEENS1_21CollectiveEpilogueBwdISC_SD_SF_Li256ELb1ELb0ELi1EEENS1_19SingleTileSchedulerILb1ELb0ELb0ELi128EEEEEEEEEvNT_6ParamsE --------------------------
	.section	.nv.shared._ZN7cutlass13device_kernelIN5flash11enable_sm90INS1_16FlashAttnBwdSm90INS1_25CollectiveMainloopBwdSm90ILi2ELi2ELi2EN4cute5tupleIJNS5_1CILi1EEES8_S8_EEENS6_IJNS7_ILi64EEENS7_ILi128EEESB_EEENS_10bfloat16_tEfNS_4arch4Sm90ELb0ELb1ELb1ELb1ELb0ELb1ELb0ELb0ELi2ELi1ELi2ELi1ELb0EEENS1_21CollectiveEpilogueBwdISC_SD_SF_Li256ELb1ELb0ELi1EEENS1_19SingleTileSchedulerILb1ELb0ELb0ELi128EEEEEEEEEvNT_6ParamsE,"aw",@nobits
	.sectionflags	@""
	.align	16
	.zero		1024


//--------------------- .nv.shared._ZN7cutlass13device_kernelIN5flash11enable_sm90INS1_16FlashAttnBwdSm90INS1_25CollectiveMainloopBwdSm90ILi2ELi2ELi2EN4cute5tupleIJNS5_1CILi1EEES8_S8_EEENS6_IJNS7_ILi64EEENS7_ILi128EEESB_EEENS_10bfloat16_tEfNS_4arch4Sm90ELb0ELb1ELb1ELb1ELb1ELb1ELb0ELb0ELi2ELi1ELi2ELi1ELb0EEENS1_21CollectiveEpilogueBwdISC_SD_SF_Li256ELb1ELb0ELi1EEENS1_19SingleTileSchedulerILb1ELb0ELb0ELi128EEEEEEEEEvNT_6ParamsE --------------------------
	.section	.nv.shared._ZN7cutlass13device_kernelIN5flash11enable_sm90INS1_16FlashAttnBwdSm90INS1_25CollectiveMainloopBwdSm90ILi2ELi2ELi2EN4cute5tupleIJNS5_1CILi1EEES8_S8_EEENS6_IJNS7_ILi64EEENS7_ILi128EEESB_EEENS_10bfloat16_tEfNS_4arch4Sm90ELb0ELb1ELb1ELb1ELb1ELb1ELb0ELb0ELi2ELi1ELi2ELi1ELb0EEENS1_21CollectiveEpilogueBwdISC_SD_SF_Li256ELb1ELb0ELi1EEENS1_19SingleTileSchedulerILb1ELb0ELb0ELi128EEEEEEEEEvNT_6ParamsE,"aw",@nobits
	.sectionflags	@""
	.align	16
	.zero		1024


//--------------------- .nv.shared._ZN7cutlass13device_kernelIN5flash11enable_sm90INS1_16FlashAttnBwdSm90INS1_25CollectiveMainloopBwdSm90ILi2ELi2ELi2EN4cute5tupleIJNS5_1CILi1EEES8_S8_EEENS6_IJNS7_ILi64EEENS7_ILi128EEESB_EEENS_10bfloat16_tEfNS_4arch4Sm90ELb0ELb1ELb1ELb1ELb0ELb1ELb0ELb0ELi2ELi1ELi2ELi1ELb0EEENS1_24CollectiveEpilogueBwdGQAISC_fSF_Li256ELb1ELb0EEENS1_19SingleTileSchedulerILb1ELb0ELb0ELi128EEEEEEEEEvNT_6ParamsE --------------------------
	.section	.nv.shared._ZN7cutlass13device_kernelIN5flash11enable_sm90INS1_16FlashAttnBwdSm90INS1_25CollectiveMainloopBwdSm90ILi2ELi2ELi2EN4cute5tupleIJNS5_1CILi1EEES8_S8_EEENS6_IJNS7_ILi64EEENS7_ILi128EEESB_EEENS_10bfloat16_tEfNS_4arch4Sm90ELb0ELb1ELb1ELb1ELb0ELb1ELb0ELb0ELi2ELi1ELi2ELi1ELb0EEENS1_24CollectiveEpilogueBwdGQAISC_fSF_Li256ELb1ELb0EEENS1_19SingleTileSchedulerILb1ELb0ELb0ELi128EEEEEEEEEvNT_6ParamsE,"aw",@nobits
	.sectionflags	@""
	.align	16
	.zero		1024


//--------------------- .nv.shared._ZN7cutlass13device_kernelIN5flash11enable_sm90INS1_16FlashAttnBwdSm90INS1_25CollectiveMainloopBwdSm90ILi2ELi2ELi2EN4cute5tupleIJNS5_1CILi1EEES8_S8_EEENS6_IJNS7_ILi64EEENS7_ILi128EEESB_EEENS_10bfloat16_tEfNS_4arch4Sm90ELb0ELb1ELb1ELb1ELb1ELb1ELb0ELb0ELi2ELi1ELi2ELi1ELb0EEENS1_24CollectiveEpilogueBwdGQAISC_fSF_Li256ELb1ELb1EEENS1_19SingleTileSchedulerILb1ELb0ELb0ELi128EEEEEEEEEvNT_6ParamsE --------------------------
	.section	.nv.shared._ZN7cutlass13device_kernelIN5flash11enable_sm90INS1_16FlashAttnBwdSm90INS1_25CollectiveMainloopBwdSm90ILi2ELi2ELi2EN4cute5tupleIJNS5_1CILi1EEES8_S8_EEENS6_IJNS7_ILi64EEENS7_ILi128EEESB_EEENS_10bfloat16_tEfNS_4arch4Sm90ELb0ELb1ELb1ELb1ELb1ELb1ELb0ELb0ELi2ELi1ELi2ELi1ELb0EEENS1_24CollectiveEpilogueBwdGQAISC_fSF_Li256ELb1ELb1EEENS1_19SingleTileSchedulerILb1ELb0ELb0ELi128EEEEEEEEEvNT_6ParamsE,"aw",@nobits
	.sectionflags	@""
	.align	16
	.zero		1024


//--------------------- .nv.shared._ZN7cutlass13device_kernelIN5flash11enable_sm90INS1_16FlashAttnBwdSm90INS1_25CollectiveMainloopBwdSm90ILi2ELi2ELi2EN4cute5tupleIJNS5_1CILi1EEES8_S8_EEENS6_IJNS7_ILi64EEENS7_ILi128EEESB_EEENS_10bfloat16_tEfNS_4arch4Sm90ELb1ELb0ELb1ELb0ELb0ELb1ELb0ELb0ELi2ELi1ELi2ELi1ELb0EEENS1_21CollectiveEpilogueBwdISC_SD_SF_Li256ELb0ELb0ELi1EEENS1_25SingleTileBwdLPTSchedulerILb0ELi128ELb0EEEEEEEEEvNT_6ParamsE --------------------------
	.section	.nv.shared._ZN7cutlass13device_kernelIN5flash11enable_sm90INS1_16FlashAttnBwdSm90INS1_25CollectiveMainloopBwdSm90ILi2ELi2ELi2EN4cute5tupleIJNS5_1CILi1EEES8_S8_EEENS6_IJNS7_ILi64EEENS7_ILi128EEESB_EEENS_10bfloat16_tEfNS_4arch4Sm90ELb1ELb0ELb1ELb0ELb0ELb1ELb0ELb0ELi2ELi1ELi2ELi1ELb0EEENS1_21CollectiveEpilogueBwdISC_SD_SF_Li256ELb0ELb0ELi1EEENS1_25SingleTileBwdLPTSchedulerILb0ELi128ELb0EEEEEEEEEvNT_6ParamsE,"aw",@nobits
	.sectionflags	@""
	.align	16
	.zero		1024


//--------------------- .nv.shared._ZN7cutlass13device_kernelIN5flash11enable_sm90INS1_16FlashAttnBwdSm90INS1_25CollectiveMainloopBwdSm90ILi2ELi2ELi2EN4cute5tupleIJNS5_1CILi1EEES8_S8_EEENS6_IJNS7_ILi64EEENS7_ILi128EEESB_EEENS_10bfloat16_tEfNS_4arch4Sm90ELb1ELb0ELb1ELb0ELb1ELb1ELb0ELb0ELi2ELi1ELi2ELi1ELb0EEENS1_21CollectiveEpilogueBwdISC_SD_SF_Li256ELb0ELb0ELi1EEENS1_25SingleTileBwdLPTSchedulerILb0ELi128ELb1EEEEEEEEEvNT_6ParamsE --------------------------
	.section	.nv.shared._ZN7cutlass13device_kernelIN5flash11enable_sm90INS1_16FlashAttnBwdSm90INS1_25CollectiveMainloopBwdSm90ILi2ELi2ELi2EN4cute5tupleIJNS5_1CILi1EEES8_S8_EEENS6_IJNS7_ILi64EEENS7_ILi128EEESB_EEENS_10bfloat16_tEfNS_4arch4Sm90ELb1ELb0ELb1ELb0ELb1ELb1ELb0ELb0ELi2ELi1ELi2ELi1ELb0EEENS1_21CollectiveEpilogueBwdISC_SD_SF_Li256ELb0ELb0ELi1EEENS1_25SingleTileBwdLPTSchedulerILb0ELi128ELb1EEEEEEEEEvNT_6ParamsE,"aw",@nobits
	.sectionflags	@""
	.align	16
	.zero		1024


//--------------------- .nv.shared._ZN7cutlass13device_kernelIN5flash11enable_sm90INS1_16FlashAttnBwdSm90INS1_25CollectiveMainloopBwdSm90ILi2ELi2ELi2EN4cute5tupleIJNS5_1CILi1EEES8_S8_EEENS6_IJNS7_ILi64EEENS7_ILi128EEESB_EEENS_10bfloat16_tEfNS_4arch4Sm90ELb1ELb0ELb1ELb0ELb0ELb1ELb0ELb0ELi2ELi1ELi2ELi1ELb0EEENS1_24CollectiveEpilogueBwdGQAISC_fSF_Li256ELb0ELb0EEENS1_25SingleTileBwdLPTSchedulerILb0ELi128ELb0EEEEEEEEEvNT_6ParamsE --------------------------
	.section	.nv.shared._ZN7cutlass13device_kernelIN5flash11enable_sm90INS1_16FlashAttnBwdSm90INS1_25CollectiveMainloopBwdSm90ILi2ELi2ELi2EN4cute5tupleIJNS5_1CILi1EEES8_S8_EEENS6_IJNS7_ILi64EEENS7_ILi128EEESB_EEENS_10bfloat16_tEfNS_4arch4Sm90ELb1ELb0ELb1ELb0ELb0ELb1ELb0ELb0ELi2ELi1ELi2ELi1ELb0EEENS1_24CollectiveEpilogueBwdGQAISC_fSF_Li256ELb0ELb0EEENS1_25SingleTileBwdLPTSchedulerILb0ELi128ELb0EEEEEEEEEvNT_6ParamsE,"aw",@nobits
	.sectionflags	@""
	.align	16
	.zero		1024


//--------------------- .nv.shared._ZN7cutlass13device_kernelIN5flash11enable_sm90INS1_16FlashAttnBwdSm90INS1_25CollectiveMainloopBwdSm90ILi2ELi2ELi2EN4cute5tupleIJNS5_1CILi1EEES8_S8_EEENS6_IJNS7_ILi64EEENS7_ILi128EEESB_EEENS_10bfloat16_tEfNS_4arch4Sm90ELb1ELb0ELb1ELb0ELb1ELb1ELb0ELb0ELi2ELi1ELi2ELi1ELb0EEENS1_24CollectiveEpilogueBwdGQAISC_fSF_Li256ELb0ELb1EEENS1_25SingleTileBwdLPTSchedulerILb0ELi128ELb1EEEEEEEEEvNT_6ParamsE --------------------------
	.section	.nv.shared._ZN7cutlass13device_kernelIN5flash11enable_sm90INS1_16FlashAttnBwdSm90INS1_25CollectiveMainloopBwdSm90ILi2ELi2ELi2EN4cute5tupleIJNS5_1CILi1EEES8_S8_EEENS6_IJNS7_ILi64EEENS7_ILi128EEESB_EEENS_10bfloat16_tEfNS_4arch4Sm90ELb1ELb0ELb1ELb0ELb1ELb1ELb0ELb0ELi2ELi1ELi2ELi1ELb0EEENS1_24CollectiveEpilogueBwdGQAISC_fSF_Li256ELb0ELb1EEENS1_25SingleTileBwdLPTSchedulerILb0ELi128ELb1EEEEEEEEEvNT_6ParamsE,"aw",@nobits
	.sectionflags	@""
	.align	16
	.zero		1024


//--------------------- .nv.shared._ZN7cutlass13device_kernelIN5flash22FlashAttnBwdPreprocessIN4cute5tupleIJNS3_1CILi64EEENS5_ILi128EEEEEENS_10bfloat16_tEfNS_4arch4Sm90ELb1ELb0EEEEEvNT_6ParamsE --------------------------
	.section	.nv.shared._ZN7cutlass13device_kernelIN5flash22FlashAttnBwdPreprocessIN4cute5tupleIJNS3_1CILi64EEENS5_ILi128EEEEEENS_10bfloat16_tEfNS_4arch4Sm90ELb1ELb0EEEEEvNT_6ParamsE,"aw",@nobits
	.sectionflags	@""
	.align	16
	.zero		1024


//--------------------- .nv.shared._ZN7cutlass13device_kernelIN5flash11enable_sm90INS1_16FlashAttnBwdSm90INS1_25CollectiveMainloopBwdSm90ILi2ELi2ELi2EN4cute5tupleIJNS5_1CILi1EEES8_S8_EEENS6_IJNS7_ILi64EEENS7_ILi128EEESB_EEENS_10bfloat16_tEfNS_4arch4Sm90ELb1ELb0ELb1ELb1ELb0ELb1ELb0ELb0ELi2ELi1ELi2ELi1ELb0EEENS1_21CollectiveEpilogueBwdISC_SD_SF_Li256ELb1ELb0ELi1EEENS1_25SingleTileBwdLPTSchedulerILb1ELi128ELb0EEEEEEEEEvNT_6ParamsE --------------------------
	.section	.nv.shared._ZN7cutlass13device_kernelIN5flash11enable_sm90INS1_16FlashAttnBwdSm90INS1_25CollectiveMainloopBwdSm90ILi2ELi2ELi2EN4cute5tupleIJNS5_1CILi1EEES8_S8_EEENS6_IJNS7_ILi64EEENS7_ILi128EEESB_EEENS_10bfloat16_tEfNS_4arch4Sm90ELb1ELb0ELb1ELb1ELb0ELb1ELb0ELb0ELi2ELi1ELi2ELi1ELb0EEENS1_21CollectiveEpilogueBwdISC_SD_SF_Li256ELb1ELb0ELi1EEENS1_25SingleTileBwdLPTSchedulerILb1ELi128ELb0EEEEEEEEEvNT_6ParamsE,"aw",@nobits
	.sectionflags	@""
	.align	16
	.zero		1024


//--------------------- .nv.shared._ZN7cutlass13device_kernelIN5flash11enable_sm90INS1_16FlashAttnBwdSm90INS1_25CollectiveMainloopBwdSm90ILi2ELi2ELi2EN4cute5tupleIJNS5_1CILi1EEES8_S8_EEENS6_IJNS7_ILi64EEENS7_ILi128EEESB_EEENS_10bfloat16_tEfNS_4arch4Sm90ELb1ELb0ELb1ELb1ELb1ELb1ELb0ELb0ELi2ELi1ELi2ELi1ELb0EEENS1_21CollectiveEpilogueBwdISC_SD_SF_Li256ELb1ELb0ELi1EEENS1_25SingleTileBwdLPTSchedulerILb1ELi128ELb1EEEEEEEEEvNT_6ParamsE --------------------------
	.section	.nv.shared._ZN7cutlass13device_kernelIN5flash11enable_sm90INS1_16FlashAttnBwdSm90INS1_25CollectiveMainloopBwdSm90ILi2ELi2ELi2EN4cute5tupleIJNS5_1CILi1EEES8_S8_EEENS6_IJNS7_ILi64EEENS7_ILi128EEESB_EEENS_10bfloat16_tEfNS_4arch4Sm90ELb1ELb0ELb1ELb1ELb1ELb1ELb0ELb0ELi2ELi1ELi2ELi1ELb0EEENS1_21CollectiveEpilogueBwdISC_SD_SF_Li256ELb1ELb0ELi1EEENS1_25SingleTileBwdLPTSchedulerILb1ELi128ELb1EEEEEEEEEvNT_6ParamsE,"aw",@nobits
	.sectionflags	@""
	.align	16
	.zero		1024


//--------------------- .nv.shared._ZN7cutlass13device_kernelIN5flash11enable_sm90INS1_16FlashAttnBwdSm90INS1_25CollectiveMainloopBwdSm90ILi2ELi2ELi2EN4cute5tupleIJNS5_1CILi1EEES8_S8_EEENS6_IJNS7_ILi64EEENS7_ILi128EEESB_EEENS_10bfloat16_tEfNS_4arch4Sm90ELb1ELb0ELb1ELb1ELb0ELb1ELb0ELb0ELi2ELi1ELi2ELi1ELb0EEENS1_24CollectiveEpilogueBwdGQAISC_fSF_Li256ELb1ELb0EEENS1_25SingleTileBwdLPTSchedulerILb1ELi128ELb0EEEEEEEEEvNT_6ParamsE --------------------------
	.section	.nv.shared._ZN7cutlass13device_kernelIN5flash11enable_sm90INS1_16FlashAttnBwdSm90INS1_25CollectiveMainloopBwdSm90ILi2ELi2ELi2EN4cute5tupleIJNS5_1CILi1EEES8_S8_EEENS6_IJNS7_ILi64EEENS7_ILi128EEESB_EEENS_10bfloat16_tEfNS_4arch4Sm90ELb1ELb0ELb1ELb1ELb0ELb1ELb0ELb0ELi2ELi1ELi2ELi1ELb0EEENS1_24CollectiveEpilogueBwdGQAISC_fSF_Li256ELb1ELb0EEENS1_25SingleTileBwdLPTSchedulerILb1ELi128ELb0EEEEEEEEEvNT_6ParamsE,"aw",@nobits
	.sectionflags	@""
	.align	16
	.zero		1024


//--------------------- .nv.shared._ZN7cutlass13device_kernelIN5flash32FlashAttnBwdPostprocessConvertdQIN4cute5tupleIJNS3_1CILi128EEES6_EEENS_10bfloat16_tEfNS_4arch4Sm90ELi256ENS3_8TiledMMAINS3_8MMA_AtomIJNS3_4SM904GMMA28MMA_64x128x16_F32BF16BF16_RSILNSE_5MajorE0ELSG_1ELNSE_7ScaleInE1ELSH_1EEEEEENS3_6LayoutINS4_IJNS5_ILi2EEENS5_ILi1EEESM_EEENS4_IJSM_NS5_ILi0EEESO_EEEEENS4_IJNS3_10UnderscoreESR_SR_EEEEELb0EEEEEvNT_6ParamsE --------------------------
	.section	.nv.shared._ZN7cutlass13device_kernelIN5flash32FlashAttnBwdPostprocessConvertdQIN4cute5tupleIJNS3_1CILi128EEES6_EEENS_10bfloat16_tEfNS_4arch4Sm90ELi256ENS3_8TiledMMAINS3_8MMA_AtomIJNS3_4SM904GMMA28MMA_64x128x16_F32BF16BF16_RSILNSE_5MajorE0ELSG_1ELNSE_7ScaleInE1ELSH_1EEEEEENS3_6LayoutINS4_IJNS5_ILi2EEENS5_ILi1EEESM_EEENS4_IJSM_NS5_ILi0EEESO_EEEEENS4_IJNS3_10UnderscoreESR_SR_EEEEELb0EEEEEvNT_6ParamsE,"aw",@nobits
	.sectionflags	@""
	.align	16
	.zero		1024


//--------------------- .nv.shared._ZN7cutlass13device_kernelIN5flash32FlashAttnBwdPostprocessConvertdQIN4cute5tupleIJNS3_1CILi64EEENS5_ILi128EEEEEENS_10bfloat16_tEfNS_4arch4Sm90ELi256ENS3_8TiledMMAINS3_8MMA_AtomIJNS3_4SM904GMMA27MMA_64x64x16_F32BF16BF16_SSILNSF_5MajorE0ELSH_1ELNSF_7ScaleInE1ELSI_1EEEEEENS3_6LayoutINS4_IJNS5_ILi1EEENS5_ILi2EEESM_EEENS4_IJNS5_ILi0EEESM_SP_EEEEENS4_IJNS3_10UnderscoreESS_SS_EEEEELb0EEEEEvNT_6ParamsE --------------------------
	.section	.nv.shared._ZN7cutlass13device_kernelIN5flash32FlashAttnBwdPostprocessConvertdQIN4cute5tupleIJNS3_1CILi64EEENS5_ILi128EEEEEENS_10bfloat16_tEfNS_4arch4Sm90ELi256ENS3_8TiledMMAINS3_8MMA_AtomIJNS3_4SM904GMMA27MMA_64x64x16_F32BF16BF16_SSILNSF_5MajorE0ELSH_1ELNSF_7ScaleInE1ELSI_1EEEEEENS3_6LayoutINS4_IJNS5_ILi1EEENS5_ILi2EEESM_EEENS4_IJNS5_ILi0EEESM_SP_EEEEENS4_IJNS3_10UnderscoreESS_SS_EEEEELb0EEEEEvNT_6ParamsE,"aw",@nobits
	.sectionflags	@""
	.align	16
	.zero		1024


//--------------------- .nv.shared._ZN7cutlass13device_kernelIN5flash11enable_sm90INS1_16FlashAttnBwdSm90INS1_25CollectiveMainloopBwdSm90ILi2ELi2ELi2EN4cute5tupleIJNS5_1CILi1EEES8_S8_EEENS6_IJNS7_ILi64EEENS7_ILi128EEESB_EEENS_10bfloat16_tEfNS_4arch4Sm90ELb1ELb0ELb1ELb1ELb1ELb1ELb0ELb0ELi2ELi1ELi2ELi1ELb0EEENS1_24CollectiveEpilogueBwdGQAISC_fSF_Li256ELb1ELb1EEENS1_25SingleTileBwdLPTSchedulerILb1ELi128ELb1EEEEEEEEEvNT_6ParamsE --------------------------
	.section	.nv.shared._ZN7cutlass13device_kernelIN5flash11enable_sm90INS1_16FlashAttnBwdSm90INS1_25CollectiveMainloopBwdSm90ILi2ELi2ELi2EN4cute5tupleIJNS5_1CILi1EEES8_S8_EEENS6_IJNS7_ILi64EEENS7_ILi128EEESB_EEENS_10bfloat16_tEfNS_4arch4Sm90ELb1ELb0ELb1ELb1ELb1ELb1ELb0ELb0ELi2ELi1ELi2ELi1ELb0EEENS1_24CollectiveEpilogueBwdGQAISC_fSF_Li256ELb1ELb1EEENS1_25SingleTileBwdLPTSchedulerILb1ELi128ELb1EEEEEEEEEvNT_6ParamsE,"aw",@nobits
	.sectionflags	@""
	.align	16
	.zero		1024


//--------------------- .nv.shared._ZN7cutlass13device_kernelIN5flash22FlashAttnBwdPreprocessIN4cute5tupleIJNS3_1CILi64EEENS5_ILi128EEEEEENS_10bfloat16_tEfNS_4arch4Sm90ELb1ELb1EEEEEvNT_6ParamsE --------------------------
	.section	.nv.shared._ZN7cutlass13device_kernelIN5flash22FlashAttnBwdPreprocessIN4cute5tupleIJNS3_1CILi64EEENS5_ILi128EEEEEENS_10bfloat16_tEfNS_4arch4Sm90ELb1ELb1EEEEEvNT_6ParamsE,"aw",@nobits
	.sectionflags	@""
	.align	16
	.zero		1024


//--------------------- .nv.constant0._ZN7cutlass13device_kernelIN5flash11enable_sm90INS1_16FlashAttnBwdSm90INS1_25CollectiveMainloopBwdSm90ILi2ELi2ELi2EN4cute5tupleIJNS5_1CILi1EEES8_S8_EEENS6_IJNS7_ILi64EEENS7_ILi128EEESB_EEENS_10bfloat16_tEfNS_4arch4Sm90ELb0ELb0ELb1ELb0ELb0ELb1ELb0ELb0ELi2ELi1ELi2ELi1ELb0EEENS1_21CollectiveEpilogueBwdISC_SD_SF_Li256ELb0ELb0ELi1EEENS1_19SingleTileSchedulerILb0ELb0ELb0ELi128EEEEEEEEEvNT_6ParamsE --------------------------
	.section	.nv.constant0._ZN7cutlass13device_kernelIN5flash11enable_sm90INS1_16FlashAttnBwdSm90INS1_25CollectiveMainloopBwdSm90ILi2ELi2ELi2EN4cute5tupleIJNS5_1CILi1EEES8_S8_EEENS6_IJNS7_ILi64EEENS7_ILi128EEESB_EEENS_10bfloat16_tEfNS_4arch4Sm90ELb0ELb0ELb1ELb0ELb0ELb1ELb0ELb0ELi2ELi1ELi2ELi1ELb0EEENS1_21CollectiveEpilogueBwdISC_SD_SF_Li256ELb0ELb0ELi1EEENS1_19SingleTileSchedulerILb0ELb0ELb0ELi128EEEEEEEEEvNT_6ParamsE,"a",@progbits
	.sectionflags	@""
	.align	4
.nv.constant0._ZN7cutlass13device_kernelIN5flash11enable_sm90INS1_16FlashAttnBwdSm90INS1_25CollectiveMainloopBwdSm90ILi2ELi2ELi2EN4cute5tupleIJNS5_1CILi1EEES8_S8_EEENS6_IJNS7_ILi64EEENS7_ILi128EEESB_EEENS_10bfloat16_tEfNS_4arch4Sm90ELb0ELb0ELb1ELb0ELb0ELb1ELb0ELb0ELi2ELi1ELi2ELi1ELb0EEENS1_21CollectiveEpilogueBwdISC_SD_SF_Li256ELb0ELb0ELi1EEENS1_19SingleTileSchedulerILb0ELb0ELb0ELi128EEEEEEEEEvNT_6ParamsE:
	.zero		2944


//--------------------- .nv.constant0._ZN7cutlass13device_kernelIN5flash11enable_sm90INS1_16FlashAttnBwdSm90INS1_25CollectiveMainloopBwdSm90ILi2ELi2ELi2EN4cute5tupleIJNS5_1CILi1EEES8_S8_EEENS6_IJNS7_ILi64EEENS7_ILi128EEESB_EEENS_10bfloat16_tEfNS_4arch4Sm90ELb0ELb0ELb1ELb0ELb1ELb1ELb0ELb0ELi2ELi1ELi2ELi1ELb0EEENS1_21CollectiveEpilogueBwdISC_SD_SF_Li256ELb0ELb0ELi1EEENS1_19SingleTileSchedulerILb0ELb0ELb0ELi128EEEEEEEEEvNT_6ParamsE --------------------------
	.section	.nv.constant0._ZN7cutlass13device_kernelIN5flash11enable_sm90INS1_16FlashAttnBwdSm90INS1_25CollectiveMainloopBwdSm90ILi2ELi2ELi2EN4cute5tupleIJNS5_1CILi1EEES8_S8_EEENS6_IJNS7_ILi64EEENS7_ILi128EEESB_EEENS_10bfloat16_tEfNS_4arch4Sm90ELb0ELb0ELb1ELb0ELb1ELb1ELb0ELb0ELi2ELi1ELi2ELi1ELb0EEENS1_21CollectiveEpilogueBwdISC_SD_SF_Li256ELb0ELb0ELi1EEENS1_19SingleTileSchedulerILb0ELb0ELb0ELi128EEEEEEEEEvNT_6ParamsE,"a",@progbits
	.sectionflags	@""
	.align	4
.nv.constant0._ZN7cutlass13device_kernelIN5flash11enable_sm90INS1_16FlashAttnBwdSm90INS1_25CollectiveMainloopBwdSm90ILi2ELi2ELi2EN4cute5tupleIJNS5_1CILi1EEES8_S8_EEENS6_IJNS7_ILi64EEENS7_ILi128EEESB_EEENS_10bfloat16_tEfNS_4arch4Sm90ELb0ELb0ELb1ELb0ELb1ELb1ELb0ELb0ELi2ELi1ELi2ELi1ELb0EEENS1_21CollectiveEpilogueBwdISC_SD_SF_Li256ELb0ELb0ELi1EEENS1_19SingleTileSchedulerILb0ELb0ELb0ELi128EEEEEEEEEvNT_6ParamsE:
	.zero		2944


//--------------------- .nv.constant0._ZN7cutlass13device_kernelIN5flash11enable_sm90INS1_16FlashAttnBwdSm90INS1_25CollectiveMainloopBwdSm90ILi2ELi2ELi2EN4cute5tupleIJNS5_1CILi1EEES8_S8_EEENS6_IJNS7_ILi64EEENS7_ILi128EEESB_EEENS_10bfloat16_tEfNS_4arch4Sm90ELb0ELb0ELb1ELb0ELb0ELb1ELb0ELb0ELi2ELi1ELi2ELi1ELb0EEENS1_24CollectiveEpilogueBwdGQAISC_fSF_Li256ELb0ELb0EEENS1_19SingleTileSchedulerILb0ELb0ELb0ELi128EEEEEEEEEvNT_6ParamsE --------------------------
	.section	.nv.constant0._ZN7cutlass13device_kernelIN5flash11enable_sm90INS1_16FlashAttnBwdSm90INS1_25CollectiveMainloopBwdSm90ILi2ELi2ELi2EN4cute5tupleIJNS5_1CILi1EEES8_S8_EEENS6_IJNS7_ILi64EEENS7_ILi128EEESB_EEENS_10bfloat16_tEfNS_4arch4Sm90ELb0ELb0ELb1ELb0ELb0ELb1ELb0ELb0ELi2ELi1ELi2ELi1ELb0EEENS1_24CollectiveEpilogueBwdGQAISC_fSF_Li256ELb0ELb0EEENS1_19SingleTileSchedulerILb0ELb0ELb0ELi128EEEEEEEEEvNT_6ParamsE,"a",@progbits
	.sectionflags	@""
	.align	4
.nv.constant0._ZN7cutlass13device_kernelIN5flash11enable_sm90INS1_16FlashAttnBwdSm90INS1_25CollectiveMainloopBwdSm90ILi2ELi2ELi2EN4cute5tupleIJNS5_1CILi1EEES8_S8_EEENS6_IJNS7_ILi64EEENS7_ILi128EEESB_EEENS_10bfloat16_tEfNS_4arch4Sm90ELb0ELb0ELb1ELb0ELb0ELb1ELb0ELb0ELi2ELi1ELi2ELi1ELb0EEENS1_24CollectiveEpilogueBwdGQAISC_fSF_Li256ELb0ELb0EEENS1_19SingleTileSchedulerILb0ELb0ELb0ELi128EEEEEEEEEvNT_6ParamsE:
	.zero		2304


//--------------------- .nv.constant0._ZN7cutlass13device_kernelIN5flash11enable_sm90INS1_16FlashAttnBwdSm90INS1_25CollectiveMainloopBwdSm90ILi2ELi2ELi2EN4cute5tupleIJNS5_1CILi1EEES8_S8_EEENS6_IJNS7_ILi64EEENS7_ILi128EEESB_EEENS_10bfloat16_tEfNS_4arch4Sm90ELb0ELb0ELb1ELb0ELb1ELb1ELb0ELb0ELi2ELi1ELi2ELi1ELb0EEENS1_24CollectiveEpilogueBwdGQAISC_fSF_Li256ELb0ELb1EEENS1_19SingleTileSchedulerILb0ELb0ELb0ELi128EEEEEEEEEvNT_6ParamsE --------------------------
	.section	.nv.constant0._ZN7cutlass13device_kernelIN5flash11enable_sm90INS1_16FlashAttnBwdSm90INS1_25CollectiveMainloopBwdSm90ILi2ELi2ELi2EN4cute5tupleIJNS5_1CILi1EEES8_S8_EEENS6_IJNS7_ILi64EEENS7_ILi128EEESB_EEENS_10bfloat16_tEfNS_4arch4Sm90ELb0ELb0ELb1ELb0ELb1ELb1ELb0ELb0ELi2ELi1ELi2ELi1ELb0EEENS1_24CollectiveEpilogueBwdGQAISC_fSF_Li256ELb0ELb1EEENS1_19SingleTileSchedulerILb0ELb0ELb0ELi128EEEEEEEEEvNT_6ParamsE,"a",@progbits
	.sectionflags	@""
	.align	4
.nv.constant0._ZN7cutlass13device_kernelIN5flash11enable_sm90INS1_16FlashAttnBwdSm90INS1_25CollectiveMainloopBwdSm90ILi2ELi2ELi2EN4cute5tupleIJNS5_1CILi1EEES8_S8_EEENS6_IJNS7_ILi64EEENS7_ILi128EEESB_EEENS_10bfloat16_tEfNS_4arch4Sm90ELb0ELb0ELb1ELb0ELb1ELb1ELb0ELb0ELi2ELi1ELi2ELi1ELb0EEENS1_24CollectiveEpilogueBwdGQAISC_fSF_Li256ELb0ELb1EEENS1_19SingleTileSchedulerILb0ELb0ELb0ELi128EEEEEEEEEvNT_6ParamsE:
	.zero		2304


//--------------------- .nv.constant0._ZN7cutlass13device_kernelIN5flash11enable_sm90INS1_16FlashAttnBwdSm90INS1_25CollectiveMainloopBwdSm90ILi2ELi2ELi2EN4cute5tupleIJNS5_1CILi1EEES8_S8_EEENS6_IJNS7_ILi64EEENS7_ILi128EEESB_EEENS_10bfloat16_tEfNS_4arch4Sm90ELb0ELb0ELb1ELb1ELb0ELb1ELb0ELb0ELi2ELi1ELi2ELi1ELb0EEENS1_21CollectiveEpilogueBwdISC_SD_SF_Li256ELb1ELb0ELi1EEENS1_19SingleTileSchedulerILb1ELb0ELb0ELi128EEEEEEEEEvNT_6ParamsE --------------------------
	.section	.nv.constant0._ZN7cutlass13device_kernelIN5flash11enable_sm90INS1_16FlashAttnBwdSm90INS1_25CollectiveMainloopBwdSm90ILi2ELi2ELi2EN4cute5tupleIJNS5_1CILi1EEES8_S8_EEENS6_IJNS7_ILi64EEENS7_ILi128EEESB_EEENS_10bfloat16_tEfNS_4arch4Sm90ELb0ELb0ELb1ELb1ELb0ELb1ELb0ELb0ELi2ELi1ELi2ELi1ELb0EEENS1_21CollectiveEpilogueBwdISC_SD_SF_Li256ELb1ELb0ELi1EEENS1_19SingleTileSchedulerILb1ELb0ELb0ELi128EEEEEEEEEvNT_6ParamsE,"a",@progbits
	.sectionflags	@""
	.align	4
.nv.constant0._ZN7cutlass13device_kernelIN5flash11enable_sm90INS1_16FlashAttnBwdSm90INS1_25CollectiveMainloopBwdSm90ILi2ELi2ELi2EN4cute5tupleIJNS5_1CILi1EEES8_S8_EEENS6_IJNS7_ILi64EEENS7_ILi128EEESB_EEENS_10bfloat16_tEfNS_4arch4Sm90ELb0ELb0ELb1ELb1ELb0ELb1ELb0ELb0ELi2ELi1ELi2ELi1ELb0EEENS1_21CollectiveEpilogueBwdISC_SD_SF_Li256ELb1ELb0ELi1EEENS1_19SingleTileSchedulerILb1ELb0ELb0ELi128EEEEEEEEEvNT_6ParamsE:
	.zero		2304


//--------------------- .nv.constant0._ZN7cutlass13device_kernelIN5flash11enable_sm90INS1_16FlashAttnBwdSm90INS1_25CollectiveMainloopBwdSm90ILi2ELi2ELi2EN4cute5tupleIJNS5_1CILi1EEES8_S8_EEENS6_IJNS7_ILi64EEENS7_ILi128EEESB_EEENS_10bfloat16_tEfNS_4arch4Sm90ELb0ELb0ELb1ELb1ELb1ELb1ELb0ELb0ELi2ELi1ELi2ELi1ELb0EEENS1_21CollectiveEpilogueBwdISC_SD_SF_Li256ELb1ELb0ELi1EEENS1_19SingleTileSchedulerILb1ELb0ELb0ELi128EEEEEEEEEvNT_6ParamsE --------------------------
	.section	.nv.constant0._ZN7cutlass13device_kernelIN5flash11enable_sm90INS1_16FlashAttnBwdSm90INS1_25CollectiveMainloopBwdSm90ILi2ELi2ELi2EN4cute5tupleIJNS5_1CILi1EEES8_S8_EEENS6_IJNS7_ILi64EEENS7_ILi128EEESB_EEENS_10bfloat16_tEfNS_4arch4Sm90ELb0ELb0ELb1ELb1ELb1ELb1ELb0ELb0ELi2ELi1ELi2ELi1ELb0EEENS1_21CollectiveEpilogueBwdISC_SD_SF_Li256ELb1ELb0ELi1EEENS1_19SingleTileSchedulerILb1ELb0ELb0ELi128EEEEEEEEEvNT_6ParamsE,"a",@progbits
	.sectionflags	@""
	.align	4
.nv.constant0._ZN7cutlass13device_kernelIN5flash11enable_sm90INS1_16FlashAttnBwdSm90INS1_25CollectiveMainloopBwdSm90ILi2ELi2ELi2EN4cute5tupleIJNS5_1CILi1EEES8_S8_EEENS6_IJNS7_ILi64EEENS7_ILi128EEESB_EEENS_10bfloat16_tEfNS_4arch4Sm90ELb0ELb0ELb1ELb1ELb1ELb1ELb0ELb0ELi2ELi1ELi2ELi1ELb0EEENS1_21CollectiveEpilogueBwdISC_SD_SF_Li256ELb1ELb0ELi1EEENS1_19SingleTileSchedulerILb1ELb0ELb0ELi128EEEEEEEEEvNT_6ParamsE:
	.zero		2304


//--------------------- .nv.constant0._ZN7cutlass13device_kernelIN5flash11enable_sm90INS1_16FlashAttnBwdSm90INS1_25CollectiveMainloopBwdSm90ILi2ELi2ELi2EN4cute5tupleIJNS5_1CILi1EEES8_S8_EEENS6_IJNS7_ILi64EEENS7_ILi128EEESB_EEENS_10bfloat16_tEfNS_4arch4Sm90ELb0ELb0ELb1ELb1ELb0ELb1ELb0ELb0ELi2ELi1ELi2ELi1ELb0EEENS1_24CollectiveEpilogueBwdGQAISC_fSF_Li256ELb1ELb0EEENS1_19SingleTileSchedulerILb1ELb0ELb0ELi128EEEEEEEEEvNT_6ParamsE --------------------------
	.section	.nv.constant0._ZN7cutlass13device_kernelIN5flash11enable_sm90INS1_16FlashAttnBwdSm90INS1_25CollectiveMainloopBwdSm90ILi2ELi2ELi2EN4cute5tupleIJNS5_1CILi1EEES8_S8_EEENS6_IJNS7_ILi64EEENS7_ILi128EEESB_EEENS_10bfloat16_tEfNS_4arch4Sm90ELb0ELb0ELb1ELb1ELb0ELb1ELb0ELb0ELi2ELi1ELi2ELi1ELb0EEENS1_24CollectiveEpilogueBwdGQAISC_fSF_Li256ELb1ELb0EEENS1_19SingleTileSchedulerILb1ELb0ELb0ELi128EEEEEEEEEvNT_6ParamsE,"a",@progbits
	.sectionflags	@""
	.align	4
.nv.constant0._ZN7cutlass13device_kernelIN5flash11enable_sm90INS1_16FlashAttnBwdSm90INS1_25CollectiveMainloopBwdSm90ILi2ELi2ELi2EN4cute5tupleIJNS5_1CILi1EEES8_S8_EEENS6_IJNS7_ILi64EEENS7_ILi128EEESB_EEENS_10bfloat16_tEfNS_4arch4Sm90ELb0ELb0ELb1ELb1ELb0ELb1ELb0ELb0ELi2ELi1ELi2ELi1ELb0EEENS1_24CollectiveEpilogueBwdGQAISC_fSF_Li256ELb1ELb0EEENS1_19SingleTileSchedulerILb1ELb0ELb0ELi128EEEEEEEEEvNT_6ParamsE:
	.zero		2304


//--------------------- .nv.constant0._ZN7cutlass13device_kernelIN5flash11enable_sm90INS1_16FlashAttnBwdSm90INS1_25CollectiveMainloopBwdSm90ILi2ELi2ELi2EN4cute5tupleIJNS5_1CILi1EEES8_S8_EEENS6_IJNS7_ILi64EEENS7_ILi128EEESB_EEENS_10bfloat16_tEfNS_4arch4Sm90ELb0ELb0ELb1ELb1ELb1ELb1ELb0ELb0ELi2ELi1ELi2ELi1ELb0EEENS1_24CollectiveEpilogueBwdGQAISC_fSF_Li256ELb1ELb1EEENS1_19SingleTileSchedulerILb1ELb0ELb0ELi128EEEEEEEEEvNT_6ParamsE --------------------------
	.section	.nv.constant0._ZN7cutlass13device_kernelIN5flash11enable_sm90INS1_16FlashAttnBwdSm90INS1_25CollectiveMainloopBwdSm90ILi2ELi2ELi2EN4cute5tupleIJNS5_1CILi1EEES8_S8_EEENS6_IJNS7_ILi64EEENS7_ILi128EEESB_EEENS_10bfloat16_tEfNS_4arch4Sm90ELb0ELb0ELb1ELb1ELb1ELb1ELb0ELb0ELi2ELi1ELi2ELi1ELb0EEENS1_24CollectiveEpilogueBwdGQAISC_fSF_Li256ELb1ELb1EEENS1_19SingleTileSchedulerILb1ELb0ELb0ELi128EEEEEEEEEvNT_6ParamsE,"a",@progbits
	.sectionflags	@""
	.align	4
.nv.constant0._ZN7cutlass13device_kernelIN5flash11enable_sm90INS1_16FlashAttnBwdSm90INS1_25CollectiveMainloopBwdSm90ILi2ELi2ELi2EN4cute5tupleIJNS5_1CILi1EEES8_S8_EEENS6_IJNS7_ILi64EEENS7_ILi128EEESB_EEENS_10bfloat16_tEfNS_4arch4Sm90ELb0ELb0ELb1ELb1ELb1ELb1ELb0ELb0ELi2ELi1ELi2ELi1ELb0EEENS1_24CollectiveEpilogueBwdGQAISC_fSF_Li256ELb1ELb1EEENS1_19SingleTileSchedulerILb1ELb0ELb0ELi128EEEEEEEEEvNT_6ParamsE:
	.zero		2304


//--------------------- .nv.constant0._ZN7cutlass13device_kernelIN5flash11enable_sm90INS1_16FlashAttnBwdSm90INS1_25CollectiveMainloopBwdSm90ILi2ELi2ELi2EN4cute5tupleIJNS5_1CILi1EEES8_S8_EEENS6_IJNS7_ILi64EEENS7_ILi128EEESB_EEENS_10bfloat16_tEfNS_4arch4Sm90ELb0ELb1ELb1ELb0ELb0ELb1ELb0ELb0ELi2ELi1ELi2ELi1ELb0EEENS1_21CollectiveEpilogueBwdISC_SD_SF_Li256ELb0ELb0ELi1EEENS1_19SingleTileSchedulerILb0ELb0ELb0ELi128EEEEEEEEEvNT_6ParamsE --------------------------
	.section	.nv.constant0._ZN7cutlass13device_kernelIN5flash11enable_sm90INS1_16FlashAttnBwdSm90INS1_25CollectiveMainloopBwdSm90ILi2ELi2ELi2EN4cute5tupleIJNS5_1CILi1EEES8_S8_EEENS6_IJNS7_ILi64EEENS7_ILi128EEESB_EEENS_10bfloat16_tEfNS_4arch4Sm90ELb0ELb1ELb1ELb0ELb0ELb1ELb0ELb0ELi2ELi1ELi2ELi1ELb0EEENS1_21CollectiveEpilogueBwdISC_SD_SF_Li256ELb0ELb0ELi1EEENS1_19SingleTileSchedulerILb0ELb0ELb0ELi128EEEEEEEEEvNT_6ParamsE,"a",@progbits
	.sectionflags	@""
	.align	4
.nv.constant0._ZN7cutlass13device_kernelIN5flash11enable_sm90INS1_16FlashAttnBwdSm90INS1_25CollectiveMainloopBwdSm90ILi2ELi2ELi2EN4cute5tupleIJNS5_1CILi1EEES8_S8_EEENS6_IJNS7_ILi64EEENS7_ILi128EEESB_EEENS_10bfloat16_tEfNS_4arch4Sm90ELb0ELb1ELb1ELb0ELb0ELb1ELb0ELb0ELi2ELi1ELi2ELi1ELb0EEENS1_21CollectiveEpilogueBwdISC_SD_SF_Li256ELb0ELb0ELi1EEENS1_19SingleTileSchedulerILb0ELb0ELb0ELi128EEEEEEEEEvNT_6ParamsE:
	.zero		2944


//--------------------- .nv.constant0._ZN7cutlass13device_kernelIN5flash11enable_sm90INS1_16FlashAttnBwdSm90INS1_25CollectiveMainloopBwdSm90ILi2ELi2ELi2EN4cute5tupleIJNS5_1CILi1EEES8_S8_EEENS6_IJNS7_ILi64EEENS7_ILi128EEESB_EEENS_10bfloat16_tEfNS_4arch4Sm90ELb0ELb1ELb1ELb0ELb1ELb1ELb0ELb0ELi2ELi1ELi2ELi1ELb0EEENS1_21CollectiveEpilogueBwdISC_SD_SF_Li256ELb0ELb0ELi1EEENS1_19SingleTileSchedulerILb0ELb0ELb0ELi128EEEEEEEEEvNT_6ParamsE --------------------------
	.section	.nv.constant0._ZN7cutlass13device_kernelIN5flash11enable_sm90INS1_16FlashAttnBwdSm90INS1_25CollectiveMainloopBwdSm90ILi2ELi2ELi2EN4cute5tupleIJNS5_1CILi1EEES8_S8_EEENS6_IJNS7_ILi64EEENS7_ILi128EEESB_EEENS_10bfloat16_tEfNS_4arch4Sm90ELb0ELb1ELb1ELb0ELb1ELb1ELb0ELb0ELi2ELi1ELi2ELi1ELb0EEENS1_21CollectiveEpilogueBwdISC_SD_SF_Li256ELb0ELb0ELi1EEENS1_19SingleTileSchedulerILb0ELb0ELb0ELi128EEEEEEEEEvNT_6ParamsE,"a",@progbits
	.sectionflags	@""
	.align	4
.nv.constant0._ZN7cutlass13device_kernelIN5flash11enable_sm90INS1_16FlashAttnBwdSm90INS1_25CollectiveMainloopBwdSm90ILi2ELi2ELi2EN4cute5tupleIJNS5_1CILi1EEES8_S8_EEENS6_IJNS7_ILi64EEENS7_ILi128EEESB_EEENS_10bfloat16_tEfNS_4arch4Sm90ELb0ELb1ELb1ELb0ELb1ELb1ELb0ELb0ELi2ELi1ELi2ELi1ELb0EEENS1_21CollectiveEpilogueBwdISC_SD_SF_Li256ELb0ELb0ELi1EEENS1_19SingleTileSchedulerILb0ELb0ELb0ELi128EEEEEEEEEvNT_6ParamsE:
	.zero		2944


//--------------------- .nv.constant0._ZN7cutlass13device_kernelIN5flash11enable_sm90INS1_16FlashAttnBwdSm90INS1_25CollectiveMainloopBwdSm90ILi2ELi2ELi2EN4cute5tupleIJNS5_1CILi1EEES8_S8_EEENS6_IJNS7_ILi64EEENS7_ILi128EEESB_EEENS_10bfloat16_tEfNS_4arch4Sm90ELb0ELb1ELb1ELb0ELb0ELb1ELb0ELb0ELi2ELi1ELi2ELi1ELb0EEENS1_24CollectiveEpilogueBwdGQAISC_fSF_Li256ELb0ELb0EEENS1_19SingleTileSchedulerILb0ELb0ELb0ELi128EEEEEEEEEvNT_6ParamsE --------------------------
	.section	.nv.constant0._ZN7cutlass13device_kernelIN5flash11enable_sm90INS1_16FlashAttnBwdSm90INS1_25CollectiveMainloopBwdSm90ILi2ELi2ELi2EN4cute5tupleIJNS5_1CILi1EEES8_S8_EEENS6_IJNS7_ILi64EEENS7_ILi128EEESB_EEENS_10bfloat16_tEfNS_4arch4Sm90ELb0ELb1ELb1ELb0ELb0ELb1ELb0ELb0ELi2ELi1ELi2ELi1ELb0EEENS1_24CollectiveEpilogueBwdGQAISC_fSF_Li256ELb0ELb0EEENS1_19SingleTileSchedulerILb0ELb0ELb0ELi128EEEEEEEEEvNT_6ParamsE,"a",@progbits
	.sectionflags	@""
	.align	4
.nv.constant0._ZN7cutlass13device_kernelIN5flash11enable_sm90INS1_16FlashAttnBwdSm90INS1_25CollectiveMainloopBwdSm90ILi2ELi2ELi2EN4cute5tupleIJNS5_1CILi1EEES8_S8_EEENS6_IJNS7_ILi64EEENS7_ILi128EEESB_EEENS_10bfloat16_tEfNS_4arch4Sm90ELb0ELb1ELb1ELb0ELb0ELb1ELb0ELb0ELi2ELi1ELi2ELi1ELb0EEENS1_24CollectiveEpilogueBwdGQAISC_fSF_Li256ELb0ELb0EEENS1_19SingleTileSchedulerILb0ELb0ELb0ELi128EEEEEEEEEvNT_6ParamsE:
	.zero		2304


//--------------------- .nv.constant0._ZN7cutlass13device_kernelIN5flash11enable_sm90INS1_16FlashAttnBwdSm90INS1_25CollectiveMainloopBwdSm90ILi2ELi2ELi2EN4cute5tupleIJNS5_1CILi1EEES8_S8_EEENS6_IJNS7_ILi64EEENS7_ILi128EEESB_EEENS_10bfloat16_tEfNS_4arch4Sm90ELb0ELb1ELb1ELb0ELb1ELb1ELb0ELb0ELi2ELi1ELi2ELi1ELb0EEENS1_24CollectiveEpilogueBwdGQAISC_fSF_Li256ELb0ELb1EEENS1_19SingleTileSchedulerILb0ELb0ELb0ELi128EEEEEEEEEvNT_6ParamsE --------------------------
	.section	.nv.constant0._ZN7cutlass13device_kernelIN5flash11enable_sm90INS1_16FlashAttnBwdSm90INS1_25CollectiveMainloopBwdSm90ILi2ELi2ELi2EN4cute5tupleIJNS5_1CILi1EEES8_S8_EEENS6_IJNS7_ILi64EEENS7_ILi128EEESB_EEENS_10bfloat16_tEfNS_4arch4Sm90ELb0ELb1ELb1ELb0ELb1ELb1ELb0ELb0ELi2ELi1ELi2ELi1ELb0EEENS1_24CollectiveEpilogueBwdGQAISC_fSF_Li256ELb0ELb1EEENS1_19SingleTileSchedulerILb0ELb0ELb0ELi128EEEEEEEEEvNT_6ParamsE,"a",@progbits
	.sectionflags	@""
	.align	4
.nv.constant0._ZN7cutlass13device_kernelIN5flash11enable_sm90INS1_16FlashAttnBwdSm90INS1_25CollectiveMainloopBwdSm90ILi2ELi2ELi2EN4cute5tupleIJNS5_1CILi1EEES8_S8_EEENS6_IJNS7_ILi64EEENS7_ILi128EEESB_EEENS_10bfloat16_tEfNS_4arch4Sm90ELb0ELb1ELb1ELb0ELb1ELb1ELb0ELb0ELi2ELi1ELi2ELi1ELb0EEENS1_24CollectiveEpilogueBwdGQAISC_fSF_Li256ELb0ELb1EEENS1_19SingleTileSchedulerILb0ELb0ELb0ELi128EEEEEEEEEvNT_6ParamsE:
	.zero		2304


//--------------------- .nv.constant0._ZN7cutlass13device_kernelIN5flash11enable_sm90INS1_16FlashAttnBwdSm90INS1_25CollectiveMainloopBwdSm90ILi2ELi2ELi2EN4cute5tupleIJNS5_1CILi1EEES8_S8_EEENS6_IJNS7_ILi64EEENS7_ILi128EEESB_EEENS_10bfloat16_tEfNS_4arch4Sm90ELb0ELb1ELb1ELb1ELb0ELb1ELb0ELb0ELi2ELi1ELi2ELi1ELb0EEENS1_21CollectiveEpilogueBwdISC_SD_SF_Li256ELb1ELb0ELi1EEENS1_19SingleTileSchedulerILb1ELb0ELb0ELi128EEEEEEEEEvNT_6ParamsE --------------------------
	.section	.nv.constant0._ZN7cutlass13device_kernelIN5flash11enable_sm90INS1_16FlashAttnBwdSm90INS1_25CollectiveMainloopBwdSm90ILi2ELi2ELi2EN4cute5tupleIJNS5_1CILi1EEES8_S8_EEENS6_IJNS7_ILi64EEENS7_ILi128EEESB_EEENS_10bfloat16_tEfNS_4arch4Sm90ELb0ELb1ELb1ELb1ELb0ELb1ELb0ELb0ELi2ELi1ELi2ELi1ELb0EEENS1_21CollectiveEpilogueBwdISC_SD_SF_Li256ELb1ELb0ELi1EEENS1_19SingleTileSchedulerILb1ELb0ELb0ELi128EEEEEEEEEvNT_6ParamsE,"a",@progbits
	.sectionflags	@""
	.align	4
.nv.constant0._ZN7cutlass13device_kernelIN5flash11enable_sm90INS1_16FlashAttnBwdSm90INS1_25CollectiveMainloopBwdSm90ILi2ELi2ELi2EN4cute5tupleIJNS5_1CILi1EEES8_S8_EEENS6_IJNS7_ILi64EEENS7_ILi128EEESB_EEENS_10bfloat16_tEfNS_4arch4Sm90ELb0ELb1ELb1ELb1ELb0ELb1ELb0ELb0ELi2ELi1ELi2ELi1ELb0EEENS1_21CollectiveEpilogueBwdISC_SD_SF_Li256ELb1ELb0ELi1EEENS1_19SingleTileSchedulerILb1ELb0ELb0ELi128EEEEEEEEEvNT_6ParamsE:
	.zero		2304


//--------------------- .nv.constant0._ZN7cutlass13device_kernelIN5flash11enable_sm90INS1_16FlashAttnBwdSm90INS1_25CollectiveMainloopBwdSm90ILi2ELi2ELi2EN4cute5tupleIJNS5_1CILi1EEES8_S8_EEENS6_IJNS7_ILi64EEENS7_ILi128EEESB_EEENS_10bfloat16_tEfNS_4arch4Sm90ELb0ELb1ELb1ELb1ELb1ELb1ELb0ELb0ELi2ELi1ELi2ELi1ELb0EEENS1_21CollectiveEpilogueBwdISC_SD_SF_Li256ELb1ELb0ELi1EEENS1_19SingleTileSchedulerILb1ELb0ELb0ELi128EEEEEEEEEvNT_6ParamsE --------------------------
	.section	.nv.constant0._ZN7cutlass13device_kernelIN5flash11enable_sm90INS1_16FlashAttnBwdSm90INS1_25CollectiveMainloopBwdSm90ILi2ELi2ELi2EN4cute5tupleIJNS5_1CILi1EEES8_S8_EEENS6_IJNS7_ILi64EEENS7_ILi128EEESB_EEENS_10bfloat16_tEfNS_4arch4Sm90ELb0ELb1ELb1ELb1ELb1ELb1ELb0ELb0ELi2ELi1ELi2ELi1ELb0EEENS1_21CollectiveEpilogueBwdISC_SD_SF_Li256ELb1ELb0ELi1EEENS1_19SingleTileSchedulerILb1ELb0ELb0ELi128EEEEEEEEEvNT_6ParamsE,"a",@progbits
	.sectionflags	@""
	.align	4
.nv.constant0._ZN7cutlass13device_kernelIN5flash11enable_sm90INS1_16FlashAttnBwdSm90INS1_25CollectiveMainloopBwdSm90ILi2ELi2ELi2EN4cute5tupleIJNS5_1CILi1EEES8_S8_EEENS6_IJNS7_ILi64EEENS7_ILi128EEESB_EEENS_10bfloat16_tEfNS_4arch4Sm90ELb0ELb1ELb1ELb1ELb1ELb1ELb0ELb0ELi2ELi1ELi2ELi1ELb0EEENS1_21CollectiveEpilogueBwdISC_SD_SF_Li256ELb1ELb0ELi1EEENS1_19SingleTileSchedulerILb1ELb0ELb0ELi128EEEEEEEEEvNT_6ParamsE:
	.zero		2304


//--------------------- .nv.constant0._ZN7cutlass13device_kernelIN5flash11enable_sm90INS1_16FlashAttnBwdSm90INS1_25CollectiveMainloopBwdSm90ILi2ELi2ELi2EN4cute5tupleIJNS5_1CILi1EEES8_S8_EEENS6_IJNS7_ILi64EEENS7_ILi128EEESB_EEENS_10bfloat16_tEfNS_4arch4Sm90ELb0ELb1ELb1ELb1ELb0ELb1ELb0ELb0ELi2ELi1ELi2ELi1ELb0EEENS1_24CollectiveEpilogueBwdGQAISC_fSF_Li256ELb1ELb0EEENS1_19SingleTileSchedulerILb1ELb0ELb0ELi128EEEEEEEEEvNT_6ParamsE --------------------------
	.section	.nv.constant0._ZN7cutlass13device_kernelIN5flash11enable_sm90INS1_16FlashAttnBwdSm90INS1_25CollectiveMainloopBwdSm90ILi2ELi2ELi2EN4cute5tupleIJNS5_1CILi1EEES8_S8_EEENS6_IJNS7_ILi64EEENS7_ILi128EEESB_EEENS_10bfloat16_tEfNS_4arch4Sm90ELb0ELb1ELb1ELb1ELb0ELb1ELb0ELb0ELi2ELi1ELi2ELi1ELb0EEENS1_24CollectiveEpilogueBwdGQAISC_fSF_Li256ELb1ELb0EEENS1_19SingleTileSchedulerILb1ELb0ELb0ELi128EEEEEEEEEvNT_6ParamsE,"a",@progbits
	.sectionflags	@""
	.align	4
.nv.constant0._ZN7cutlass13device_kernelIN5flash11enable_sm90INS1_16FlashAttnBwdSm90INS1_25CollectiveMainloopBwdSm90ILi2ELi2ELi2EN4cute5tupleIJNS5_1CILi1EEES8_S8_EEENS6_IJNS7_ILi64EEENS7_ILi128EEESB_EEENS_10bfloat16_tEfNS_4arch4Sm90ELb0ELb1ELb1ELb1ELb0ELb1ELb0ELb0ELi2ELi1ELi2ELi1ELb0EEENS1_24CollectiveEpilogueBwdGQAISC_fSF_Li256ELb1ELb0EEENS1_19SingleTileSchedulerILb1ELb0ELb0ELi128EEEEEEEEEvNT_6ParamsE:
	.zero		2304


//--------------------- .nv.constant0._ZN7cutlass13device_kernelIN5flash11enable_sm90INS1_16FlashAttnBwdSm90INS1_25CollectiveMainloopBwdSm90ILi2ELi2ELi2EN4cute5tupleIJNS5_1CILi1EEES8_S8_EEENS6_IJNS7_ILi64EEENS7_ILi128EEESB_EEENS_10bfloat16_tEfNS_4arch4Sm90ELb0ELb1ELb1ELb1ELb1ELb1ELb0ELb0ELi2ELi1ELi2ELi1ELb0EEENS1_24CollectiveEpilogueBwdGQAISC_fSF_Li256ELb1ELb1EEENS1_19SingleTileSchedulerILb1ELb0ELb0ELi128EEEEEEEEEvNT_6ParamsE --------------------------
	.section	.nv.constant0._ZN7cutlass13device_kernelIN5flash11enable_sm90INS1_16FlashAttnBwdSm90INS1_25CollectiveMainloopBwdSm90ILi2ELi2ELi2EN4cute5tupleIJNS5_1CILi1EEES8_S8_EEENS6_IJNS7_ILi64EEENS7_ILi128EEESB_EEENS_10bfloat16_tEfNS_4arch4Sm90ELb0ELb1ELb1ELb1ELb1ELb1ELb0ELb0ELi2ELi1ELi2ELi1ELb0EEENS1_24CollectiveEpilogueBwdGQAISC_fSF_Li256ELb1ELb1EEENS1_19SingleTileSchedulerILb1ELb0ELb0ELi128EEEEEEEEEvNT_6ParamsE,"a",@progbits
	.sectionflags	@""
	.align	4
.nv.constant0._ZN7cutlass13device_kernelIN5flash11enable_sm90INS1_16FlashAttnBwdSm90INS1_25CollectiveMainloopBwdSm90ILi2ELi2ELi2EN4cute5tupleIJNS5_1CILi1EEES8_S8_EEENS6_IJNS7_ILi64EEENS7_ILi128EEESB_EEENS_10bfloat16_tEfNS_4arch4Sm90ELb0ELb1ELb1ELb1ELb1ELb1ELb0ELb0ELi2ELi1ELi2ELi1ELb0EEENS1_24CollectiveEpilogueBwdGQAISC_fSF_Li256ELb1ELb1EEENS1_19SingleTileSchedulerILb1ELb0ELb0ELi128EEEEEEEEEvNT_6ParamsE:
	.zero		2304


//--------------------- .nv.constant0._ZN7cutlass13device_kernelIN5flash11enable_sm90INS1_16FlashAttnBwdSm90INS1_25CollectiveMainloopBwdSm90ILi2ELi2ELi2EN4cute5tupleIJNS5_1CILi1EEES8_S8_EEENS6_IJNS7_ILi64EEENS7_ILi128EEESB_EEENS_10bfloat16_tEfNS_4arch4Sm90ELb1ELb0ELb1ELb0ELb0ELb1ELb0ELb0ELi2ELi1ELi2ELi1ELb0EEENS1_21CollectiveEpilogueBwdISC_SD_SF_Li256ELb0ELb0ELi1EEENS1_25SingleTileBwdLPTSchedulerILb0ELi128ELb0EEEEEEEEEvNT_6ParamsE --------------------------
	.section	.nv.constant0._ZN7cutlass13device_kernelIN5flash11enable_sm90INS1_16FlashAttnBwdSm90INS1_25CollectiveMainloopBwdSm90ILi2ELi2ELi2EN4cute5tupleIJNS5_1CILi1EEES8_S8_EEENS6_IJNS7_ILi64EEENS7_ILi128EEESB_EEENS_10bfloat16_tEfNS_4arch4Sm90ELb1ELb0ELb1ELb0ELb0ELb1ELb0ELb0ELi2ELi1ELi2ELi1ELb0EEENS1_21CollectiveEpilogueBwdISC_SD_SF_Li256ELb0ELb0ELi1EEENS1_25SingleTileBwdLPTSchedulerILb0ELi128ELb0EEEEEEEEEvNT_6ParamsE,"a",@progbits
	.sectionflags	@""
	.align	4
.nv.constant0._ZN7cutlass13device_kernelIN5flash11enable_sm90INS1_16FlashAttnBwdSm90INS1_25CollectiveMainloopBwdSm90ILi2ELi2ELi2EN4cute5tupleIJNS5_1CILi1EEES8_S8_EEENS6_IJNS7_ILi64EEENS7_ILi128EEESB_EEENS_10bfloat16_tEfNS_4arch4Sm90ELb1ELb0ELb1ELb0ELb0ELb1ELb0ELb0ELi2ELi1ELi2ELi1ELb0EEENS1_21CollectiveEpilogueBwdISC_SD_SF_Li256ELb0ELb0ELi1EEENS1_25SingleTileBwdLPTSchedulerILb0ELi128ELb0EEEEEEEEEvNT_6ParamsE:
	.zero		2944


//--------------------- .nv.constant0._ZN7cutlass13device_kernelIN5flash11enable_sm90INS1_16FlashAttnBwdSm90INS1_25CollectiveMainloopBwdSm90ILi2ELi2ELi2EN4cute5tupleIJNS5_1CILi1EEES8_S8_EEENS6_IJNS7_ILi64EEENS7_ILi128EEESB_EEENS_10bfloat16_tEfNS_4arch4Sm90ELb1ELb0ELb1ELb0ELb1ELb1ELb0ELb0ELi2ELi1ELi2ELi1ELb0EEENS1_21CollectiveEpilogueBwdISC_SD_SF_Li256ELb0ELb0ELi1EEENS1_25SingleTileBwdLPTSchedulerILb0ELi128ELb1EEEEEEEEEvNT_6ParamsE --------------------------
	.section	.nv.constant0._ZN7cutlass13device_kernelIN5flash11enable_sm90INS1_16FlashAttnBwdSm90INS1_25CollectiveMainloopBwdSm90ILi2ELi2ELi2EN4cute5tupleIJNS5_1CILi1EEES8_S8_EEENS6_IJNS7_ILi64EEENS7_ILi128EEESB_EEENS_10bfloat16_tEfNS_4arch4Sm90ELb1ELb0ELb1ELb0ELb1ELb1ELb0ELb0ELi2ELi1ELi2ELi1ELb0EEENS1_21CollectiveEpilogueBwdISC_SD_SF_Li256ELb0ELb0ELi1EEENS1_25SingleTileBwdLPTSchedulerILb0ELi128ELb1EEEEEEEEEvNT_6ParamsE,"a",@progbits
	.sectionflags	@""
	.align	4
.nv.constant0._ZN7cutlass13device_kernelIN5flash11enable_sm90INS1_16FlashAttnBwdSm90INS1_25CollectiveMainloopBwdSm90ILi2ELi2ELi2EN4cute5tupleIJNS5_1CILi1EEES8_S8_EEENS6_IJNS7_ILi64EEENS7_ILi128EEESB_EEENS_10bfloat16_tEfNS_4arch4Sm90ELb1ELb0ELb1ELb0ELb1ELb1ELb0ELb0ELi2ELi1ELi2ELi1ELb0EEENS1_21CollectiveEpilogueBwdISC_SD_SF_Li256ELb0ELb0ELi1EEENS1_25SingleTileBwdLPTSchedulerILb0ELi128ELb1EEEEEEEEEvNT_6ParamsE:
	.zero		2944


//--------------------- .nv.constant0._ZN7cutlass13device_kernelIN5flash11enable_sm90INS1_16FlashAttnBwdSm90INS1_25CollectiveMainloopBwdSm90ILi2ELi2ELi2EN4cute5tupleIJNS5_1CILi1EEES8_S8_EEENS6_IJNS7_ILi64EEENS7_ILi128EEESB_EEENS_10bfloat16_tEfNS_4arch4Sm90ELb1ELb0ELb1ELb0ELb0ELb1ELb0ELb0ELi2ELi1ELi2ELi1ELb0EEENS1_24CollectiveEpilogueBwdGQAISC_fSF_Li256ELb0ELb0EEENS1_25SingleTileBwdLPTSchedulerILb0ELi128ELb0EEEEEEEEEvNT_6ParamsE --------------------------
	.section	.nv.constant0._ZN7cutlass13device_kernelIN5flash11enable_sm90INS1_16FlashAttnBwdSm90INS1_25CollectiveMainloopBwdSm90ILi2ELi2ELi2EN4cute5tupleIJNS5_1CILi1EEES8_S8_EEENS6_IJNS7_ILi64EEENS7_ILi128EEESB_EEENS_10bfloat16_tEfNS_4arch4Sm90ELb1ELb0ELb1ELb0ELb0ELb1ELb0ELb0ELi2ELi1ELi2ELi1ELb0EEENS1_24CollectiveEpilogueBwdGQAISC_fSF_Li256ELb0ELb0EEENS1_25SingleTileBwdLPTSchedulerILb0ELi128ELb0EEEEEEEEEvNT_6ParamsE,"a",@progbits
	.sectionflags	@""
	.align	4
.nv.constant0._ZN7cutlass13device_kernelIN5flash11enable_sm90INS1_16FlashAttnBwdSm90INS1_25CollectiveMainloopBwdSm90ILi2ELi2ELi2EN4cute5tupleIJNS5_1CILi1EEES8_S8_EEENS6_IJNS7_ILi64EEENS7_ILi128EEESB_EEENS_10bfloat16_tEfNS_4arch4Sm90ELb1ELb0ELb1ELb0ELb0ELb1ELb0ELb0ELi2ELi1ELi2ELi1ELb0EEENS1_24CollectiveEpilogueBwdGQAISC_fSF_Li256ELb0ELb0EEENS1_25SingleTileBwdLPTSchedulerILb0ELi128ELb0EEEEEEEEEvNT_6ParamsE:
	.zero		2432


//--------------------- .nv.constant0._ZN7cutlass13device_kernelIN5flash11enable_sm90INS1_16FlashAttnBwdSm90INS1_25CollectiveMainloopBwdSm90ILi2ELi2ELi2EN4cute5tupleIJNS5_1CILi1EEES8_S8_EEENS6_IJNS7_ILi64EEENS7_ILi128EEESB_EEENS_10bfloat16_tEfNS_4arch4Sm90ELb1ELb0ELb1ELb0ELb1ELb1ELb0ELb0ELi2ELi1ELi2ELi1ELb0EEENS1_24CollectiveEpilogueBwdGQAISC_fSF_Li256ELb0ELb1EEENS1_25SingleTileBwdLPTSchedulerILb0ELi128ELb1EEEEEEEEEvNT_6ParamsE --------------------------
	.section	.nv.constant0._ZN7cutlass13device_kernelIN5flash11enable_sm90INS1_16FlashAttnBwdSm90INS1_25CollectiveMainloopBwdSm90ILi2ELi2ELi2EN4cute5tupleIJNS5_1CILi1EEES8_S8_EEENS6_IJNS7_ILi64EEENS7_ILi128EEESB_EEENS_10bfloat16_tEfNS_4arch4Sm90ELb1ELb0ELb1ELb0ELb1ELb1ELb0ELb0ELi2ELi1ELi2ELi1ELb0EEENS1_24CollectiveEpilogueBwdGQAISC_fSF_Li256ELb0ELb1EEENS1_25SingleTileBwdLPTSchedulerILb0ELi128ELb1EEEEEEEEEvNT_6ParamsE,"a",@progbits
	.sectionflags	@""
	.align	4
.nv.constant0._ZN7cutlass13device_kernelIN5flash11enable_sm90INS1_16FlashAttnBwdSm90INS1_25CollectiveMainloopBwdSm90ILi2ELi2ELi2EN4cute5tupleIJNS5_1CILi1EEES8_S8_EEENS6_IJNS7_ILi64EEENS7_ILi128EEESB_EEENS_10bfloat16_tEfNS_4arch4Sm90ELb1ELb0ELb1ELb0ELb1ELb1ELb0ELb0ELi2ELi1ELi2ELi1ELb0EEENS1_24CollectiveEpilogueBwdGQAISC_fSF_Li256ELb0ELb1EEENS1_25SingleTileBwdLPTSchedulerILb0ELi128ELb1EEEEEEEEEvNT_6ParamsE:
	.zero		2432


//--------------------- .nv.constant0._ZN7cutlass13device_kernelIN5flash22FlashAttnBwdPreprocessIN4cute5tupleIJNS3_1CILi64EEENS5_ILi128EEEEEENS_10bfloat16_tEfNS_4arch4Sm90ELb1ELb0EEEEEvNT_6ParamsE --------------------------
	.section	.nv.constant0._ZN7cutlass13device_kernelIN5flash22FlashAttnBwdPreprocessIN4cute5tupleIJNS3_1CILi64EEENS5_ILi128EEEEEENS_10bfloat16_tEfNS_4arch4Sm90ELb1ELb0EEEEEvNT_6ParamsE,"a",@progbits
	.sectionflags	@""
	.align	4
.nv.constant0._ZN7cutlass13device_kernelIN5flash22FlashAttnBwdPreprocessIN4cute5tupleIJNS3_1CILi64EEENS5_ILi128EEEEEENS_10bfloat16_tEfNS_4arch4Sm90ELb1ELb0EEEEEvNT_6ParamsE:
	.zero		768


//--------------------- .nv.constant0._ZN7cutlass13device_kernelIN5flash11enable_sm90INS1_16FlashAttnBwdSm90INS1_25CollectiveMainloopBwdSm90ILi2ELi2ELi2EN4cute5tupleIJNS5_1CILi1EEES8_S8_EEENS6_IJNS7_ILi64EEENS7_ILi128EEESB_EEENS_10bfloat16_tEfNS_4arch4Sm90ELb1ELb0ELb1ELb1ELb0ELb1ELb0ELb0ELi2ELi1ELi2ELi1ELb0EEENS1_21CollectiveEpilogueBwdISC_SD_SF_Li256ELb1ELb0ELi1EEENS1_25SingleTileBwdLPTSchedulerILb1ELi128ELb0EEEEEEEEEvNT_6ParamsE --------------------------
	.section	.nv.constant0._ZN7cutlass13device_kernelIN5flash11enable_sm90INS1_16FlashAttnBwdSm90INS1_25CollectiveMainloopBwdSm90ILi2ELi2ELi2EN4cute5tupleIJNS5_1CILi1EEES8_S8_EEENS6_IJNS7_ILi64EEENS7_ILi128EEESB_EEENS_10bfloat16_tEfNS_4arch4Sm90ELb1ELb0ELb1ELb1ELb0ELb1ELb0ELb0ELi2ELi1ELi2ELi1ELb0EEENS1_21CollectiveEpilogueBwdISC_SD_SF_Li256ELb1ELb0ELi1EEENS1_25SingleTileBwdLPTSchedulerILb1ELi128ELb0EEEEEEEEEvNT_6ParamsE,"a",@progbits
	.sectionflags	@""
	.align	4
.nv.constant0._ZN7cutlass13device_kernelIN5flash11enable_sm90INS1_16FlashAttnBwdSm90INS1_25CollectiveMainloopBwdSm90ILi2ELi2ELi2EN4cute5tupleIJNS5_1CILi1EEES8_S8_EEENS6_IJNS7_ILi64EEENS7_ILi128EEESB_EEENS_10bfloat16_tEfNS_4arch4Sm90ELb1ELb0ELb1ELb1ELb0ELb1ELb0ELb0ELi2ELi1ELi2ELi1ELb0EEENS1_21CollectiveEpilogueBwdISC_SD_SF_Li256ELb1ELb0ELi1EEENS1_25SingleTileBwdLPTSchedulerILb1ELi128ELb0EEEEEEEEEvNT_6ParamsE:
	.zero		2304


//--------------------- .nv.constant0._ZN7cutlass13device_kernelIN5flash11enable_sm90INS1_16FlashAttnBwdSm90INS1_25CollectiveMainloopBwdSm90ILi2ELi2ELi2EN4cute5tupleIJNS5_1CILi1EEES8_S8_EEENS6_IJNS7_ILi64EEENS7_ILi128EEESB_EEENS_10bfloat16_tEfNS_4arch4Sm90ELb1ELb0ELb1ELb1ELb1ELb1ELb0ELb0ELi2ELi1ELi2ELi1ELb0EEENS1_21CollectiveEpilogueBwdISC_SD_SF_Li256ELb1ELb0ELi1EEENS1_25SingleTileBwdLPTSchedulerILb1ELi128ELb1EEEEEEEEEvNT_6ParamsE --------------------------
	.section	.nv.constant0._ZN7cutlass13device_kernelIN5flash11enable_sm90INS1_16FlashAttnBwdSm90INS1_25CollectiveMainloopBwdSm90ILi2ELi2ELi2EN4cute5tupleIJNS5_1CILi1EEES8_S8_EEENS6_IJNS7_ILi64EEENS7_ILi128EEESB_EEENS_10bfloat16_tEfNS_4arch4Sm90ELb1ELb0ELb1ELb1ELb1ELb1ELb0ELb0ELi2ELi1ELi2ELi1ELb0EEENS1_21CollectiveEpilogueBwdISC_SD_SF_Li256ELb1ELb0ELi1EEENS1_25SingleTileBwdLPTSchedulerILb1ELi128ELb1EEEEEEEEEvNT_6ParamsE,"a",@progbits
	.sectionflags	@""
	.align	4
.nv.constant0._ZN7cutlass13device_kernelIN5flash11enable_sm90INS1_16FlashAttnBwdSm90INS1_25CollectiveMainloopBwdSm90ILi2ELi2ELi2EN4cute5tupleIJNS5_1CILi1EEES8_S8_EEENS6_IJNS7_ILi64EEENS7_ILi128EEESB_EEENS_10bfloat16_tEfNS_4arch4Sm90ELb1ELb0ELb1ELb1ELb1ELb1ELb0ELb0ELi2ELi1ELi2ELi1ELb0EEENS1_21CollectiveEpilogueBwdISC_SD_SF_Li256ELb1ELb0ELi1EEENS1_25SingleTileBwdLPTSchedulerILb1ELi128ELb1EEEEEEEEEvNT_6ParamsE:
	.zero		2304


//--------------------- .nv.constant0._ZN7cutlass13device_kernelIN5flash11enable_sm90INS1_16FlashAttnBwdSm90INS1_25CollectiveMainloopBwdSm90ILi2ELi2ELi2EN4cute5tupleIJNS5_1CILi1EEES8_S8_EEENS6_IJNS7_ILi64EEENS7_ILi128EEESB_EEENS_10bfloat16_tEfNS_4arch4Sm90ELb1ELb0ELb1ELb1ELb0ELb1ELb0ELb0ELi2ELi1ELi2ELi1ELb0EEENS1_24CollectiveEpilogueBwdGQAISC_fSF_Li256ELb1ELb0EEENS1_25SingleTileBwdLPTSchedulerILb1ELi128ELb0EEEEEEEEEvNT_6ParamsE --------------------------
	.section	.nv.constant0._ZN7cutlass13device_kernelIN5flash11enable_sm90INS1_16FlashAttnBwdSm90INS1_25CollectiveMainloopBwdSm90ILi2ELi2ELi2EN4cute5tupleIJNS5_1CILi1EEES8_S8_EEENS6_IJNS7_ILi64EEENS7_ILi128EEESB_EEENS_10bfloat16_tEfNS_4arch4Sm90ELb1ELb0ELb1ELb1ELb0ELb1ELb0ELb0ELi2ELi1ELi2ELi1ELb0EEENS1_24CollectiveEpilogueBwdGQAISC_fSF_Li256ELb1ELb0EEENS1_25SingleTileBwdLPTSchedulerILb1ELi128ELb0EEEEEEEEEvNT_6ParamsE,"a",@progbits
	.sectionflags	@""
	.align	4
.nv.constant0._ZN7cutlass13device_kernelIN5flash11enable_sm90INS1_16FlashAttnBwdSm90INS1_25CollectiveMainloopBwdSm90ILi2ELi2ELi2EN4cute5tupleIJNS5_1CILi1EEES8_S8_EEENS6_IJNS7_ILi64EEENS7_ILi128EEESB_EEENS_10bfloat16_tEfNS_4arch4Sm90ELb1ELb0ELb1ELb1ELb0ELb1ELb0ELb0ELi2ELi1ELi2ELi1ELb0EEENS1_24CollectiveEpilogueBwdGQAISC_fSF_Li256ELb1ELb0EEENS1_25SingleTileBwdLPTSchedulerILb1ELi128ELb0EEEEEEEEEvNT_6ParamsE:
	.zero		2432


//--------------------- .nv.constant0._ZN7cutlass13device_kernelIN5flash32FlashAttnBwdPostprocessConvertdQIN4cute5tupleIJNS3_1CILi128EEES6_EEENS_10bfloat16_tEfNS_4arch4Sm90ELi256ENS3_8TiledMMAINS3_8MMA_AtomIJNS3_4SM904GMMA28MMA_64x128x16_F32BF16BF16_RSILNSE_5MajorE0ELSG_1ELNSE_7ScaleInE1ELSH_1EEEEEENS3_6LayoutINS4_IJNS5_ILi2EEENS5_ILi1EEESM_EEENS4_IJSM_NS5_ILi0EEESO_EEEEENS4_IJNS3_10UnderscoreESR_SR_EEEEELb0EEEEEvNT_6ParamsE --------------------------
	.section	.nv.constant0._ZN7cutlass13device_kernelIN5flash32FlashAttnBwdPostprocessConvertdQIN4cute5tupleIJNS3_1CILi128EEES6_EEENS_10bfloat16_tEfNS_4arch4Sm90ELi256ENS3_8TiledMMAINS3_8MMA_AtomIJNS3_4SM904GMMA28MMA_64x128x16_F32BF16BF16_RSILNSE_5MajorE0ELSG_1ELNSE_7ScaleInE1ELSH_1EEEEEENS3_6LayoutINS4_IJNS5_ILi2EEENS5_ILi1EEESM_EEENS4_IJSM_NS5_ILi0EEESO_EEEEENS4_IJNS3_10UnderscoreESR_SR_EEEEELb0EEEEEvNT_6ParamsE,"a",@progbits
	.sectionflags	@""
	.align	4
.nv.constant0._ZN7cutlass13device_kernelIN5flash32FlashAttnBwdPostprocessConvertdQIN4cute5tupleIJNS3_1CILi128EEES6_EEENS_10bfloat16_tEfNS_4arch4Sm90ELi256ENS3_8TiledMMAINS3_8MMA_AtomIJNS3_4SM904GMMA28MMA_64x128x16_F32BF16BF16_RSILNSE_5MajorE0ELSG_1ELNSE_7ScaleInE1ELSH_1EEEEEENS3_6LayoutINS4_IJNS5_ILi2EEENS5_ILi1EEESM_EEENS4_IJSM_NS5_ILi0EEESO_EEEEENS4_IJNS3_10UnderscoreESR_SR_EEEEELb0EEEEEvNT_6ParamsE:
	.zero		640


//--------------------- .nv.constant0._ZN7cutlass13device_kernelIN5flash32FlashAttnBwdPostprocessConvertdQIN4cute5tupleIJNS3_1CILi64EEENS5_ILi128EEEEEENS_10bfloat16_tEfNS_4arch4Sm90ELi256ENS3_8TiledMMAINS3_8MMA_AtomIJNS3_4SM904GMMA27MMA_64x64x16_F32BF16BF16_SSILNSF_5MajorE0ELSH_1ELNSF_7ScaleInE1ELSI_1EEEEEENS3_6LayoutINS4_IJNS5_ILi1EEENS5_ILi2EEESM_EEENS4_IJNS5_ILi0EEESM_SP_EEEEENS4_IJNS3_10UnderscoreESS_SS_EEEEELb0EEEEEvNT_6ParamsE --------------------------
	.section	.nv.constant0._ZN7cutlass13device_kernelIN5flash32FlashAttnBwdPostprocessConvertdQIN4cute5tupleIJNS3_1CILi64EEENS5_ILi128EEEEEENS_10bfloat16_tEfNS_4arch4Sm90ELi256ENS3_8TiledMMAINS3_8MMA_AtomIJNS3_4SM904GMMA27MMA_64x64x16_F32BF16BF16_SSILNSF_5MajorE0ELSH_1ELNSF_7ScaleInE1ELSI_1EEEEEENS3_6LayoutINS4_IJNS5_ILi1EEENS5_ILi2EEESM_EEENS4_IJNS5_ILi0EEESM_SP_EEEEENS4_IJNS3_10UnderscoreESS_SS_EEEEELb0EEEEEvNT_6ParamsE,"a",@progbits
	.sectionflags	@""
	.align	4
.nv.constant0._ZN7cutlass13device_kernelIN5flash32FlashAttnBwdPostprocessConvertdQIN4cute5tupleIJNS3_1CILi64EEENS5_ILi128EEEEEENS_10bfloat16_tEfNS_4arch4Sm90ELi256ENS3_8TiledMMAINS3_8MMA_AtomIJNS3_4SM904GMMA27MMA_64x64x16_F32BF16BF16_SSILNSF_5MajorE0ELSH_1ELNSF_7ScaleInE1ELSI_1EEEEEENS3_6LayoutINS4_IJNS5_ILi1EEENS5_ILi2EEESM_EEENS4_IJNS5_ILi0EEESM_SP_EEEEENS4_IJNS3_10UnderscoreESS_SS_EEEEELb0EEEEEvNT_6ParamsE:
	.zero		640


//--------------------- .nv.constant0._ZN7cutlass13device_kernelIN5flash11enable_sm90INS1_16FlashAttnBwdSm90INS1_25CollectiveMainloopBwdSm90ILi2ELi2ELi2EN4cute5tupleIJNS5_1CILi1EEES8_S8_EEENS6_IJNS7_ILi64EEENS7_ILi128EEESB_EEENS_10bfloat16_tEfNS_4arch4Sm90ELb1ELb0ELb1ELb1ELb1ELb1ELb0ELb0ELi2ELi1ELi2ELi1ELb0EEENS1_24CollectiveEpilogueBwdGQAISC_fSF_Li256ELb1ELb1EEENS1_25SingleTileBwdLPTSchedulerILb1ELi128ELb1EEEEEEEEEvNT_6ParamsE --------------------------
	.section	.nv.constant0._ZN7cutlass13device_kernelIN5flash11enable_sm90INS1_16FlashAttnBwdSm90INS1_25CollectiveMainloopBwdSm90ILi2ELi2ELi2EN4cute5tupleIJNS5_1CILi1EEES8_S8_EEENS6_IJNS7_ILi64EEENS7_ILi128EEESB_EEENS_10bfloat16_tEfNS_4arch4Sm90ELb1ELb0ELb1ELb1ELb1ELb1ELb0ELb0ELi2ELi1ELi2ELi1ELb0EEENS1_24CollectiveEpilogueBwdGQAISC_fSF_Li256ELb1ELb1EEENS1_25SingleTileBwdLPTSchedulerILb1ELi128ELb1EEEEEEEEEvNT_6ParamsE,"a",@progbits
	.sectionflags	@""
	.align	4
.nv.constant0._ZN7cutlass13device_kernelIN5flash11enable_sm90INS1_16FlashAttnBwdSm90INS1_25CollectiveMainloopBwdSm90ILi2ELi2ELi2EN4cute5tupleIJNS5_1CILi1EEES8_S8_EEENS6_IJNS7_ILi64EEENS7_ILi128EEESB_EEENS_10bfloat16_tEfNS_4arch4Sm90ELb1ELb0ELb1ELb1ELb1ELb1ELb0ELb0ELi2ELi1ELi2ELi1ELb0EEENS1_24CollectiveEpilogueBwdGQAISC_fSF_Li256ELb1ELb1EEENS1_25SingleTileBwdLPTSchedulerILb1ELi128ELb1EEEEEEEEEvNT_6ParamsE:
	.zero		2432


//--------------------- .nv.constant0._ZN7cutlass13device_kernelIN5flash22FlashAttnBwdPreprocessIN4cute5tupleIJNS3_1CILi64EEENS5_ILi128EEEEEENS_10bfloat16_tEfNS_4arch4Sm90ELb1ELb1EEEEEvNT_6ParamsE --------------------------
	.section	.nv.constant0._ZN7cutlass13device_kernelIN5flash22FlashAttnBwdPreprocessIN4cute5tupleIJNS3_1CILi64EEENS5_ILi128EEEEEENS_10bfloat16_tEfNS_4arch4Sm90ELb1ELb1EEEEEvNT_6ParamsE,"a",@progbits
	.sectionflags	@""
	.align	4
.nv.constant0._ZN7cutlass13device_kernelIN5flash22FlashAttnBwdPreprocessIN4cute5tupleIJNS3_1CILi64EEENS5_ILi128EEEEEENS_10bfloat16_tEfNS_4arch4Sm90ELb1ELb1EEEEEvNT_6ParamsE:
	.zero		768


//--------------------- SYMBOLS --------------------------

	.type		.nv.reservedSmem.offset0,@object
	.size		.nv.reservedSmem.offset0,0x4
	.type		__assertfail,@function
